//
// Generated by NVIDIA NVVM Compiler
//
// Compiler Build ID: CL-36424714
// Cuda compilation tools, release 13.0, V13.0.88
// Based on NVVM 20.0.0
//

.version 9.0
.target sm_100
.address_size 64

	// .globl	_Z15shift_magnitudePfS_iii
// _ZZN3cub18CUB_300001_SM_10006detail6reduce28DeviceReduceSingleTileKernelINS2_10policy_hubIfjN4cuda3std3__44plusIfEEE10Policy1000EN6thrust24THRUST_300001_SM_1000_NS6detail15normal_iteratorINSD_10device_ptrIfEEEEPfjS9_ffNS7_10__identityEEEvT0_T1_T2_T3_T4_T6_E12temp_storage has been demoted
// _ZZN3cub18CUB_300001_SM_10006detail6reduce18DeviceReduceKernelINS2_10policy_hubIfjN4cuda3std3__44plusIfEEE10Policy1000EN6thrust24THRUST_300001_SM_1000_NS6detail15normal_iteratorINSD_10device_ptrIfEEEEjS9_fNS7_10__identityEEEvT0_PT3_T1_NS0_13GridEvenShareISN_EET2_T4_E12temp_storage has been demoted
// _ZZN3cub18CUB_300001_SM_10006detail6reduce28DeviceReduceSingleTileKernelINS2_10policy_hubIfjN4cuda3std3__44plusIfEEE10Policy1000EPfSC_iS9_ffNS7_10__identityEEEvT0_T1_T2_T3_T4_T6_E12temp_storage has been demoted
// _ZZN3cub18CUB_300001_SM_10006detail6reduce28DeviceReduceSingleTileKernelINS2_10policy_hubIfyN4cuda3std3__44plusIfEEE10Policy1000EN6thrust24THRUST_300001_SM_1000_NS6detail15normal_iteratorINSD_10device_ptrIfEEEEPfyS9_ffNS7_10__identityEEEvT0_T1_T2_T3_T4_T6_E12temp_storage has been demoted
// _ZZN3cub18CUB_300001_SM_10006detail6reduce18DeviceReduceKernelINS2_10policy_hubIfyN4cuda3std3__44plusIfEEE10Policy1000EN6thrust24THRUST_300001_SM_1000_NS6detail15normal_iteratorINSD_10device_ptrIfEEEEyS9_fNS7_10__identityEEEvT0_PT3_T1_NS0_13GridEvenShareISN_EET2_T4_E12temp_storage has been demoted
// _ZZN3cub18CUB_300001_SM_10006detail6reduce28DeviceReduceSingleTileKernelINS2_10policy_hubIfyN4cuda3std3__44plusIfEEE10Policy1000EPfSC_iS9_ffNS7_10__identityEEEvT0_T1_T2_T3_T4_T6_E12temp_storage has been demoted
.global .align 1 .b8 _ZN34_INTERNAL_c2e247cb_4_k_cu_021c7cc04cuda3std3__45__cpo5beginE[1];
.global .align 1 .b8 _ZN34_INTERNAL_c2e247cb_4_k_cu_021c7cc04cuda3std3__45__cpo3endE[1];
.global .align 1 .b8 _ZN34_INTERNAL_c2e247cb_4_k_cu_021c7cc04cuda3std3__45__cpo6cbeginE[1];
.global .align 1 .b8 _ZN34_INTERNAL_c2e247cb_4_k_cu_021c7cc04cuda3std3__45__cpo4cendE[1];
.global .align 1 .b8 _ZN34_INTERNAL_c2e247cb_4_k_cu_021c7cc04cuda3std3__45__cpo6rbeginE[1];
.global .align 1 .b8 _ZN34_INTERNAL_c2e247cb_4_k_cu_021c7cc04cuda3std3__45__cpo4rendE[1];
.global .align 1 .b8 _ZN34_INTERNAL_c2e247cb_4_k_cu_021c7cc04cuda3std3__45__cpo7crbeginE[1];
.global .align 1 .b8 _ZN34_INTERNAL_c2e247cb_4_k_cu_021c7cc04cuda3std3__45__cpo5crendE[1];
.global .align 1 .b8 _ZN34_INTERNAL_c2e247cb_4_k_cu_021c7cc04cuda3std3__436_GLOBAL__N__c2e247cb_4_k_cu_021c7cc06ignoreE[1];
.global .align 1 .b8 _ZN34_INTERNAL_c2e247cb_4_k_cu_021c7cc04cuda3std3__419piecewise_constructE[1];
.global .align 1 .b8 _ZN34_INTERNAL_c2e247cb_4_k_cu_021c7cc04cuda3std3__48in_placeE[1];
.global .align 1 .b8 _ZN34_INTERNAL_c2e247cb_4_k_cu_021c7cc04cuda3std3__420unreachable_sentinelE[1];
.global .align 1 .b8 _ZN34_INTERNAL_c2e247cb_4_k_cu_021c7cc04cuda3std3__47nulloptE[1];
.global .align 1 .b8 _ZN34_INTERNAL_c2e247cb_4_k_cu_021c7cc04cuda3std3__48unexpectE[1];
.global .align 1 .b8 _ZN34_INTERNAL_c2e247cb_4_k_cu_021c7cc04cuda3std6ranges3__45__cpo4swapE[1];
.global .align 1 .b8 _ZN34_INTERNAL_c2e247cb_4_k_cu_021c7cc04cuda3std6ranges3__45__cpo9iter_moveE[1];
.global .align 1 .b8 _ZN34_INTERNAL_c2e247cb_4_k_cu_021c7cc04cuda3std6ranges3__45__cpo5beginE[1];
.global .align 1 .b8 _ZN34_INTERNAL_c2e247cb_4_k_cu_021c7cc04cuda3std6ranges3__45__cpo3endE[1];
.global .align 1 .b8 _ZN34_INTERNAL_c2e247cb_4_k_cu_021c7cc04cuda3std6ranges3__45__cpo6cbeginE[1];
.global .align 1 .b8 _ZN34_INTERNAL_c2e247cb_4_k_cu_021c7cc04cuda3std6ranges3__45__cpo4cendE[1];
.global .align 1 .b8 _ZN34_INTERNAL_c2e247cb_4_k_cu_021c7cc04cuda3std6ranges3__45__cpo7advanceE[1];
.global .align 1 .b8 _ZN34_INTERNAL_c2e247cb_4_k_cu_021c7cc04cuda3std6ranges3__45__cpo9iter_swapE[1];
.global .align 1 .b8 _ZN34_INTERNAL_c2e247cb_4_k_cu_021c7cc04cuda3std6ranges3__45__cpo4nextE[1];
.global .align 1 .b8 _ZN34_INTERNAL_c2e247cb_4_k_cu_021c7cc04cuda3std6ranges3__45__cpo4prevE[1];
.global .align 1 .b8 _ZN34_INTERNAL_c2e247cb_4_k_cu_021c7cc04cuda3std6ranges3__45__cpo4dataE[1];
.global .align 1 .b8 _ZN34_INTERNAL_c2e247cb_4_k_cu_021c7cc04cuda3std6ranges3__45__cpo5cdataE[1];
.global .align 1 .b8 _ZN34_INTERNAL_c2e247cb_4_k_cu_021c7cc04cuda3std6ranges3__45__cpo4sizeE[1];
.global .align 1 .b8 _ZN34_INTERNAL_c2e247cb_4_k_cu_021c7cc04cuda3std6ranges3__45__cpo5ssizeE[1];
.global .align 1 .b8 _ZN34_INTERNAL_c2e247cb_4_k_cu_021c7cc04cuda3std6ranges3__45__cpo8distanceE[1];
.global .align 1 .b8 _ZN34_INTERNAL_c2e247cb_4_k_cu_021c7cc06thrust24THRUST_300001_SM_1000_NS8cuda_cub3parE[1];
.global .align 1 .b8 _ZN34_INTERNAL_c2e247cb_4_k_cu_021c7cc06thrust24THRUST_300001_SM_1000_NS8cuda_cub10par_nosyncE[1];
.global .align 1 .b8 _ZN34_INTERNAL_c2e247cb_4_k_cu_021c7cc06thrust24THRUST_300001_SM_1000_NS6system6detail10sequential3seqE[1];
.global .align 1 .b8 _ZN34_INTERNAL_c2e247cb_4_k_cu_021c7cc06thrust24THRUST_300001_SM_1000_NS12placeholders2_1E[1];
.global .align 1 .b8 _ZN34_INTERNAL_c2e247cb_4_k_cu_021c7cc06thrust24THRUST_300001_SM_1000_NS12placeholders2_2E[1];
.global .align 1 .b8 _ZN34_INTERNAL_c2e247cb_4_k_cu_021c7cc06thrust24THRUST_300001_SM_1000_NS12placeholders2_3E[1];
.global .align 1 .b8 _ZN34_INTERNAL_c2e247cb_4_k_cu_021c7cc06thrust24THRUST_300001_SM_1000_NS12placeholders2_4E[1];
.global .align 1 .b8 _ZN34_INTERNAL_c2e247cb_4_k_cu_021c7cc06thrust24THRUST_300001_SM_1000_NS12placeholders2_5E[1];
.global .align 1 .b8 _ZN34_INTERNAL_c2e247cb_4_k_cu_021c7cc06thrust24THRUST_300001_SM_1000_NS12placeholders2_6E[1];
.global .align 1 .b8 _ZN34_INTERNAL_c2e247cb_4_k_cu_021c7cc06thrust24THRUST_300001_SM_1000_NS12placeholders2_7E[1];
.global .align 1 .b8 _ZN34_INTERNAL_c2e247cb_4_k_cu_021c7cc06thrust24THRUST_300001_SM_1000_NS12placeholders2_8E[1];
.global .align 1 .b8 _ZN34_INTERNAL_c2e247cb_4_k_cu_021c7cc06thrust24THRUST_300001_SM_1000_NS12placeholders2_9E[1];
.global .align 1 .b8 _ZN34_INTERNAL_c2e247cb_4_k_cu_021c7cc06thrust24THRUST_300001_SM_1000_NS12placeholders3_10E[1];
.global .align 1 .b8 _ZN34_INTERNAL_c2e247cb_4_k_cu_021c7cc06thrust24THRUST_300001_SM_1000_NS3seqE[1];

.visible .entry _Z15shift_magnitudePfS_iii(
	.param .u64 .ptr .align 1 _Z15shift_magnitudePfS_iii_param_0,
	.param .u64 .ptr .align 1 _Z15shift_magnitudePfS_iii_param_1,
	.param .u32 _Z15shift_magnitudePfS_iii_param_2,
	.param .u32 _Z15shift_magnitudePfS_iii_param_3,
	.param .u32 _Z15shift_magnitudePfS_iii_param_4
)
{
	.reg .pred 	%p<14>;
	.reg .b32 	%r<62>;
	.reg .b32 	%f<2>;
	.reg .b64 	%rd<9>;

	ld.param.u64 	%rd1, [_Z15shift_magnitudePfS_iii_param_0];
	ld.param.u64 	%rd2, [_Z15shift_magnitudePfS_iii_param_1];
	ld.param.u32 	%r17, [_Z15shift_magnitudePfS_iii_param_2];
	ld.param.u32 	%r15, [_Z15shift_magnitudePfS_iii_param_3];
	ld.param.u32 	%r16, [_Z15shift_magnitudePfS_iii_param_4];
	mul.lo.s32 	%r18, %r15, %r17;
	mul.lo.s32 	%r19, %r18, %r16;
	mov.u32 	%r20, %tid.x;
	mov.u32 	%r21, %ntid.x;
	mov.u32 	%r22, %ctaid.x;
	mad.lo.s32 	%r1, %r21, %r22, %r20;
	mul.lo.s32 	%r23, %r16, %r15;
	rem.s32 	%r24, %r1, %r23;
	sub.s32 	%r2, %r1, %r24;
	div.s32 	%r3, %r24, %r16;
	mad.lo.s32 	%r25, %r3, %r16, %r2;
	sub.s32 	%r4, %r1, %r25;
	setp.ge.s32 	%p1, %r1, %r19;
	@%p1 bra 	$L__BB0_10;
	shr.u32 	%r27, %r15, 31;
	add.s32 	%r28, %r15, %r27;
	shr.s32 	%r5, %r28, 1;
	setp.ge.s32 	%p2, %r3, %r5;
	shr.u32 	%r29, %r16, 31;
	add.s32 	%r30, %r16, %r29;
	shr.s32 	%r6, %r30, 1;
	setp.ge.s32 	%p3, %r4, %r6;
	or.pred  	%p4, %p2, %p3;
	@%p4 bra 	$L__BB0_3;
	add.s32 	%r31, %r3, %r5;
	add.s32 	%r32, %r2, %r6;
	mad.lo.s32 	%r33, %r31, %r16, %r32;
	add.s32 	%r59, %r33, %r4;
$L__BB0_3:
	setp.ge.s32 	%p5, %r3, %r5;
	setp.lt.s32 	%p6, %r4, %r6;
	or.pred  	%p7, %p5, %p6;
	@%p7 bra 	$L__BB0_5;
	add.s32 	%r35, %r3, %r5;
	sub.s32 	%r39, %r2, %r6;
	mad.lo.s32 	%r40, %r35, %r16, %r39;
	add.s32 	%r59, %r40, %r4;
$L__BB0_5:
	setp.ge.s32 	%p8, %r4, %r6;
	setp.lt.s32 	%p9, %r3, %r5;
	or.pred  	%p10, %p9, %p8;
	@%p10 bra 	$L__BB0_7;
	sub.s32 	%r45, %r3, %r5;
	add.s32 	%r46, %r2, %r6;
	mad.lo.s32 	%r47, %r45, %r16, %r46;
	add.s32 	%r59, %r47, %r4;
$L__BB0_7:
	setp.lt.s32 	%p11, %r3, %r5;
	setp.lt.s32 	%p12, %r4, %r6;
	or.pred  	%p13, %p11, %p12;
	@%p13 bra 	$L__BB0_9;
	sub.s32 	%r52, %r3, %r5;
	sub.s32 	%r56, %r2, %r6;
	mad.lo.s32 	%r57, %r52, %r16, %r56;
	add.s32 	%r59, %r57, %r4;
$L__BB0_9:
	cvta.to.global.u64 	%rd3, %rd1;
	mul.wide.s32 	%rd4, %r59, 4;
	add.s64 	%rd5, %rd3, %rd4;
	ld.global.f32 	%f1, [%rd5];
	cvta.to.global.u64 	%rd6, %rd2;
	mul.wide.s32 	%rd7, %r1, 4;
	add.s64 	%rd8, %rd6, %rd7;
	st.global.f32 	[%rd8], %f1;
$L__BB0_10:
	ret;

}
	// .globl	_Z9magnitudeP6float2Pfiii
.visible .entry _Z9magnitudeP6float2Pfiii(
	.param .u64 .ptr .align 1 _Z9magnitudeP6float2Pfiii_param_0,
	.param .u64 .ptr .align 1 _Z9magnitudeP6float2Pfiii_param_1,
	.param .u32 _Z9magnitudeP6float2Pfiii_param_2,
	.param .u32 _Z9magnitudeP6float2Pfiii_param_3,
	.param .u32 _Z9magnitudeP6float2Pfiii_param_4
)
{
	.reg .pred 	%p<9>;
	.reg .b32 	%r<34>;
	.reg .b32 	%f<37>;
	.reg .b64 	%rd<13>;

	ld.param.u64 	%rd3, [_Z9magnitudeP6float2Pfiii_param_0];
	ld.param.u64 	%rd4, [_Z9magnitudeP6float2Pfiii_param_1];
	ld.param.u32 	%r7, [_Z9magnitudeP6float2Pfiii_param_2];
	ld.param.u32 	%r8, [_Z9magnitudeP6float2Pfiii_param_3];
	ld.param.u32 	%r9, [_Z9magnitudeP6float2Pfiii_param_4];
	cvta.to.global.u64 	%rd1, %rd4;
	cvta.to.global.u64 	%rd2, %rd3;
	mul.lo.s32 	%r10, %r8, %r7;
	mul.lo.s32 	%r1, %r10, %r9;
	mov.u32 	%r11, %tid.x;
	mov.u32 	%r12, %ntid.x;
	mov.u32 	%r13, %ctaid.x;
	mad.lo.s32 	%r2, %r12, %r13, %r11;
	mul.lo.s32 	%r14, %r9, %r8;
	div.s32 	%r15, %r2, %r14;
	mul.lo.s32 	%r16, %r15, %r8;
	mul.lo.s32 	%r17, %r16, %r9;
	sub.s32 	%r18, %r2, %r17;
	div.s32 	%r19, %r18, %r9;
	mad.lo.s32 	%r20, %r19, %r9, %r17;
	sub.s32 	%r3, %r2, %r20;
	shr.u32 	%r21, %r9, 31;
	add.s32 	%r22, %r9, %r21;
	shr.s32 	%r4, %r22, 1;
	and.b32  	%r23, %r22, -2;
	mad.lo.s32 	%r24, %r16, %r4, %r16;
	mad.lo.s32 	%r25, %r19, %r4, %r19;
	add.s32 	%r26, %r24, %r25;
	add.s32 	%r5, %r26, %r3;
	not.b32 	%r27, %r19;
	add.s32 	%r28, %r8, %r27;
	mad.lo.s32 	%r29, %r28, %r4, %r28;
	add.s32 	%r30, %r23, %r24;
	not.b32 	%r31, %r3;
	add.s32 	%r32, %r30, %r29;
	add.s32 	%r33, %r32, %r31;
	add.s32 	%r6, %r33, 2;
	setp.ge.s32 	%p1, %r2, %r1;
	@%p1 bra 	$L__BB1_4;
	setp.gt.s32 	%p2, %r3, %r4;
	@%p2 bra 	$L__BB1_3;
	mul.wide.s32 	%rd5, %r5, 8;
	add.s64 	%rd6, %rd2, %rd5;
	ld.global.v2.f32 	{%f1, %f2}, [%rd6];
	abs.f32 	%f3, %f1;
	abs.f32 	%f4, %f2;
	setp.gt.f32 	%p3, %f3, %f4;
	selp.f32 	%f5, %f3, %f4, %p3;
	selp.f32 	%f6, %f4, %f3, %p3;
	div.rn.f32 	%f8, %f6, %f5;
	fma.rn.f32 	%f9, %f8, %f8, 0f3F800000;
	sqrt.rn.f32 	%f10, %f9;
	mul.f32 	%f11, %f10, %f5;
	setp.eq.f32 	%p4, %f5, 0f00000000;
	max.f32 	%f12, %f5, %f6;
	setp.gt.f32 	%p5, %f12, 0f7F7FFFFF;
	add.f32 	%f13, %f3, %f4;
	selp.f32 	%f14, %f13, %f11, %p4;
	selp.f32 	%f15, %f13, %f14, %p5;
	cvt.rn.f32.s32 	%f16, %r1;
	div.rn.f32 	%f17, %f15, %f16;
	sqrt.rn.f32 	%f18, %f17;
	mul.wide.s32 	%rd7, %r2, 4;
	add.s64 	%rd8, %rd1, %rd7;
	st.global.f32 	[%rd8], %f18;
	bra.uni 	$L__BB1_4;
$L__BB1_3:
	mul.wide.s32 	%rd9, %r6, 8;
	add.s64 	%rd10, %rd2, %rd9;
	ld.global.v2.f32 	{%f19, %f20}, [%rd10];
	abs.f32 	%f21, %f19;
	abs.f32 	%f22, %f20;
	setp.gt.f32 	%p6, %f21, %f22;
	selp.f32 	%f23, %f21, %f22, %p6;
	selp.f32 	%f24, %f22, %f21, %p6;
	div.rn.f32 	%f26, %f24, %f23;
	fma.rn.f32 	%f27, %f26, %f26, 0f3F800000;
	sqrt.rn.f32 	%f28, %f27;
	mul.f32 	%f29, %f28, %f23;
	setp.eq.f32 	%p7, %f23, 0f00000000;
	max.f32 	%f30, %f23, %f24;
	setp.gt.f32 	%p8, %f30, 0f7F7FFFFF;
	add.f32 	%f31, %f21, %f22;
	selp.f32 	%f32, %f31, %f29, %p7;
	selp.f32 	%f33, %f31, %f32, %p8;
	cvt.rn.f32.s32 	%f34, %r1;
	div.rn.f32 	%f35, %f33, %f34;
	sqrt.rn.f32 	%f36, %f35;
	mul.wide.s32 	%rd11, %r2, 4;
	add.s64 	%rd12, %rd1, %rd11;
	st.global.f32 	[%rd12], %f36;
$L__BB1_4:
	ret;

}
	// .globl	_Z4poolP6float2iiii
.visible .entry _Z4poolP6float2iiii(
	.param .u64 .ptr .align 1 _Z4poolP6float2iiii_param_0,
	.param .u32 _Z4poolP6float2iiii_param_1,
	.param .u32 _Z4poolP6float2iiii_param_2,
	.param .u32 _Z4poolP6float2iiii_param_3,
	.param .u32 _Z4poolP6float2iiii_param_4
)
{
	.reg .pred 	%p<6>;
	.reg .b32 	%r<20>;
	.reg .b32 	%f<11>;
	.reg .b64 	%rd<5>;
	.reg .b64 	%fd<13>;

	ld.param.u64 	%rd1, [_Z4poolP6float2iiii_param_0];
	ld.param.u32 	%r8, [_Z4poolP6float2iiii_param_1];
	ld.param.u32 	%r6, [_Z4poolP6float2iiii_param_2];
	ld.param.u32 	%r7, [_Z4poolP6float2iiii_param_3];
	ld.param.u32 	%r9, [_Z4poolP6float2iiii_param_4];
	cvt.rn.f32.s32 	%f2, %r9;
	add.f32 	%f3, %f2, %f2;
	rcp.rn.f32 	%f1, %f3;
	shr.u32 	%r10, %r7, 31;
	add.s32 	%r11, %r7, %r10;
	shr.s32 	%r1, %r11, 1;
	add.s32 	%r2, %r1, 1;
	mov.u32 	%r12, %tid.x;
	mov.u32 	%r13, %ntid.x;
	mov.u32 	%r14, %ctaid.x;
	mad.lo.s32 	%r3, %r13, %r14, %r12;
	mul.lo.s32 	%r15, %r6, %r8;
	mad.lo.s32 	%r16, %r15, %r1, %r15;
	setp.ge.s32 	%p1, %r3, %r16;
	@%p1 bra 	$L__BB2_6;
	not.b32 	%r17, %r1;
	mul.lo.s32 	%r18, %r2, %r6;
	rem.s32 	%r19, %r3, %r18;
	div.s32 	%r4, %r19, %r2;
	mad.lo.s32 	%r5, %r4, %r17, %r19;
	cvt.rn.f32.s32 	%f4, %r4;
	cvt.rn.f32.s32 	%f5, %r6;
	mul.f32 	%f6, %f1, %f5;
	setp.gt.f32 	%p2, %f6, %f4;
	@%p2 bra 	$L__BB2_3;
	cvt.rn.f64.s32 	%fd1, %r4;
	cvt.f64.f32 	%fd2, %f1;
	mov.f64 	%fd3, 0d3FF0000000000000;
	sub.f64 	%fd4, %fd3, %fd2;
	cvt.rn.f64.s32 	%fd5, %r6;
	mul.f64 	%fd6, %fd4, %fd5;
	setp.gtu.f64 	%p3, %fd6, %fd1;
	@%p3 bra 	$L__BB2_5;
$L__BB2_3:
	cvt.rn.f32.s32 	%f7, %r5;
	cvt.rn.f32.s32 	%f8, %r7;
	mul.f32 	%f9, %f1, %f8;
	setp.gt.f32 	%p4, %f9, %f7;
	@%p4 bra 	$L__BB2_6;
	cvt.rn.f64.s32 	%fd7, %r5;
	cvt.f64.f32 	%fd8, %f1;
	mov.f64 	%fd9, 0d3FF0000000000000;
	sub.f64 	%fd10, %fd9, %fd8;
	cvt.rn.f64.s32 	%fd11, %r7;
	mul.f64 	%fd12, %fd10, %fd11;
	setp.le.f64 	%p5, %fd12, %fd7;
	@%p5 bra 	$L__BB2_6;
$L__BB2_5:
	cvta.to.global.u64 	%rd2, %rd1;
	mul.wide.s32 	%rd3, %r3, 8;
	add.s64 	%rd4, %rd2, %rd3;
	mov.f32 	%f10, 0f00000000;
	st.global.v2.f32 	[%rd4], {%f10, %f10};
$L__BB2_6:
	ret;

}
	// .globl	_Z6resizeP6float2S0_iiiii
.visible .entry _Z6resizeP6float2S0_iiiii(
	.param .u64 .ptr .align 1 _Z6resizeP6float2S0_iiiii_param_0,
	.param .u64 .ptr .align 1 _Z6resizeP6float2S0_iiiii_param_1,
	.param .u32 _Z6resizeP6float2S0_iiiii_param_2,
	.param .u32 _Z6resizeP6float2S0_iiiii_param_3,
	.param .u32 _Z6resizeP6float2S0_iiiii_param_4,
	.param .u32 _Z6resizeP6float2S0_iiiii_param_5,
	.param .u32 _Z6resizeP6float2S0_iiiii_param_6
)
{
	.reg .pred 	%p<15>;
	.reg .b32 	%r<71>;
	.reg .b32 	%f<8>;
	.reg .b64 	%rd<19>;

	ld.param.u64 	%rd3, [_Z6resizeP6float2S0_iiiii_param_0];
	ld.param.u64 	%rd4, [_Z6resizeP6float2S0_iiiii_param_1];
	ld.param.u32 	%r18, [_Z6resizeP6float2S0_iiiii_param_2];
	ld.param.u32 	%r19, [_Z6resizeP6float2S0_iiiii_param_3];
	ld.param.u32 	%r20, [_Z6resizeP6float2S0_iiiii_param_4];
	ld.param.u32 	%r21, [_Z6resizeP6float2S0_iiiii_param_5];
	ld.param.u32 	%r22, [_Z6resizeP6float2S0_iiiii_param_6];
	cvta.to.global.u64 	%rd1, %rd4;
	cvta.to.global.u64 	%rd2, %rd3;
	setp.lt.s32 	%p1, %r19, %r21;
	@%p1 bra 	$L__BB3_5;
	shr.u32 	%r23, %r20, 31;
	add.s32 	%r24, %r20, %r23;
	shr.s32 	%r25, %r24, 1;
	add.s32 	%r1, %r25, 1;
	shr.u32 	%r26, %r22, 31;
	add.s32 	%r27, %r22, %r26;
	shr.s32 	%r2, %r27, 1;
	add.s32 	%r3, %r2, 1;
	mov.u32 	%r28, %tid.x;
	mov.u32 	%r29, %ntid.x;
	mov.u32 	%r30, %ctaid.x;
	mad.lo.s32 	%r4, %r29, %r30, %r28;
	mul.lo.s32 	%r31, %r21, %r18;
	mad.lo.s32 	%r32, %r31, %r2, %r31;
	setp.ge.s32 	%p2, %r4, %r32;
	@%p2 bra 	$L__BB3_11;
	not.b32 	%r33, %r2;
	mul.lo.s32 	%r34, %r3, %r21;
	div.s32 	%r35, %r4, %r34;
	mul.lo.s32 	%r36, %r34, %r35;
	sub.s32 	%r37, %r4, %r36;
	div.s32 	%r38, %r37, %r3;
	mad.lo.s32 	%r5, %r38, %r33, %r37;
	shr.u32 	%r39, %r21, 31;
	add.s32 	%r40, %r21, %r39;
	shr.s32 	%r41, %r40, 1;
	setp.gt.s32 	%p3, %r5, %r2;
	mad.lo.s32 	%r6, %r35, %r19, %r38;
	mad.lo.s32 	%r70, %r6, %r1, %r5;
	setp.lt.s32 	%p4, %r38, %r41;
	or.pred  	%p5, %p4, %p3;
	@%p5 bra 	$L__BB3_4;
	sub.s32 	%r42, %r19, %r21;
	add.s32 	%r43, %r6, %r42;
	mad.lo.s32 	%r70, %r43, %r1, %r5;
$L__BB3_4:
	mul.wide.s32 	%rd5, %r4, 8;
	add.s64 	%rd6, %rd1, %rd5;
	mul.wide.s32 	%rd7, %r70, 8;
	add.s64 	%rd8, %rd2, %rd7;
	ld.global.v2.f32 	{%f1, %f2}, [%rd8];
	st.global.v2.f32 	[%rd6], {%f1, %f2};
	bra.uni 	$L__BB3_11;
$L__BB3_5:
	shr.u32 	%r44, %r20, 31;
	add.s32 	%r45, %r20, %r44;
	shr.s32 	%r10, %r45, 1;
	add.s32 	%r11, %r10, 1;
	shr.u32 	%r46, %r22, 31;
	add.s32 	%r47, %r22, %r46;
	shr.s32 	%r12, %r47, 1;
	add.s32 	%r13, %r12, 1;
	mov.u32 	%r48, %tid.x;
	mov.u32 	%r49, %ntid.x;
	mov.u32 	%r50, %ctaid.x;
	mad.lo.s32 	%r14, %r49, %r50, %r48;
	mul.lo.s32 	%r51, %r21, %r18;
	mad.lo.s32 	%r52, %r51, %r12, %r51;
	setp.ge.s32 	%p6, %r14, %r52;
	@%p6 bra 	$L__BB3_11;
	not.b32 	%r53, %r12;
	mul.lo.s32 	%r54, %r13, %r21;
	div.s32 	%r15, %r14, %r54;
	mul.lo.s32 	%r55, %r54, %r15;
	sub.s32 	%r56, %r14, %r55;
	div.s32 	%r16, %r56, %r13;
	mad.lo.s32 	%r17, %r16, %r53, %r56;
	shr.u32 	%r57, %r19, 31;
	add.s32 	%r58, %r19, %r57;
	shr.s32 	%r59, %r58, 1;
	setp.ge.s32 	%p7, %r16, %r59;
	setp.gt.s32 	%p8, %r17, %r10;
	or.pred  	%p9, %p7, %p8;
	@%p9 bra 	$L__BB3_8;
	mad.lo.s32 	%r68, %r15, %r19, %r16;
	mad.lo.s32 	%r69, %r68, %r11, %r17;
	mul.wide.s32 	%rd15, %r14, 8;
	add.s64 	%rd16, %rd1, %rd15;
	mul.wide.s32 	%rd17, %r69, 8;
	add.s64 	%rd18, %rd2, %rd17;
	ld.global.v2.f32 	{%f6, %f7}, [%rd18];
	st.global.v2.f32 	[%rd16], {%f6, %f7};
	bra.uni 	$L__BB3_11;
$L__BB3_8:
	setp.gt.s32 	%p10, %r17, %r10;
	sub.s32 	%r63, %r21, %r59;
	setp.lt.s32 	%p11, %r16, %r63;
	setp.ge.s32 	%p12, %r16, %r21;
	or.pred  	%p13, %p11, %p12;
	or.pred  	%p14, %p13, %p10;
	@%p14 bra 	$L__BB3_10;
	sub.s32 	%r64, %r19, %r21;
	add.s32 	%r65, %r64, %r16;
	mad.lo.s32 	%r66, %r15, %r19, %r65;
	mad.lo.s32 	%r67, %r66, %r11, %r17;
	mul.wide.s32 	%rd11, %r14, 8;
	add.s64 	%rd12, %rd1, %rd11;
	mul.wide.s32 	%rd13, %r67, 8;
	add.s64 	%rd14, %rd2, %rd13;
	ld.global.v2.f32 	{%f4, %f5}, [%rd14];
	st.global.v2.f32 	[%rd12], {%f4, %f5};
	bra.uni 	$L__BB3_11;
$L__BB3_10:
	mul.wide.s32 	%rd9, %r14, 8;
	add.s64 	%rd10, %rd1, %rd9;
	mov.f32 	%f3, 0f00000000;
	st.global.v2.f32 	[%rd10], {%f3, %f3};
$L__BB3_11:
	ret;

}
	// .globl	_Z6conv_kP6float2S0_S0_Pfiiii
.visible .entry _Z6conv_kP6float2S0_S0_Pfiiii(
	.param .u64 .ptr .align 1 _Z6conv_kP6float2S0_S0_Pfiiii_param_0,
	.param .u64 .ptr .align 1 _Z6conv_kP6float2S0_S0_Pfiiii_param_1,
	.param .u64 .ptr .align 1 _Z6conv_kP6float2S0_S0_Pfiiii_param_2,
	.param .u64 .ptr .align 1 _Z6conv_kP6float2S0_S0_Pfiiii_param_3,
	.param .u32 _Z6conv_kP6float2S0_S0_Pfiiii_param_4,
	.param .u32 _Z6conv_kP6float2S0_S0_Pfiiii_param_5,
	.param .u32 _Z6conv_kP6float2S0_S0_Pfiiii_param_6,
	.param .u32 _Z6conv_kP6float2S0_S0_Pfiiii_param_7
)
{
	.reg .pred 	%p<3>;
	.reg .b32 	%r<36>;
	.reg .b32 	%f<19>;
	.reg .b64 	%rd<17>;

	ld.param.u64 	%rd2, [_Z6conv_kP6float2S0_S0_Pfiiii_param_0];
	ld.param.u64 	%rd3, [_Z6conv_kP6float2S0_S0_Pfiiii_param_1];
	ld.param.u64 	%rd4, [_Z6conv_kP6float2S0_S0_Pfiiii_param_2];
	ld.param.u64 	%rd5, [_Z6conv_kP6float2S0_S0_Pfiiii_param_3];
	ld.param.u32 	%r7, [_Z6conv_kP6float2S0_S0_Pfiiii_param_4];
	ld.param.u32 	%r4, [_Z6conv_kP6float2S0_S0_Pfiiii_param_5];
	ld.param.u32 	%r5, [_Z6conv_kP6float2S0_S0_Pfiiii_param_6];
	ld.param.u32 	%r6, [_Z6conv_kP6float2S0_S0_Pfiiii_param_7];
	shr.u32 	%r8, %r6, 31;
	add.s32 	%r9, %r6, %r8;
	shr.s32 	%r10, %r9, 1;
	add.s32 	%r1, %r10, 1;
	mov.u32 	%r11, %tid.x;
	mov.u32 	%r12, %ntid.x;
	mov.u32 	%r13, %ctaid.x;
	mad.lo.s32 	%r2, %r12, %r13, %r11;
	mul.lo.s32 	%r14, %r4, %r7;
	mul.lo.s32 	%r15, %r14, %r5;
	mad.lo.s32 	%r16, %r15, %r10, %r15;
	setp.ge.s32 	%p1, %r2, %r16;
	@%p1 bra 	$L__BB4_3;
	cvta.to.global.u64 	%rd6, %rd3;
	cvta.to.global.u64 	%rd7, %rd2;
	cvta.to.global.u64 	%rd8, %rd4;
	mul.lo.s32 	%r17, %r5, %r4;
	mul.lo.s32 	%r18, %r17, %r1;
	div.s32 	%r3, %r2, %r18;
	mul.lo.s32 	%r19, %r18, %r3;
	sub.s32 	%r20, %r2, %r19;
	mul.lo.s32 	%r21, %r1, %r5;
	div.s32 	%r22, %r20, %r21;
	mul.lo.s32 	%r23, %r21, %r22;
	add.s32 	%r24, %r19, %r23;
	sub.s32 	%r25, %r2, %r24;
	div.s32 	%r26, %r25, %r1;
	mul.lo.s32 	%r27, %r26, %r1;
	add.s32 	%r28, %r27, %r24;
	sub.s32 	%r29, %r2, %r28;
	add.s32 	%r30, %r23, %r27;
	add.s32 	%r31, %r30, %r29;
	mul.wide.s32 	%rd9, %r31, 8;
	add.s64 	%rd10, %rd7, %rd9;
	ld.global.v2.f32 	{%f2, %f3}, [%rd10];
	mul.wide.s32 	%rd11, %r2, 8;
	add.s64 	%rd12, %rd8, %rd11;
	ld.global.v2.f32 	{%f4, %f5}, [%rd12];
	mul.f32 	%f6, %f2, %f4;
	mul.f32 	%f7, %f3, %f5;
	sub.f32 	%f8, %f6, %f7;
	mad.lo.s32 	%r32, %r21, %r3, %r27;
	add.s32 	%r33, %r32, %r29;
	mul.wide.s32 	%rd13, %r33, 8;
	add.s64 	%rd1, %rd6, %rd13;
	ld.global.v2.f32 	{%f9, %f10}, [%rd1];
	add.f32 	%f1, %f9, %f8;
	mul.f32 	%f11, %f2, %f5;
	fma.rn.f32 	%f12, %f3, %f4, %f11;
	add.f32 	%f13, %f12, %f10;
	st.global.v2.f32 	[%rd1], {%f1, %f13};
	or.b32  	%r34, %r26, %r22;
	or.b32  	%r35, %r34, %r29;
	setp.ne.s32 	%p2, %r35, 0;
	@%p2 bra 	$L__BB4_3;
	cvta.to.global.u64 	%rd14, %rd5;
	mul.wide.s32 	%rd15, %r3, 4;
	add.s64 	%rd16, %rd14, %rd15;
	ld.global.f32 	%f14, [%rd16];
	cvt.rn.f32.s32 	%f15, %r5;
	mul.f32 	%f16, %f14, %f15;
	cvt.rn.f32.s32 	%f17, %r6;
	fma.rn.f32 	%f18, %f16, %f17, %f1;
	st.global.f32 	[%rd1], %f18;
$L__BB4_3:
	ret;

}
	// .globl	_Z9normalizeP6float2iiii
.visible .entry _Z9normalizeP6float2iiii(
	.param .u64 .ptr .align 1 _Z9normalizeP6float2iiii_param_0,
	.param .u32 _Z9normalizeP6float2iiii_param_1,
	.param .u32 _Z9normalizeP6float2iiii_param_2,
	.param .u32 _Z9normalizeP6float2iiii_param_3,
	.param .u32 _Z9normalizeP6float2iiii_param_4
)
{
	.reg .pred 	%p<2>;
	.reg .b32 	%r<14>;
	.reg .b32 	%f<6>;
	.reg .b64 	%rd<5>;

	ld.param.u64 	%rd1, [_Z9normalizeP6float2iiii_param_0];
	ld.param.u32 	%r2, [_Z9normalizeP6float2iiii_param_1];
	ld.param.u32 	%r3, [_Z9normalizeP6float2iiii_param_2];
	ld.param.u32 	%r4, [_Z9normalizeP6float2iiii_param_3];
	ld.param.u32 	%r5, [_Z9normalizeP6float2iiii_param_4];
	shr.u32 	%r6, %r5, 31;
	add.s32 	%r7, %r5, %r6;
	shr.s32 	%r8, %r7, 1;
	mov.u32 	%r9, %tid.x;
	mov.u32 	%r10, %ntid.x;
	mov.u32 	%r11, %ctaid.x;
	mad.lo.s32 	%r1, %r10, %r11, %r9;
	mul.lo.s32 	%r12, %r4, %r3;
	mad.lo.s32 	%r13, %r12, %r8, %r12;
	setp.ge.s32 	%p1, %r1, %r13;
	@%p1 bra 	$L__BB5_2;
	cvta.to.global.u64 	%rd2, %rd1;
	mul.wide.s32 	%rd3, %r1, 8;
	add.s64 	%rd4, %rd2, %rd3;
	ld.global.v2.f32 	{%f1, %f2}, [%rd4];
	cvt.rn.f32.s32 	%f3, %r2;
	div.rn.f32 	%f4, %f1, %f3;
	div.rn.f32 	%f5, %f2, %f3;
	st.global.v2.f32 	[%rd4], {%f4, %f5};
$L__BB5_2:
	ret;

}
	// .globl	_Z8copy_outP6float2Pfiiii
.visible .entry _Z8copy_outP6float2Pfiiii(
	.param .u64 .ptr .align 1 _Z8copy_outP6float2Pfiiii_param_0,
	.param .u64 .ptr .align 1 _Z8copy_outP6float2Pfiiii_param_1,
	.param .u32 _Z8copy_outP6float2Pfiiii_param_2,
	.param .u32 _Z8copy_outP6float2Pfiiii_param_3,
	.param .u32 _Z8copy_outP6float2Pfiiii_param_4,
	.param .u32 _Z8copy_outP6float2Pfiiii_param_5
)
{
	.reg .pred 	%p<2>;
	.reg .b32 	%r<23>;
	.reg .b32 	%f<3>;
	.reg .b64 	%rd<9>;

	ld.param.u64 	%rd1, [_Z8copy_outP6float2Pfiiii_param_0];
	ld.param.u64 	%rd2, [_Z8copy_outP6float2Pfiiii_param_1];
	ld.param.u32 	%r5, [_Z8copy_outP6float2Pfiiii_param_2];
	ld.param.u32 	%r6, [_Z8copy_outP6float2Pfiiii_param_3];
	ld.param.u32 	%r7, [_Z8copy_outP6float2Pfiiii_param_4];
	ld.param.u32 	%r8, [_Z8copy_outP6float2Pfiiii_param_5];
	mul.lo.s32 	%r9, %r6, %r5;
	mul.lo.s32 	%r10, %r9, %r7;
	mul.lo.s32 	%r11, %r10, %r8;
	mov.u32 	%r12, %tid.x;
	mov.u32 	%r13, %ntid.x;
	mov.u32 	%r14, %ctaid.x;
	mad.lo.s32 	%r1, %r13, %r14, %r12;
	mul.lo.s32 	%r15, %r7, %r6;
	mul.lo.s32 	%r16, %r15, %r8;
	rem.s32 	%r2, %r1, %r16;
	sub.s32 	%r3, %r1, %r2;
	mul.lo.s32 	%r17, %r8, %r7;
	rem.s32 	%r4, %r2, %r17;
	setp.ge.s32 	%p1, %r1, %r11;
	@%p1 bra 	$L__BB6_2;
	cvta.to.global.u64 	%rd3, %rd1;
	cvta.to.global.u64 	%rd4, %rd2;
	mul.wide.s32 	%rd5, %r1, 8;
	add.s64 	%rd6, %rd3, %rd5;
	ld.global.f32 	%f1, [%rd6];
	sub.s32 	%r18, %r2, %r4;
	shl.b32 	%r19, %r18, 1;
	add.s32 	%r20, %r3, %r4;
	shl.b32 	%r21, %r20, 1;
	add.s32 	%r22, %r21, %r19;
	mul.wide.s32 	%rd7, %r22, 4;
	add.s64 	%rd8, %rd4, %rd7;
	st.global.f32 	[%rd8], %f1;
	ld.global.f32 	%f2, [%rd6+4];
	st.global.f32 	[%rd8+4], %f2;
$L__BB6_2:
	ret;

}
	// .globl	_Z7copy_inPfP6float2iiii
.visible .entry _Z7copy_inPfP6float2iiii(
	.param .u64 .ptr .align 1 _Z7copy_inPfP6float2iiii_param_0,
	.param .u64 .ptr .align 1 _Z7copy_inPfP6float2iiii_param_1,
	.param .u32 _Z7copy_inPfP6float2iiii_param_2,
	.param .u32 _Z7copy_inPfP6float2iiii_param_3,
	.param .u32 _Z7copy_inPfP6float2iiii_param_4,
	.param .u32 _Z7copy_inPfP6float2iiii_param_5
)
{
	.reg .pred 	%p<2>;
	.reg .b32 	%r<23>;
	.reg .b32 	%f<3>;
	.reg .b64 	%rd<9>;

	ld.param.u64 	%rd1, [_Z7copy_inPfP6float2iiii_param_0];
	ld.param.u64 	%rd2, [_Z7copy_inPfP6float2iiii_param_1];
	ld.param.u32 	%r5, [_Z7copy_inPfP6float2iiii_param_2];
	ld.param.u32 	%r6, [_Z7copy_inPfP6float2iiii_param_3];
	ld.param.u32 	%r7, [_Z7copy_inPfP6float2iiii_param_4];
	ld.param.u32 	%r8, [_Z7copy_inPfP6float2iiii_param_5];
	mul.lo.s32 	%r9, %r6, %r5;
	mul.lo.s32 	%r10, %r9, %r7;
	mul.lo.s32 	%r11, %r10, %r8;
	mov.u32 	%r12, %tid.x;
	mov.u32 	%r13, %ntid.x;
	mov.u32 	%r14, %ctaid.x;
	mad.lo.s32 	%r1, %r13, %r14, %r12;
	mul.lo.s32 	%r15, %r7, %r6;
	mul.lo.s32 	%r16, %r15, %r8;
	rem.s32 	%r2, %r1, %r16;
	sub.s32 	%r3, %r1, %r2;
	mul.lo.s32 	%r17, %r8, %r7;
	rem.s32 	%r4, %r2, %r17;
	setp.ge.s32 	%p1, %r1, %r11;
	@%p1 bra 	$L__BB7_2;
	cvta.to.global.u64 	%rd3, %rd1;
	cvta.to.global.u64 	%rd4, %rd2;
	sub.s32 	%r18, %r2, %r4;
	shl.b32 	%r19, %r18, 1;
	add.s32 	%r20, %r3, %r4;
	shl.b32 	%r21, %r20, 1;
	add.s32 	%r22, %r21, %r19;
	mul.wide.s32 	%rd5, %r22, 4;
	add.s64 	%rd6, %rd3, %rd5;
	ld.global.f32 	%f1, [%rd6];
	mul.wide.s32 	%rd7, %r1, 8;
	add.s64 	%rd8, %rd4, %rd7;
	st.global.f32 	[%rd8], %f1;
	ld.global.f32 	%f2, [%rd6+4];
	st.global.f32 	[%rd8+4], %f2;
$L__BB7_2:
	ret;

}
	// .globl	_Z9copy_realPfS_i
.visible .entry _Z9copy_realPfS_i(
	.param .u64 .ptr .align 1 _Z9copy_realPfS_i_param_0,
	.param .u64 .ptr .align 1 _Z9copy_realPfS_i_param_1,
	.param .u32 _Z9copy_realPfS_i_param_2
)
{
	.reg .pred 	%p<2>;
	.reg .b32 	%r<6>;
	.reg .b32 	%f<2>;
	.reg .b64 	%rd<8>;

	ld.param.u64 	%rd1, [_Z9copy_realPfS_i_param_0];
	ld.param.u64 	%rd2, [_Z9copy_realPfS_i_param_1];
	ld.param.u32 	%r2, [_Z9copy_realPfS_i_param_2];
	mov.u32 	%r3, %tid.x;
	mov.u32 	%r4, %ntid.x;
	mov.u32 	%r5, %ctaid.x;
	mad.lo.s32 	%r1, %r4, %r5, %r3;
	setp.ge.s32 	%p1, %r1, %r2;
	@%p1 bra 	$L__BB8_2;
	cvta.to.global.u64 	%rd3, %rd1;
	cvta.to.global.u64 	%rd4, %rd2;
	mul.wide.s32 	%rd5, %r1, 4;
	add.s64 	%rd6, %rd3, %rd5;
	ld.global.f32 	%f1, [%rd6];
	add.s64 	%rd7, %rd4, %rd5;
	st.global.f32 	[%rd7], %f1;
$L__BB8_2:
	ret;

}
	// .globl	_Z10backprop_kP6float2S0_S0_S0_PfS1_S0_S0_S1_S1_S0_S0_S1_S1_S0_S0_S1_S1_iiii
.visible .entry _Z10backprop_kP6float2S0_S0_S0_PfS1_S0_S0_S1_S1_S0_S0_S1_S1_S0_S0_S1_S1_iiii(
	.param .u64 .ptr .align 1 _Z10backprop_kP6float2S0_S0_S0_PfS1_S0_S0_S1_S1_S0_S0_S1_S1_S0_S0_S1_S1_iiii_param_0,
	.param .u64 .ptr .align 1 _Z10backprop_kP6float2S0_S0_S0_PfS1_S0_S0_S1_S1_S0_S0_S1_S1_S0_S0_S1_S1_iiii_param_1,
	.param .u64 .ptr .align 1 _Z10backprop_kP6float2S0_S0_S0_PfS1_S0_S0_S1_S1_S0_S0_S1_S1_S0_S0_S1_S1_iiii_param_2,
	.param .u64 .ptr .align 1 _Z10backprop_kP6float2S0_S0_S0_PfS1_S0_S0_S1_S1_S0_S0_S1_S1_S0_S0_S1_S1_iiii_param_3,
	.param .u64 .ptr .align 1 _Z10backprop_kP6float2S0_S0_S0_PfS1_S0_S0_S1_S1_S0_S0_S1_S1_S0_S0_S1_S1_iiii_param_4,
	.param .u64 .ptr .align 1 _Z10backprop_kP6float2S0_S0_S0_PfS1_S0_S0_S1_S1_S0_S0_S1_S1_S0_S0_S1_S1_iiii_param_5,
	.param .u64 .ptr .align 1 _Z10backprop_kP6float2S0_S0_S0_PfS1_S0_S0_S1_S1_S0_S0_S1_S1_S0_S0_S1_S1_iiii_param_6,
	.param .u64 .ptr .align 1 _Z10backprop_kP6float2S0_S0_S0_PfS1_S0_S0_S1_S1_S0_S0_S1_S1_S0_S0_S1_S1_iiii_param_7,
	.param .u64 .ptr .align 1 _Z10backprop_kP6float2S0_S0_S0_PfS1_S0_S0_S1_S1_S0_S0_S1_S1_S0_S0_S1_S1_iiii_param_8,
	.param .u64 .ptr .align 1 _Z10backprop_kP6float2S0_S0_S0_PfS1_S0_S0_S1_S1_S0_S0_S1_S1_S0_S0_S1_S1_iiii_param_9,
	.param .u64 .ptr .align 1 _Z10backprop_kP6float2S0_S0_S0_PfS1_S0_S0_S1_S1_S0_S0_S1_S1_S0_S0_S1_S1_iiii_param_10,
	.param .u64 .ptr .align 1 _Z10backprop_kP6float2S0_S0_S0_PfS1_S0_S0_S1_S1_S0_S0_S1_S1_S0_S0_S1_S1_iiii_param_11,
	.param .u64 .ptr .align 1 _Z10backprop_kP6float2S0_S0_S0_PfS1_S0_S0_S1_S1_S0_S0_S1_S1_S0_S0_S1_S1_iiii_param_12,
	.param .u64 .ptr .align 1 _Z10backprop_kP6float2S0_S0_S0_PfS1_S0_S0_S1_S1_S0_S0_S1_S1_S0_S0_S1_S1_iiii_param_13,
	.param .u64 .ptr .align 1 _Z10backprop_kP6float2S0_S0_S0_PfS1_S0_S0_S1_S1_S0_S0_S1_S1_S0_S0_S1_S1_iiii_param_14,
	.param .u64 .ptr .align 1 _Z10backprop_kP6float2S0_S0_S0_PfS1_S0_S0_S1_S1_S0_S0_S1_S1_S0_S0_S1_S1_iiii_param_15,
	.param .u64 .ptr .align 1 _Z10backprop_kP6float2S0_S0_S0_PfS1_S0_S0_S1_S1_S0_S0_S1_S1_S0_S0_S1_S1_iiii_param_16,
	.param .u64 .ptr .align 1 _Z10backprop_kP6float2S0_S0_S0_PfS1_S0_S0_S1_S1_S0_S0_S1_S1_S0_S0_S1_S1_iiii_param_17,
	.param .u32 _Z10backprop_kP6float2S0_S0_S0_PfS1_S0_S0_S1_S1_S0_S0_S1_S1_S0_S0_S1_S1_iiii_param_18,
	.param .u32 _Z10backprop_kP6float2S0_S0_S0_PfS1_S0_S0_S1_S1_S0_S0_S1_S1_S0_S0_S1_S1_iiii_param_19,
	.param .u32 _Z10backprop_kP6float2S0_S0_S0_PfS1_S0_S0_S1_S1_S0_S0_S1_S1_S0_S0_S1_S1_iiii_param_20,
	.param .u32 _Z10backprop_kP6float2S0_S0_S0_PfS1_S0_S0_S1_S1_S0_S0_S1_S1_S0_S0_S1_S1_iiii_param_21
)
{
	.reg .pred 	%p<30>;
	.reg .b32 	%r<110>;
	.reg .b32 	%f<413>;
	.reg .b64 	%rd<111>;

	ld.param.u64 	%rd28, [_Z10backprop_kP6float2S0_S0_S0_PfS1_S0_S0_S1_S1_S0_S0_S1_S1_S0_S0_S1_S1_iiii_param_0];
	ld.param.u64 	%rd29, [_Z10backprop_kP6float2S0_S0_S0_PfS1_S0_S0_S1_S1_S0_S0_S1_S1_S0_S0_S1_S1_iiii_param_1];
	ld.param.u64 	%rd30, [_Z10backprop_kP6float2S0_S0_S0_PfS1_S0_S0_S1_S1_S0_S0_S1_S1_S0_S0_S1_S1_iiii_param_2];
	ld.param.u64 	%rd31, [_Z10backprop_kP6float2S0_S0_S0_PfS1_S0_S0_S1_S1_S0_S0_S1_S1_S0_S0_S1_S1_iiii_param_3];
	ld.param.u64 	%rd15, [_Z10backprop_kP6float2S0_S0_S0_PfS1_S0_S0_S1_S1_S0_S0_S1_S1_S0_S0_S1_S1_iiii_param_5];
	ld.param.u64 	%rd16, [_Z10backprop_kP6float2S0_S0_S0_PfS1_S0_S0_S1_S1_S0_S0_S1_S1_S0_S0_S1_S1_iiii_param_6];
	ld.param.u64 	%rd17, [_Z10backprop_kP6float2S0_S0_S0_PfS1_S0_S0_S1_S1_S0_S0_S1_S1_S0_S0_S1_S1_iiii_param_7];
	ld.param.u64 	%rd18, [_Z10backprop_kP6float2S0_S0_S0_PfS1_S0_S0_S1_S1_S0_S0_S1_S1_S0_S0_S1_S1_iiii_param_8];
	ld.param.u64 	%rd19, [_Z10backprop_kP6float2S0_S0_S0_PfS1_S0_S0_S1_S1_S0_S0_S1_S1_S0_S0_S1_S1_iiii_param_9];
	ld.param.u64 	%rd21, [_Z10backprop_kP6float2S0_S0_S0_PfS1_S0_S0_S1_S1_S0_S0_S1_S1_S0_S0_S1_S1_iiii_param_11];
	ld.param.u64 	%rd22, [_Z10backprop_kP6float2S0_S0_S0_PfS1_S0_S0_S1_S1_S0_S0_S1_S1_S0_S0_S1_S1_iiii_param_12];
	ld.param.u64 	%rd23, [_Z10backprop_kP6float2S0_S0_S0_PfS1_S0_S0_S1_S1_S0_S0_S1_S1_S0_S0_S1_S1_iiii_param_13];
	ld.param.u64 	%rd24, [_Z10backprop_kP6float2S0_S0_S0_PfS1_S0_S0_S1_S1_S0_S0_S1_S1_S0_S0_S1_S1_iiii_param_14];
	ld.param.u64 	%rd25, [_Z10backprop_kP6float2S0_S0_S0_PfS1_S0_S0_S1_S1_S0_S0_S1_S1_S0_S0_S1_S1_iiii_param_15];
	ld.param.u64 	%rd26, [_Z10backprop_kP6float2S0_S0_S0_PfS1_S0_S0_S1_S1_S0_S0_S1_S1_S0_S0_S1_S1_iiii_param_16];
	ld.param.u64 	%rd27, [_Z10backprop_kP6float2S0_S0_S0_PfS1_S0_S0_S1_S1_S0_S0_S1_S1_S0_S0_S1_S1_iiii_param_17];
	ld.param.u32 	%r43, [_Z10backprop_kP6float2S0_S0_S0_PfS1_S0_S0_S1_S1_S0_S0_S1_S1_S0_S0_S1_S1_iiii_param_18];
	ld.param.u32 	%r44, [_Z10backprop_kP6float2S0_S0_S0_PfS1_S0_S0_S1_S1_S0_S0_S1_S1_S0_S0_S1_S1_iiii_param_19];
	ld.param.u32 	%r45, [_Z10backprop_kP6float2S0_S0_S0_PfS1_S0_S0_S1_S1_S0_S0_S1_S1_S0_S0_S1_S1_iiii_param_20];
	ld.param.u32 	%r46, [_Z10backprop_kP6float2S0_S0_S0_PfS1_S0_S0_S1_S1_S0_S0_S1_S1_S0_S0_S1_S1_iiii_param_21];
	cvta.to.global.u64 	%rd1, %rd31;
	cvta.to.global.u64 	%rd2, %rd29;
	cvta.to.global.u64 	%rd3, %rd30;
	cvta.to.global.u64 	%rd4, %rd28;
	shr.u32 	%r47, %r46, 31;
	add.s32 	%r48, %r46, %r47;
	shr.s32 	%r1, %r48, 1;
	add.s32 	%r2, %r1, 1;
	mul.lo.s32 	%r49, %r46, %r45;
	cvt.rn.f32.s32 	%f1, %r49;
	mov.u32 	%r3, %tid.x;
	mov.u32 	%r50, %ntid.x;
	mov.u32 	%r51, %ctaid.x;
	mul.lo.s32 	%r4, %r50, %r51;
	add.s32 	%r5, %r4, %r3;
	mul.lo.s32 	%r52, %r44, %r43;
	mul.lo.s32 	%r53, %r52, %r45;
	mad.lo.s32 	%r54, %r53, %r1, %r53;
	setp.ge.s32 	%p3, %r5, %r54;
	@%p3 bra 	$L__BB9_28;
	cvt.rn.f32.s32 	%f106, %r46;
	cvt.rn.f32.s32 	%f107, %r45;
	cvt.rn.f32.s32 	%f108, %r44;
	cvt.rn.f32.s32 	%f109, %r43;
	add.f32 	%f110, %f1, %f1;
	mul.f32 	%f111, %f110, %f109;
	mul.f32 	%f112, %f111, %f108;
	mul.f32 	%f113, %f112, %f107;
	mul.f32 	%f114, %f113, %f106;
	mul.lo.s32 	%r55, %r45, %r44;
	mul.lo.s32 	%r56, %r55, %r2;
	div.s32 	%r6, %r5, %r56;
	mul.lo.s32 	%r7, %r56, %r6;
	sub.s32 	%r57, %r5, %r7;
	mul.lo.s32 	%r8, %r2, %r45;
	div.s32 	%r9, %r57, %r8;
	mul.lo.s32 	%r10, %r8, %r9;
	add.s32 	%r58, %r7, %r10;
	sub.s32 	%r105, %r5, %r58;
	div.s32 	%r12, %r105, %r2;
	mul.lo.s32 	%r13, %r12, %r2;
	add.s32 	%r59, %r13, %r58;
	sub.s32 	%r14, %r5, %r59;
	setp.gt.s32 	%p4, %r14, 0;
	setp.lt.s32 	%p5, %r14, %r1;
	mul.f32 	%f115, %f114, 0f3F000000;
	selp.f32 	%f116, %f115, %f114, %p5;
	selp.f32 	%f2, %f116, %f114, %p4;
	setp.lt.s32 	%p6, %r44, 1;
	mov.f32 	%f399, 0f00000000;
	mov.f32 	%f400, %f399;
	mov.f32 	%f401, %f399;
	mov.f32 	%f402, %f399;
	mov.f32 	%f403, %f399;
	mov.f32 	%f404, %f399;
	mov.f32 	%f405, %f399;
	@%p6 bra 	$L__BB9_10;
	or.b32  	%r61, %r12, %r14;
	setp.eq.s32 	%p1, %r61, 0;
	and.b32  	%r15, %r44, 3;
	setp.lt.u32 	%p7, %r44, 4;
	mov.f32 	%f405, 0f00000000;
	mov.b32 	%r109, 0;
	mov.f32 	%f404, %f405;
	mov.f32 	%f403, %f405;
	mov.f32 	%f402, %f405;
	mov.f32 	%f401, %f405;
	mov.f32 	%f400, %f405;
	mov.f32 	%f399, %f405;
	@%p7 bra 	$L__BB9_5;
	and.b32  	%r109, %r44, 2147483644;
	neg.s32 	%r107, %r109;
	sub.s32 	%r106, %r5, %r10;
	add.s32 	%r62, %r6, %r43;
	mad.lo.s32 	%r63, %r6, %r44, %r9;
	sub.s32 	%r64, %r62, %r63;
	mul.lo.s32 	%r65, %r45, %r64;
	mad.lo.s32 	%r66, %r65, %r2, %r3;
	add.s32 	%r104, %r66, %r4;
	mul.lo.s32 	%r67, %r45, %r43;
	mul.lo.s32 	%r68, %r67, %r2;
	shl.b32 	%r20, %r68, 2;
	shl.b32 	%r69, %r43, 1;
	add.s32 	%r70, %r6, %r69;
	sub.s32 	%r71, %r70, %r63;
	mul.lo.s32 	%r72, %r45, %r71;
	mad.lo.s32 	%r73, %r72, %r2, %r3;
	add.s32 	%r103, %r73, %r4;
	mad.lo.s32 	%r74, %r43, 3, %r6;
	sub.s32 	%r75, %r74, %r63;
	mul.lo.s32 	%r76, %r45, %r75;
	mad.lo.s32 	%r77, %r76, %r2, %r3;
	add.s32 	%r102, %r77, %r4;
	sub.s32 	%r78, %r6, %r63;
	mul.lo.s32 	%r79, %r45, %r78;
	mad.lo.s32 	%r80, %r79, %r2, %r3;
	add.s32 	%r101, %r80, %r4;
	mov.f32 	%f405, 0f00000000;
	mul.wide.s32 	%rd39, %r8, 8;
$L__BB9_4:
	.pragma "nounroll";
	mul.wide.s32 	%rd32, %r105, 8;
	add.s64 	%rd33, %rd2, %rd32;
	ld.global.v2.f32 	{%f120, %f121}, [%rd33];
	add.s64 	%rd34, %rd4, %rd32;
	ld.global.v2.f32 	{%f122, %f123}, [%rd34];
	mul.wide.s32 	%rd35, %r101, 8;
	add.s64 	%rd36, %rd1, %rd35;
	ld.global.v2.f32 	{%f124, %f125}, [%rd36];
	sub.f32 	%f126, %f120, %f122;
	fma.rn.f32 	%f127, %f126, %f124, %f399;
	fma.rn.f32 	%f128, %f126, %f125, %f400;
	sub.f32 	%f129, %f121, %f123;
	fma.rn.f32 	%f130, %f129, %f124, %f401;
	mul.f32 	%f131, %f129, %f125;
	add.f32 	%f132, %f402, %f131;
	mul.wide.s32 	%rd37, %r106, 8;
	add.s64 	%rd38, %rd3, %rd37;
	ld.global.v2.f32 	{%f133, %f134}, [%rd38];
	mul.f32 	%f135, %f122, %f133;
	mul.f32 	%f136, %f123, %f134;
	sub.f32 	%f137, %f135, %f136;
	add.f32 	%f138, %f403, %f137;
	mul.f32 	%f139, %f122, %f134;
	fma.rn.f32 	%f140, %f123, %f133, %f139;
	add.f32 	%f141, %f404, %f140;
	fma.rn.f32 	%f142, %f126, %f124, %f131;
	add.f32 	%f143, %f405, %f142;
	add.s64 	%rd40, %rd33, %rd39;
	ld.global.v2.f32 	{%f144, %f145}, [%rd40];
	add.s64 	%rd41, %rd34, %rd39;
	ld.global.v2.f32 	{%f146, %f147}, [%rd41];
	mul.wide.s32 	%rd42, %r104, 8;
	add.s64 	%rd43, %rd1, %rd42;
	ld.global.v2.f32 	{%f148, %f149}, [%rd43];
	sub.f32 	%f150, %f144, %f146;
	fma.rn.f32 	%f151, %f150, %f148, %f127;
	fma.rn.f32 	%f152, %f150, %f149, %f128;
	sub.f32 	%f153, %f145, %f147;
	fma.rn.f32 	%f154, %f153, %f148, %f130;
	mul.f32 	%f155, %f153, %f149;
	add.f32 	%f156, %f132, %f155;
	add.s64 	%rd44, %rd38, %rd39;
	ld.global.v2.f32 	{%f157, %f158}, [%rd44];
	mul.f32 	%f159, %f146, %f157;
	mul.f32 	%f160, %f147, %f158;
	sub.f32 	%f161, %f159, %f160;
	add.f32 	%f162, %f138, %f161;
	mul.f32 	%f163, %f146, %f158;
	fma.rn.f32 	%f164, %f147, %f157, %f163;
	add.f32 	%f165, %f141, %f164;
	fma.rn.f32 	%f166, %f150, %f148, %f155;
	add.f32 	%f167, %f143, %f166;
	add.s64 	%rd45, %rd40, %rd39;
	ld.global.v2.f32 	{%f168, %f169}, [%rd45];
	add.s64 	%rd46, %rd41, %rd39;
	ld.global.v2.f32 	{%f170, %f171}, [%rd46];
	mul.wide.s32 	%rd47, %r103, 8;
	add.s64 	%rd48, %rd1, %rd47;
	ld.global.v2.f32 	{%f172, %f173}, [%rd48];
	sub.f32 	%f174, %f168, %f170;
	fma.rn.f32 	%f175, %f174, %f172, %f151;
	fma.rn.f32 	%f176, %f174, %f173, %f152;
	sub.f32 	%f177, %f169, %f171;
	fma.rn.f32 	%f178, %f177, %f172, %f154;
	mul.f32 	%f179, %f177, %f173;
	add.f32 	%f180, %f156, %f179;
	add.s64 	%rd49, %rd44, %rd39;
	ld.global.v2.f32 	{%f181, %f182}, [%rd49];
	mul.f32 	%f183, %f170, %f181;
	mul.f32 	%f184, %f171, %f182;
	sub.f32 	%f185, %f183, %f184;
	add.f32 	%f186, %f162, %f185;
	mul.f32 	%f187, %f170, %f182;
	fma.rn.f32 	%f188, %f171, %f181, %f187;
	add.f32 	%f189, %f165, %f188;
	fma.rn.f32 	%f190, %f174, %f172, %f179;
	add.f32 	%f191, %f167, %f190;
	add.s64 	%rd50, %rd45, %rd39;
	ld.global.v2.f32 	{%f192, %f193}, [%rd50];
	add.s64 	%rd51, %rd46, %rd39;
	ld.global.v2.f32 	{%f194, %f195}, [%rd51];
	mul.wide.s32 	%rd52, %r102, 8;
	add.s64 	%rd53, %rd1, %rd52;
	ld.global.v2.f32 	{%f196, %f197}, [%rd53];
	sub.f32 	%f198, %f192, %f194;
	fma.rn.f32 	%f399, %f198, %f196, %f175;
	fma.rn.f32 	%f400, %f198, %f197, %f176;
	sub.f32 	%f199, %f193, %f195;
	fma.rn.f32 	%f401, %f199, %f196, %f178;
	mul.f32 	%f200, %f199, %f197;
	add.f32 	%f402, %f180, %f200;
	add.s64 	%rd54, %rd49, %rd39;
	ld.global.v2.f32 	{%f201, %f202}, [%rd54];
	mul.f32 	%f203, %f194, %f201;
	mul.f32 	%f204, %f195, %f202;
	sub.f32 	%f205, %f203, %f204;
	add.f32 	%f403, %f186, %f205;
	mul.f32 	%f206, %f194, %f202;
	fma.rn.f32 	%f207, %f195, %f201, %f206;
	add.f32 	%f404, %f189, %f207;
	fma.rn.f32 	%f208, %f198, %f196, %f200;
	add.f32 	%f209, %f191, %f208;
	selp.f32 	%f405, %f209, %f405, %p1;
	add.s32 	%r107, %r107, 4;
	shl.b32 	%r81, %r8, 2;
	add.s32 	%r106, %r106, %r81;
	add.s32 	%r105, %r105, %r81;
	add.s32 	%r104, %r104, %r20;
	add.s32 	%r103, %r103, %r20;
	add.s32 	%r102, %r102, %r20;
	add.s32 	%r101, %r101, %r20;
	setp.ne.s32 	%p8, %r107, 0;
	@%p8 bra 	$L__BB9_4;
$L__BB9_5:
	setp.eq.s32 	%p9, %r15, 0;
	@%p9 bra 	$L__BB9_10;
	setp.eq.s32 	%p10, %r15, 1;
	@%p10 bra 	$L__BB9_8;
	add.s32 	%r82, %r14, %r13;
	mad.lo.s32 	%r83, %r8, %r109, %r82;
	mad.lo.s32 	%r84, %r109, %r43, %r6;
	mad.lo.s32 	%r85, %r8, %r84, %r82;
	mul.wide.s32 	%rd55, %r83, 8;
	add.s64 	%rd56, %rd2, %rd55;
	ld.global.v2.f32 	{%f211, %f212}, [%rd56];
	add.s64 	%rd57, %rd4, %rd55;
	ld.global.v2.f32 	{%f213, %f214}, [%rd57];
	mul.wide.s32 	%rd58, %r85, 8;
	add.s64 	%rd59, %rd1, %rd58;
	ld.global.v2.f32 	{%f215, %f216}, [%rd59];
	sub.f32 	%f217, %f211, %f213;
	fma.rn.f32 	%f218, %f217, %f215, %f399;
	fma.rn.f32 	%f219, %f217, %f216, %f400;
	sub.f32 	%f220, %f212, %f214;
	fma.rn.f32 	%f221, %f220, %f215, %f401;
	mul.f32 	%f222, %f220, %f216;
	add.f32 	%f223, %f402, %f222;
	add.s32 	%r86, %r83, %r7;
	mul.wide.s32 	%rd60, %r86, 8;
	add.s64 	%rd61, %rd3, %rd60;
	ld.global.v2.f32 	{%f224, %f225}, [%rd61];
	mul.f32 	%f226, %f213, %f224;
	mul.f32 	%f227, %f214, %f225;
	sub.f32 	%f228, %f226, %f227;
	add.f32 	%f229, %f403, %f228;
	mul.f32 	%f230, %f213, %f225;
	fma.rn.f32 	%f231, %f214, %f224, %f230;
	add.f32 	%f232, %f404, %f231;
	fma.rn.f32 	%f233, %f217, %f215, %f222;
	add.f32 	%f234, %f405, %f233;
	add.s32 	%r87, %r84, %r43;
	mad.lo.s32 	%r88, %r8, %r87, %r82;
	mul.wide.s32 	%rd62, %r8, 8;
	add.s64 	%rd63, %rd56, %rd62;
	ld.global.v2.f32 	{%f235, %f236}, [%rd63];
	add.s64 	%rd64, %rd57, %rd62;
	ld.global.v2.f32 	{%f237, %f238}, [%rd64];
	mul.wide.s32 	%rd65, %r88, 8;
	add.s64 	%rd66, %rd1, %rd65;
	ld.global.v2.f32 	{%f239, %f240}, [%rd66];
	sub.f32 	%f241, %f235, %f237;
	fma.rn.f32 	%f399, %f241, %f239, %f218;
	fma.rn.f32 	%f400, %f241, %f240, %f219;
	sub.f32 	%f242, %f236, %f238;
	fma.rn.f32 	%f401, %f242, %f239, %f221;
	mul.f32 	%f243, %f242, %f240;
	add.f32 	%f402, %f223, %f243;
	add.s64 	%rd67, %rd61, %rd62;
	ld.global.v2.f32 	{%f244, %f245}, [%rd67];
	mul.f32 	%f246, %f237, %f244;
	mul.f32 	%f247, %f238, %f245;
	sub.f32 	%f248, %f246, %f247;
	add.f32 	%f403, %f229, %f248;
	mul.f32 	%f249, %f237, %f245;
	fma.rn.f32 	%f250, %f238, %f244, %f249;
	add.f32 	%f404, %f232, %f250;
	fma.rn.f32 	%f251, %f241, %f239, %f243;
	add.f32 	%f252, %f234, %f251;
	selp.f32 	%f405, %f252, %f405, %p1;
	add.s32 	%r109, %r109, 2;
$L__BB9_8:
	and.b32  	%r89, %r44, 1;
	setp.eq.b32 	%p11, %r89, 1;
	not.pred 	%p12, %p11;
	@%p12 bra 	$L__BB9_10;
	add.s32 	%r90, %r14, %r13;
	mad.lo.s32 	%r91, %r8, %r109, %r90;
	mad.lo.s32 	%r92, %r109, %r43, %r6;
	mad.lo.s32 	%r93, %r8, %r92, %r90;
	mul.wide.s32 	%rd68, %r91, 8;
	add.s64 	%rd69, %rd2, %rd68;
	ld.global.v2.f32 	{%f253, %f254}, [%rd69];
	add.s64 	%rd70, %rd4, %rd68;
	ld.global.v2.f32 	{%f255, %f256}, [%rd70];
	mul.wide.s32 	%rd71, %r93, 8;
	add.s64 	%rd72, %rd1, %rd71;
	ld.global.v2.f32 	{%f257, %f258}, [%rd72];
	sub.f32 	%f259, %f253, %f255;
	fma.rn.f32 	%f399, %f259, %f257, %f399;
	fma.rn.f32 	%f400, %f259, %f258, %f400;
	sub.f32 	%f260, %f254, %f256;
	fma.rn.f32 	%f401, %f260, %f257, %f401;
	mul.f32 	%f261, %f260, %f258;
	add.f32 	%f402, %f402, %f261;
	add.s32 	%r94, %r91, %r7;
	mul.wide.s32 	%rd73, %r94, 8;
	add.s64 	%rd74, %rd3, %rd73;
	ld.global.v2.f32 	{%f262, %f263}, [%rd74];
	mul.f32 	%f264, %f255, %f262;
	mul.f32 	%f265, %f256, %f263;
	sub.f32 	%f266, %f264, %f265;
	add.f32 	%f403, %f403, %f266;
	mul.f32 	%f267, %f255, %f263;
	fma.rn.f32 	%f268, %f256, %f262, %f267;
	add.f32 	%f404, %f404, %f268;
	fma.rn.f32 	%f269, %f259, %f257, %f261;
	add.f32 	%f270, %f405, %f269;
	selp.f32 	%f405, %f270, %f405, %p1;
$L__BB9_10:
	ld.param.u64 	%rd110, [_Z10backprop_kP6float2S0_S0_S0_PfS1_S0_S0_S1_S1_S0_S0_S1_S1_S0_S0_S1_S1_iiii_param_10];
	add.s32 	%r95, %r10, %r13;
	add.s32 	%r41, %r95, %r14;
	mul.wide.s32 	%rd75, %r41, 8;
	add.s64 	%rd76, %rd4, %rd75;
	ld.global.v2.f32 	{%f66, %f67}, [%rd76];
	mul.f32 	%f272, %f399, %f66;
	mul.f32 	%f273, %f400, %f67;
	sub.f32 	%f274, %f272, %f273;
	fma.rn.f32 	%f275, %f401, %f67, %f274;
	fma.rn.f32 	%f276, %f402, %f66, %f275;
	neg.f32 	%f277, %f399;
	mul.f32 	%f278, %f67, %f277;
	mul.f32 	%f279, %f400, %f66;
	sub.f32 	%f280, %f278, %f279;
	fma.rn.f32 	%f281, %f401, %f66, %f280;
	mul.f32 	%f282, %f402, %f67;
	sub.f32 	%f283, %f281, %f282;
	div.rn.f32 	%f68, %f276, %f2;
	div.rn.f32 	%f69, %f283, %f2;
	mul.wide.s32 	%rd77, %r5, 8;
	add.s64 	%rd78, %rd3, %rd77;
	ld.global.v2.f32 	{%f71, %f70}, [%rd78];
	cvta.to.global.u64 	%rd79, %rd110;
	add.s64 	%rd5, %rd79, %rd77;
	ld.global.v2.f32 	{%f72, %f73}, [%rd5];
	cvta.to.global.u64 	%rd80, %rd24;
	add.s64 	%rd6, %rd80, %rd77;
	ld.global.v2.f32 	{%f284, %f285}, [%rd6];
	sub.f32 	%f74, %f68, %f284;
	sub.f32 	%f75, %f69, %f285;
	setp.eq.f32 	%p13, %f74, 0f00000000;
	mov.f32 	%f406, 0f3F000000;
	@%p13 bra 	$L__BB9_12;
	div.rn.f32 	%f286, %f72, %f74;
	abs.f32 	%f406, %f286;
$L__BB9_12:
	setp.eq.f32 	%p14, %f75, 0f00000000;
	mov.f32 	%f407, 0f3F000000;
	@%p14 bra 	$L__BB9_14;
	div.rn.f32 	%f288, %f73, %f75;
	abs.f32 	%f407, %f288;
$L__BB9_14:
	ld.param.u64 	%rd109, [_Z10backprop_kP6float2S0_S0_S0_PfS1_S0_S0_S1_S1_S0_S0_S1_S1_S0_S0_S1_S1_iiii_param_4];
	setp.gt.f32 	%p15, %f406, 0f3F000000;
	selp.f32 	%f290, 0f3F000000, %f406, %p15;
	setp.gt.f32 	%p16, %f407, 0f3F000000;
	selp.f32 	%f291, 0f3F000000, %f407, %p16;
	st.global.v2.f32 	[%rd6], {%f68, %f69};
	mul.f32 	%f292, %f290, 0f3DCCCCD0;
	mul.f32 	%f293, %f68, %f292;
	abs.f32 	%f294, %f68;
	max.f32 	%f295, %f294, 0f41200000;
	div.rn.f32 	%f296, %f293, %f295;
	fma.rn.f32 	%f297, %f72, 0f3F666666, %f296;
	mul.f32 	%f298, %f291, 0f3DCCCCD0;
	mul.f32 	%f299, %f69, %f298;
	abs.f32 	%f300, %f69;
	max.f32 	%f301, %f300, 0f41200000;
	div.rn.f32 	%f302, %f299, %f301;
	fma.rn.f32 	%f303, %f73, 0f3F666666, %f302;
	sub.f32 	%f304, %f71, %f297;
	cvta.to.global.u64 	%rd81, %rd16;
	add.s64 	%rd83, %rd81, %rd77;
	sub.f32 	%f305, %f70, %f303;
	st.global.v2.f32 	[%rd83], {%f304, %f305};
	st.global.v2.f32 	[%rd5], {%f297, %f303};
	mad.lo.s32 	%r96, %r9, %r43, %r6;
	add.s32 	%r97, %r14, %r13;
	mad.lo.s32 	%r42, %r8, %r96, %r97;
	or.b32  	%r98, %r12, %r14;
	setp.eq.s32 	%p2, %r98, 0;
	setp.ne.s32 	%p17, %r98, 0;
	cvta.to.global.u64 	%rd84, %rd109;
	mul.wide.s32 	%rd85, %r6, 4;
	add.s64 	%rd7, %rd84, %rd85;
	mov.f32 	%f408, 0f00000000;
	@%p17 bra 	$L__BB9_16;
	ld.global.f32 	%f306, [%rd7];
	mul.f32 	%f408, %f306, %f1;
$L__BB9_16:
	add.s64 	%rd87, %rd2, %rd75;
	ld.global.v2.f32 	{%f308, %f309}, [%rd87];
	sub.f32 	%f82, %f308, %f66;
	sub.f32 	%f310, %f309, %f67;
	add.f32 	%f311, %f403, %f408;
	mul.f32 	%f312, %f404, %f310;
	fma.rn.f32 	%f313, %f311, %f82, %f312;
	mul.f32 	%f314, %f311, %f310;
	mul.f32 	%f315, %f404, %f82;
	sub.f32 	%f316, %f314, %f315;
	div.rn.f32 	%f83, %f313, %f2;
	div.rn.f32 	%f84, %f316, %f2;
	mul.wide.s32 	%rd88, %r42, 8;
	add.s64 	%rd89, %rd1, %rd88;
	ld.global.v2.f32 	{%f86, %f85}, [%rd89];
	cvta.to.global.u64 	%rd90, %rd21;
	add.s64 	%rd8, %rd90, %rd88;
	ld.global.v2.f32 	{%f87, %f88}, [%rd8];
	cvta.to.global.u64 	%rd91, %rd25;
	add.s64 	%rd9, %rd91, %rd88;
	ld.global.v2.f32 	{%f317, %f318}, [%rd9];
	sub.f32 	%f89, %f83, %f317;
	sub.f32 	%f90, %f84, %f318;
	setp.eq.f32 	%p18, %f89, 0f00000000;
	mov.f32 	%f409, 0f3F000000;
	@%p18 bra 	$L__BB9_18;
	div.rn.f32 	%f319, %f87, %f89;
	abs.f32 	%f409, %f319;
$L__BB9_18:
	setp.eq.f32 	%p19, %f90, 0f00000000;
	mov.f32 	%f410, 0f3F000000;
	@%p19 bra 	$L__BB9_20;
	div.rn.f32 	%f321, %f88, %f90;
	abs.f32 	%f410, %f321;
$L__BB9_20:
	setp.gt.f32 	%p20, %f409, 0f3F000000;
	selp.f32 	%f322, 0f3F000000, %f409, %p20;
	setp.gt.f32 	%p21, %f410, 0f3F000000;
	selp.f32 	%f323, 0f3F000000, %f410, %p21;
	st.global.v2.f32 	[%rd9], {%f83, %f84};
	mul.f32 	%f324, %f322, 0f3DCCCCD0;
	mul.f32 	%f325, %f83, %f324;
	abs.f32 	%f326, %f83;
	max.f32 	%f327, %f326, 0f41200000;
	div.rn.f32 	%f328, %f325, %f327;
	fma.rn.f32 	%f329, %f87, 0f3F666666, %f328;
	mul.f32 	%f330, %f323, 0f3DCCCCD0;
	mul.f32 	%f331, %f84, %f330;
	abs.f32 	%f332, %f84;
	max.f32 	%f333, %f332, 0f41200000;
	div.rn.f32 	%f334, %f331, %f333;
	fma.rn.f32 	%f335, %f88, 0f3F666666, %f334;
	sub.f32 	%f336, %f86, %f329;
	cvta.to.global.u64 	%rd92, %rd17;
	add.s64 	%rd94, %rd92, %rd88;
	sub.f32 	%f337, %f85, %f335;
	st.global.v2.f32 	[%rd94], {%f336, %f337};
	st.global.v2.f32 	[%rd8], {%f329, %f335};
	setp.ne.s32 	%p22, %r9, 0;
	not.pred 	%p23, %p2;
	or.pred  	%p24, %p23, %p22;
	@%p24 bra 	$L__BB9_24;
	mul.f32 	%f339, %f405, %f1;
	div.rn.f32 	%f95, %f339, %f2;
	cvta.to.global.u64 	%rd95, %rd22;
	add.s64 	%rd10, %rd95, %rd85;
	ld.global.f32 	%f96, [%rd10];
	cvta.to.global.u64 	%rd97, %rd26;
	add.s64 	%rd11, %rd97, %rd85;
	ld.global.f32 	%f340, [%rd11];
	sub.f32 	%f97, %f95, %f340;
	setp.eq.f32 	%p25, %f97, 0f00000000;
	mov.f32 	%f411, 0f3F000000;
	@%p25 bra 	$L__BB9_23;
	div.rn.f32 	%f341, %f96, %f97;
	abs.f32 	%f411, %f341;
$L__BB9_23:
	setp.gt.f32 	%p26, %f411, 0f3F000000;
	selp.f32 	%f342, 0f3F000000, %f411, %p26;
	st.global.f32 	[%rd11], %f95;
	mul.f32 	%f343, %f342, 0f3DCCCCD0;
	mul.f32 	%f344, %f95, %f343;
	abs.f32 	%f345, %f95;
	max.f32 	%f346, %f345, 0f41200000;
	div.rn.f32 	%f347, %f344, %f346;
	fma.rn.f32 	%f348, %f96, 0f3F666666, %f347;
	ld.global.f32 	%f349, [%rd7];
	sub.f32 	%f350, %f349, %f348;
	cvta.to.global.u64 	%rd98, %rd18;
	add.s64 	%rd100, %rd98, %rd85;
	st.global.f32 	[%rd100], %f350;
	st.global.f32 	[%rd10], %f348;
$L__BB9_24:
	or.b32  	%r99, %r12, %r6;
	or.b32  	%r100, %r99, %r14;
	setp.ne.s32 	%p27, %r100, 0;
	@%p27 bra 	$L__BB9_28;
	mul.f32 	%f352, %f82, %f1;
	div.rn.f32 	%f100, %f352, %f2;
	cvta.to.global.u64 	%rd101, %rd23;
	mul.wide.s32 	%rd102, %r9, 4;
	add.s64 	%rd12, %rd101, %rd102;
	ld.global.f32 	%f101, [%rd12];
	cvta.to.global.u64 	%rd103, %rd27;
	add.s64 	%rd13, %rd103, %rd102;
	ld.global.f32 	%f353, [%rd13];
	sub.f32 	%f102, %f100, %f353;
	setp.eq.f32 	%p28, %f102, 0f00000000;
	mov.f32 	%f412, 0f3F000000;
	@%p28 bra 	$L__BB9_27;
	div.rn.f32 	%f354, %f101, %f102;
	abs.f32 	%f412, %f354;
$L__BB9_27:
	setp.gt.f32 	%p29, %f412, 0f3F000000;
	selp.f32 	%f355, 0f3F000000, %f412, %p29;
	st.global.f32 	[%rd13], %f100;
	mul.f32 	%f356, %f355, 0f3DCCCCD0;
	mul.f32 	%f357, %f100, %f356;
	abs.f32 	%f358, %f100;
	max.f32 	%f359, %f358, 0f41200000;
	div.rn.f32 	%f360, %f357, %f359;
	fma.rn.f32 	%f361, %f101, 0f3F666666, %f360;
	cvta.to.global.u64 	%rd104, %rd15;
	add.s64 	%rd106, %rd104, %rd102;
	ld.global.f32 	%f362, [%rd106];
	sub.f32 	%f363, %f362, %f361;
	cvta.to.global.u64 	%rd107, %rd19;
	add.s64 	%rd108, %rd107, %rd102;
	st.global.f32 	[%rd108], %f363;
	st.global.f32 	[%rd12], %f361;
$L__BB9_28:
	ret;

}
	// .globl	_Z8calc_mseP6float2S0_iiiPf
.visible .entry _Z8calc_mseP6float2S0_iiiPf(
	.param .u64 .ptr .align 1 _Z8calc_mseP6float2S0_iiiPf_param_0,
	.param .u64 .ptr .align 1 _Z8calc_mseP6float2S0_iiiPf_param_1,
	.param .u32 _Z8calc_mseP6float2S0_iiiPf_param_2,
	.param .u32 _Z8calc_mseP6float2S0_iiiPf_param_3,
	.param .u32 _Z8calc_mseP6float2S0_iiiPf_param_4,
	.param .u64 .ptr .align 1 _Z8calc_mseP6float2S0_iiiPf_param_5
)
{
	.reg .pred 	%p<4>;
	.reg .b32 	%r<18>;
	.reg .b32 	%f<14>;
	.reg .b64 	%rd<12>;

	ld.param.u64 	%rd1, [_Z8calc_mseP6float2S0_iiiPf_param_0];
	ld.param.u64 	%rd2, [_Z8calc_mseP6float2S0_iiiPf_param_1];
	ld.param.u32 	%r6, [_Z8calc_mseP6float2S0_iiiPf_param_2];
	ld.param.u32 	%r5, [_Z8calc_mseP6float2S0_iiiPf_param_3];
	ld.param.u32 	%r7, [_Z8calc_mseP6float2S0_iiiPf_param_4];
	ld.param.u64 	%rd3, [_Z8calc_mseP6float2S0_iiiPf_param_5];
	shr.u32 	%r8, %r7, 31;
	add.s32 	%r9, %r7, %r8;
	shr.s32 	%r1, %r9, 1;
	add.s32 	%r2, %r1, 1;
	mul.lo.s32 	%r10, %r5, %r6;
	mul.lo.s32 	%r3, %r10, %r7;
	mov.u32 	%r11, %tid.x;
	mov.u32 	%r12, %ntid.x;
	mov.u32 	%r13, %ctaid.x;
	mad.lo.s32 	%r4, %r12, %r13, %r11;
	mad.lo.s32 	%r14, %r10, %r1, %r10;
	setp.ge.s32 	%p1, %r4, %r14;
	@%p1 bra 	$L__BB10_2;
	cvta.to.global.u64 	%rd4, %rd1;
	cvta.to.global.u64 	%rd5, %rd2;
	cvta.to.global.u64 	%rd6, %rd3;
	cvt.rn.f32.s32 	%f1, %r3;
	mul.lo.s32 	%r15, %r2, %r5;
	rem.s32 	%r16, %r4, %r15;
	rem.s32 	%r17, %r16, %r2;
	mul.wide.s32 	%rd7, %r4, 8;
	add.s64 	%rd8, %rd4, %rd7;
	ld.global.v2.f32 	{%f2, %f3}, [%rd8];
	add.s64 	%rd9, %rd5, %rd7;
	ld.global.v2.f32 	{%f4, %f5}, [%rd9];
	setp.gt.s32 	%p2, %r17, 0;
	setp.lt.s32 	%p3, %r17, %r1;
	mul.f32 	%f6, %f1, 0f3F000000;
	selp.f32 	%f7, %f6, %f1, %p3;
	selp.f32 	%f8, %f7, %f1, %p2;
	sub.f32 	%f9, %f2, %f4;
	sub.f32 	%f10, %f3, %f5;
	mul.f32 	%f11, %f10, %f10;
	fma.rn.f32 	%f12, %f9, %f9, %f11;
	div.rn.f32 	%f13, %f12, %f8;
	mul.wide.s32 	%rd10, %r4, 4;
	add.s64 	%rd11, %rd6, %rd10;
	st.global.f32 	[%rd11], %f13;
$L__BB10_2:
	ret;

}
	// .globl	_ZN3cub18CUB_300001_SM_10006detail11EmptyKernelIvEEvv
.visible .entry _ZN3cub18CUB_300001_SM_10006detail11EmptyKernelIvEEvv()
{


	ret;

}
	// .globl	_ZN3cub18CUB_300001_SM_10006detail8for_each13static_kernelINS2_12policy_hub_t12policy_500_tEmN6thrust24THRUST_300001_SM_1000_NS8cuda_cub20__uninitialized_fill7functorINS7_10device_ptrIfEEfEEEEvT0_T1_
.visible .entry _ZN3cub18CUB_300001_SM_10006detail8for_each13static_kernelINS2_12policy_hub_t12policy_500_tEmN6thrust24THRUST_300001_SM_1000_NS8cuda_cub20__uninitialized_fill7functorINS7_10device_ptrIfEEfEEEEvT0_T1_(
	.param .u64 _ZN3cub18CUB_300001_SM_10006detail8for_each13static_kernelINS2_12policy_hub_t12policy_500_tEmN6thrust24THRUST_300001_SM_1000_NS8cuda_cub20__uninitialized_fill7functorINS7_10device_ptrIfEEfEEEEvT0_T1__param_0,
	.param .align 8 .b8 _ZN3cub18CUB_300001_SM_10006detail8for_each13static_kernelINS2_12policy_hub_t12policy_500_tEmN6thrust24THRUST_300001_SM_1000_NS8cuda_cub20__uninitialized_fill7functorINS7_10device_ptrIfEEfEEEEvT0_T1__param_1[16]
)
.maxntid 256
{
	.reg .pred 	%p<4>;
	.reg .b16 	%rs<5>;
	.reg .b32 	%r<10>;
	.reg .b32 	%f<3>;
	.reg .b64 	%rd<16>;

	ld.param.f32 	%f2, [_ZN3cub18CUB_300001_SM_10006detail8for_each13static_kernelINS2_12policy_hub_t12policy_500_tEmN6thrust24THRUST_300001_SM_1000_NS8cuda_cub20__uninitialized_fill7functorINS7_10device_ptrIfEEfEEEEvT0_T1__param_1+8];
	ld.param.u64 	%rd4, [_ZN3cub18CUB_300001_SM_10006detail8for_each13static_kernelINS2_12policy_hub_t12policy_500_tEmN6thrust24THRUST_300001_SM_1000_NS8cuda_cub20__uninitialized_fill7functorINS7_10device_ptrIfEEfEEEEvT0_T1__param_1];
	ld.param.u64 	%rd5, [_ZN3cub18CUB_300001_SM_10006detail8for_each13static_kernelINS2_12policy_hub_t12policy_500_tEmN6thrust24THRUST_300001_SM_1000_NS8cuda_cub20__uninitialized_fill7functorINS7_10device_ptrIfEEfEEEEvT0_T1__param_0];
	mov.u32 	%r7, %ctaid.x;
	mul.wide.u32 	%rd1, %r7, 512;
	sub.s64 	%rd2, %rd5, %rd1;
	setp.lt.u64 	%p1, %rd2, 512;
	@%p1 bra 	$L__BB12_2;
	mov.u32 	%r9, %tid.x;
	cvta.to.global.u64 	%rd11, %rd4;
	cvt.u64.u32 	%rd12, %r9;
	add.s64 	%rd13, %rd1, %rd12;
	shl.b64 	%rd14, %rd13, 2;
	add.s64 	%rd15, %rd11, %rd14;
	st.global.f32 	[%rd15], %f2;
	st.global.f32 	[%rd15+1024], %f2;
	bra.uni 	$L__BB12_6;
$L__BB12_2:
	cvta.to.global.u64 	%rd6, %rd4;
	mov.u32 	%r1, %tid.x;
	cvt.u64.u32 	%rd7, %r1;
	setp.le.u64 	%p2, %rd2, %rd7;
	add.s64 	%rd8, %rd1, %rd7;
	shl.b64 	%rd9, %rd8, 2;
	add.s64 	%rd3, %rd6, %rd9;
	@%p2 bra 	$L__BB12_4;
	st.global.f32 	[%rd3], %f2;
$L__BB12_4:
	add.s32 	%r8, %r1, 256;
	cvt.u64.u32 	%rd10, %r8;
	setp.le.u64 	%p3, %rd2, %rd10;
	@%p3 bra 	$L__BB12_6;
	st.global.f32 	[%rd3+1024], %f2;
$L__BB12_6:
	ret;

}
	// .globl	_ZN3cub18CUB_300001_SM_10006detail6reduce28DeviceReduceSingleTileKernelINS2_10policy_hubIfjN4cuda3std3__44plusIfEEE10Policy1000EN6thrust24THRUST_300001_SM_1000_NS6detail15normal_iteratorINSD_10device_ptrIfEEEEPfjS9_ffNS7_10__identityEEEvT0_T1_T2_T3_T4_T6_
.visible .entry _ZN3cub18CUB_300001_SM_10006detail6reduce28DeviceReduceSingleTileKernelINS2_10policy_hubIfjN4cuda3std3__44plusIfEEE10Policy1000EN6thrust24THRUST_300001_SM_1000_NS6detail15normal_iteratorINSD_10device_ptrIfEEEEPfjS9_ffNS7_10__identityEEEvT0_T1_T2_T3_T4_T6_(
	.param .align 8 .b8 _ZN3cub18CUB_300001_SM_10006detail6reduce28DeviceReduceSingleTileKernelINS2_10policy_hubIfjN4cuda3std3__44plusIfEEE10Policy1000EN6thrust24THRUST_300001_SM_1000_NS6detail15normal_iteratorINSD_10device_ptrIfEEEEPfjS9_ffNS7_10__identityEEEvT0_T1_T2_T3_T4_T6__param_0[8],
	.param .u64 .ptr .align 1 _ZN3cub18CUB_300001_SM_10006detail6reduce28DeviceReduceSingleTileKernelINS2_10policy_hubIfjN4cuda3std3__44plusIfEEE10Policy1000EN6thrust24THRUST_300001_SM_1000_NS6detail15normal_iteratorINSD_10device_ptrIfEEEEPfjS9_ffNS7_10__identityEEEvT0_T1_T2_T3_T4_T6__param_1,
	.param .u32 _ZN3cub18CUB_300001_SM_10006detail6reduce28DeviceReduceSingleTileKernelINS2_10policy_hubIfjN4cuda3std3__44plusIfEEE10Policy1000EN6thrust24THRUST_300001_SM_1000_NS6detail15normal_iteratorINSD_10device_ptrIfEEEEPfjS9_ffNS7_10__identityEEEvT0_T1_T2_T3_T4_T6__param_2,
	.param .align 1 .b8 _ZN3cub18CUB_300001_SM_10006detail6reduce28DeviceReduceSingleTileKernelINS2_10policy_hubIfjN4cuda3std3__44plusIfEEE10Policy1000EN6thrust24THRUST_300001_SM_1000_NS6detail15normal_iteratorINSD_10device_ptrIfEEEEPfjS9_ffNS7_10__identityEEEvT0_T1_T2_T3_T4_T6__param_3[1],
	.param .f32 _ZN3cub18CUB_300001_SM_10006detail6reduce28DeviceReduceSingleTileKernelINS2_10policy_hubIfjN4cuda3std3__44plusIfEEE10Policy1000EN6thrust24THRUST_300001_SM_1000_NS6detail15normal_iteratorINSD_10device_ptrIfEEEEPfjS9_ffNS7_10__identityEEEvT0_T1_T2_T3_T4_T6__param_4,
	.param .align 1 .b8 _ZN3cub18CUB_300001_SM_10006detail6reduce28DeviceReduceSingleTileKernelINS2_10policy_hubIfjN4cuda3std3__44plusIfEEE10Policy1000EN6thrust24THRUST_300001_SM_1000_NS6detail15normal_iteratorINSD_10device_ptrIfEEEEPfjS9_ffNS7_10__identityEEEvT0_T1_T2_T3_T4_T6__param_5[1]
)
.maxntid 512
.minnctapersm 1
{
	.reg .pred 	%p<67>;
	.reg .b32 	%r<211>;
	.reg .b32 	%f<384>;
	.reg .b64 	%rd<84>;
	// demoted variable
	.shared .align 4 .b8 _ZZN3cub18CUB_300001_SM_10006detail6reduce28DeviceReduceSingleTileKernelINS2_10policy_hubIfjN4cuda3std3__44plusIfEEE10Policy1000EN6thrust24THRUST_300001_SM_1000_NS6detail15normal_iteratorINSD_10device_ptrIfEEEEPfjS9_ffNS7_10__identityEEEvT0_T1_T2_T3_T4_T6_E12temp_storage[84];
	ld.param.u64 	%rd9, [_ZN3cub18CUB_300001_SM_10006detail6reduce28DeviceReduceSingleTileKernelINS2_10policy_hubIfjN4cuda3std3__44plusIfEEE10Policy1000EN6thrust24THRUST_300001_SM_1000_NS6detail15normal_iteratorINSD_10device_ptrIfEEEEPfjS9_ffNS7_10__identityEEEvT0_T1_T2_T3_T4_T6__param_0];
	ld.param.u64 	%rd10, [_ZN3cub18CUB_300001_SM_10006detail6reduce28DeviceReduceSingleTileKernelINS2_10policy_hubIfjN4cuda3std3__44plusIfEEE10Policy1000EN6thrust24THRUST_300001_SM_1000_NS6detail15normal_iteratorINSD_10device_ptrIfEEEEPfjS9_ffNS7_10__identityEEEvT0_T1_T2_T3_T4_T6__param_1];
	ld.param.u32 	%r51, [_ZN3cub18CUB_300001_SM_10006detail6reduce28DeviceReduceSingleTileKernelINS2_10policy_hubIfjN4cuda3std3__44plusIfEEE10Policy1000EN6thrust24THRUST_300001_SM_1000_NS6detail15normal_iteratorINSD_10device_ptrIfEEEEPfjS9_ffNS7_10__identityEEEvT0_T1_T2_T3_T4_T6__param_2];
	ld.param.f32 	%f42, [_ZN3cub18CUB_300001_SM_10006detail6reduce28DeviceReduceSingleTileKernelINS2_10policy_hubIfjN4cuda3std3__44plusIfEEE10Policy1000EN6thrust24THRUST_300001_SM_1000_NS6detail15normal_iteratorINSD_10device_ptrIfEEEEPfjS9_ffNS7_10__identityEEEvT0_T1_T2_T3_T4_T6__param_4];
	cvta.to.global.u64 	%rd1, %rd10;
	setp.ne.s32 	%p1, %r51, 0;
	@%p1 bra 	$L__BB13_3;
	mov.u32 	%r193, %tid.x;
	setp.ne.s32 	%p66, %r193, 0;
	@%p66 bra 	$L__BB13_52;
	st.global.f32 	[%rd1], %f42;
	bra.uni 	$L__BB13_52;
$L__BB13_3:
	cvta.to.global.u64 	%rd2, %rd9;
	setp.gt.u32 	%p2, %r51, 8191;
	@%p2 bra 	$L__BB13_28;
	mov.u32 	%r1, %tid.x;
	setp.ge.u32 	%p24, %r1, %r51;
	mov.f32 	%f371, 0f00000000;
	mov.u32 	%r197, %r1;
	@%p24 bra 	$L__BB13_6;
	mul.wide.u32 	%rd73, %r1, 4;
	add.s64 	%rd74, %rd2, %rd73;
	ld.global.f32 	%f371, [%rd74];
	add.s32 	%r197, %r1, 512;
$L__BB13_6:
	setp.ge.u32 	%p25, %r197, %r51;
	@%p25 bra 	$L__BB13_19;
	not.b32 	%r120, %r197;
	add.s32 	%r121, %r51, %r120;
	shr.u32 	%r122, %r121, 9;
	add.s32 	%r4, %r122, 1;
	and.b32  	%r5, %r4, 15;
	setp.lt.u32 	%p26, %r121, 7680;
	@%p26 bra 	$L__BB13_10;
	and.b32  	%r123, %r4, 16777200;
	neg.s32 	%r195, %r123;
	mul.wide.u32 	%rd75, %r197, 4;
	add.s64 	%rd76, %rd75, %rd2;
	add.s64 	%rd82, %rd76, 16384;
$L__BB13_9:
	.pragma "nounroll";
	ld.global.f32 	%f205, [%rd82+-16384];
	add.f32 	%f206, %f371, %f205;
	ld.global.f32 	%f207, [%rd82+-14336];
	add.f32 	%f208, %f206, %f207;
	ld.global.f32 	%f209, [%rd82+-12288];
	add.f32 	%f210, %f208, %f209;
	ld.global.f32 	%f211, [%rd82+-10240];
	add.f32 	%f212, %f210, %f211;
	ld.global.f32 	%f213, [%rd82+-8192];
	add.f32 	%f214, %f212, %f213;
	ld.global.f32 	%f215, [%rd82+-6144];
	add.f32 	%f216, %f214, %f215;
	ld.global.f32 	%f217, [%rd82+-4096];
	add.f32 	%f218, %f216, %f217;
	ld.global.f32 	%f219, [%rd82+-2048];
	add.f32 	%f220, %f218, %f219;
	ld.global.f32 	%f221, [%rd82];
	add.f32 	%f222, %f220, %f221;
	ld.global.f32 	%f223, [%rd82+2048];
	add.f32 	%f224, %f222, %f223;
	ld.global.f32 	%f225, [%rd82+4096];
	add.f32 	%f226, %f224, %f225;
	ld.global.f32 	%f227, [%rd82+6144];
	add.f32 	%f228, %f226, %f227;
	ld.global.f32 	%f229, [%rd82+8192];
	add.f32 	%f230, %f228, %f229;
	ld.global.f32 	%f231, [%rd82+10240];
	add.f32 	%f232, %f230, %f231;
	ld.global.f32 	%f233, [%rd82+12288];
	add.f32 	%f234, %f232, %f233;
	ld.global.f32 	%f235, [%rd82+14336];
	add.f32 	%f371, %f234, %f235;
	add.s32 	%r197, %r197, 8192;
	add.s32 	%r195, %r195, 16;
	add.s64 	%rd82, %rd82, 32768;
	setp.ne.s32 	%p27, %r195, 0;
	@%p27 bra 	$L__BB13_9;
$L__BB13_10:
	setp.eq.s32 	%p28, %r5, 0;
	@%p28 bra 	$L__BB13_19;
	and.b32  	%r12, %r4, 7;
	setp.lt.u32 	%p29, %r5, 8;
	@%p29 bra 	$L__BB13_13;
	mul.wide.u32 	%rd77, %r197, 4;
	add.s64 	%rd78, %rd2, %rd77;
	ld.global.f32 	%f237, [%rd78];
	add.f32 	%f238, %f371, %f237;
	ld.global.f32 	%f239, [%rd78+2048];
	add.f32 	%f240, %f238, %f239;
	ld.global.f32 	%f241, [%rd78+4096];
	add.f32 	%f242, %f240, %f241;
	ld.global.f32 	%f243, [%rd78+6144];
	add.f32 	%f244, %f242, %f243;
	ld.global.f32 	%f245, [%rd78+8192];
	add.f32 	%f246, %f244, %f245;
	ld.global.f32 	%f247, [%rd78+10240];
	add.f32 	%f248, %f246, %f247;
	ld.global.f32 	%f249, [%rd78+12288];
	add.f32 	%f250, %f248, %f249;
	ld.global.f32 	%f251, [%rd78+14336];
	add.f32 	%f371, %f250, %f251;
	add.s32 	%r197, %r197, 4096;
$L__BB13_13:
	setp.eq.s32 	%p30, %r12, 0;
	@%p30 bra 	$L__BB13_19;
	and.b32  	%r15, %r4, 3;
	setp.lt.u32 	%p31, %r12, 4;
	@%p31 bra 	$L__BB13_16;
	mul.wide.u32 	%rd79, %r197, 4;
	add.s64 	%rd80, %rd2, %rd79;
	ld.global.f32 	%f253, [%rd80];
	add.f32 	%f254, %f371, %f253;
	ld.global.f32 	%f255, [%rd80+2048];
	add.f32 	%f256, %f254, %f255;
	ld.global.f32 	%f257, [%rd80+4096];
	add.f32 	%f258, %f256, %f257;
	ld.global.f32 	%f259, [%rd80+6144];
	add.f32 	%f371, %f258, %f259;
	add.s32 	%r197, %r197, 2048;
$L__BB13_16:
	setp.eq.s32 	%p32, %r15, 0;
	@%p32 bra 	$L__BB13_19;
	mul.wide.u32 	%rd81, %r197, 4;
	add.s64 	%rd83, %rd2, %rd81;
	neg.s32 	%r200, %r15;
$L__BB13_18:
	.pragma "nounroll";
	ld.global.f32 	%f260, [%rd83];
	add.f32 	%f371, %f371, %f260;
	add.s64 	%rd83, %rd83, 2048;
	add.s32 	%r200, %r200, 1;
	setp.ne.s32 	%p33, %r200, 0;
	@%p33 bra 	$L__BB13_18;
$L__BB13_19:
	setp.lt.u32 	%p34, %r51, 512;
	@%p34 bra 	$L__BB13_24;
	// begin inline asm
	mov.u32 %r162, %laneid;
	// end inline asm
	mov.b32 	%r164, %f371;
	mov.b32 	%r165, 1;
	mov.b32 	%r186, 31;
	mov.b32 	%r187, -1;
	// begin inline asm
	shfl.sync.down.b32 %r163, %r164, %r165, %r186, %r187;
	// end inline asm
	setp.gt.s32 	%p58, %r162, 30;
	mov.b32 	%f319, %r163;
	add.f32 	%f320, %f371, %f319;
	selp.f32 	%f321, %f371, %f320, %p58;
	mov.b32 	%r169, %f321;
	mov.b32 	%r170, 2;
	// begin inline asm
	shfl.sync.down.b32 %r168, %r169, %r170, %r186, %r187;
	// end inline asm
	setp.gt.s32 	%p59, %r162, 29;
	mov.b32 	%f322, %r168;
	add.f32 	%f323, %f321, %f322;
	selp.f32 	%f324, %f321, %f323, %p59;
	mov.b32 	%r174, %f324;
	mov.b32 	%r175, 4;
	// begin inline asm
	shfl.sync.down.b32 %r173, %r174, %r175, %r186, %r187;
	// end inline asm
	setp.gt.s32 	%p60, %r162, 27;
	mov.b32 	%f325, %r173;
	add.f32 	%f326, %f324, %f325;
	selp.f32 	%f327, %f324, %f326, %p60;
	mov.b32 	%r179, %f327;
	mov.b32 	%r180, 8;
	// begin inline asm
	shfl.sync.down.b32 %r178, %r179, %r180, %r186, %r187;
	// end inline asm
	setp.gt.s32 	%p61, %r162, 23;
	mov.b32 	%f328, %r178;
	add.f32 	%f329, %f327, %f328;
	selp.f32 	%f330, %f327, %f329, %p61;
	mov.b32 	%r184, %f330;
	mov.b32 	%r185, 16;
	// begin inline asm
	shfl.sync.down.b32 %r183, %r184, %r185, %r186, %r187;
	// end inline asm
	setp.gt.s32 	%p62, %r162, 15;
	mov.b32 	%f331, %r183;
	add.f32 	%f16, %f330, %f331;
	selp.f32 	%f383, %f330, %f16, %p62;
	setp.ne.s32 	%p63, %r162, 0;
	@%p63 bra 	$L__BB13_22;
	shr.u32 	%r188, %r1, 3;
	and.b32  	%r189, %r188, 124;
	mov.u32 	%r190, _ZZN3cub18CUB_300001_SM_10006detail6reduce28DeviceReduceSingleTileKernelINS2_10policy_hubIfjN4cuda3std3__44plusIfEEE10Policy1000EN6thrust24THRUST_300001_SM_1000_NS6detail15normal_iteratorINSD_10device_ptrIfEEEEPfjS9_ffNS7_10__identityEEEvT0_T1_T2_T3_T4_T6_E12temp_storage;
	add.s32 	%r191, %r190, %r189;
	st.shared.f32 	[%r191+16], %f16;
$L__BB13_22:
	bar.sync 	0;
	setp.ne.s32 	%p64, %r1, 0;
	@%p64 bra 	$L__BB13_50;
	ld.shared.f32 	%f332, [_ZZN3cub18CUB_300001_SM_10006detail6reduce28DeviceReduceSingleTileKernelINS2_10policy_hubIfjN4cuda3std3__44plusIfEEE10Policy1000EN6thrust24THRUST_300001_SM_1000_NS6detail15normal_iteratorINSD_10device_ptrIfEEEEPfjS9_ffNS7_10__identityEEEvT0_T1_T2_T3_T4_T6_E12temp_storage+20];
	add.f32 	%f333, %f383, %f332;
	ld.shared.f32 	%f334, [_ZZN3cub18CUB_300001_SM_10006detail6reduce28DeviceReduceSingleTileKernelINS2_10policy_hubIfjN4cuda3std3__44plusIfEEE10Policy1000EN6thrust24THRUST_300001_SM_1000_NS6detail15normal_iteratorINSD_10device_ptrIfEEEEPfjS9_ffNS7_10__identityEEEvT0_T1_T2_T3_T4_T6_E12temp_storage+24];
	add.f32 	%f335, %f333, %f334;
	ld.shared.f32 	%f336, [_ZZN3cub18CUB_300001_SM_10006detail6reduce28DeviceReduceSingleTileKernelINS2_10policy_hubIfjN4cuda3std3__44plusIfEEE10Policy1000EN6thrust24THRUST_300001_SM_1000_NS6detail15normal_iteratorINSD_10device_ptrIfEEEEPfjS9_ffNS7_10__identityEEEvT0_T1_T2_T3_T4_T6_E12temp_storage+28];
	add.f32 	%f337, %f335, %f336;
	ld.shared.f32 	%f338, [_ZZN3cub18CUB_300001_SM_10006detail6reduce28DeviceReduceSingleTileKernelINS2_10policy_hubIfjN4cuda3std3__44plusIfEEE10Policy1000EN6thrust24THRUST_300001_SM_1000_NS6detail15normal_iteratorINSD_10device_ptrIfEEEEPfjS9_ffNS7_10__identityEEEvT0_T1_T2_T3_T4_T6_E12temp_storage+32];
	add.f32 	%f339, %f337, %f338;
	ld.shared.f32 	%f340, [_ZZN3cub18CUB_300001_SM_10006detail6reduce28DeviceReduceSingleTileKernelINS2_10policy_hubIfjN4cuda3std3__44plusIfEEE10Policy1000EN6thrust24THRUST_300001_SM_1000_NS6detail15normal_iteratorINSD_10device_ptrIfEEEEPfjS9_ffNS7_10__identityEEEvT0_T1_T2_T3_T4_T6_E12temp_storage+36];
	add.f32 	%f341, %f339, %f340;
	ld.shared.f32 	%f342, [_ZZN3cub18CUB_300001_SM_10006detail6reduce28DeviceReduceSingleTileKernelINS2_10policy_hubIfjN4cuda3std3__44plusIfEEE10Policy1000EN6thrust24THRUST_300001_SM_1000_NS6detail15normal_iteratorINSD_10device_ptrIfEEEEPfjS9_ffNS7_10__identityEEEvT0_T1_T2_T3_T4_T6_E12temp_storage+40];
	add.f32 	%f343, %f341, %f342;
	ld.shared.f32 	%f344, [_ZZN3cub18CUB_300001_SM_10006detail6reduce28DeviceReduceSingleTileKernelINS2_10policy_hubIfjN4cuda3std3__44plusIfEEE10Policy1000EN6thrust24THRUST_300001_SM_1000_NS6detail15normal_iteratorINSD_10device_ptrIfEEEEPfjS9_ffNS7_10__identityEEEvT0_T1_T2_T3_T4_T6_E12temp_storage+44];
	add.f32 	%f345, %f343, %f344;
	ld.shared.f32 	%f346, [_ZZN3cub18CUB_300001_SM_10006detail6reduce28DeviceReduceSingleTileKernelINS2_10policy_hubIfjN4cuda3std3__44plusIfEEE10Policy1000EN6thrust24THRUST_300001_SM_1000_NS6detail15normal_iteratorINSD_10device_ptrIfEEEEPfjS9_ffNS7_10__identityEEEvT0_T1_T2_T3_T4_T6_E12temp_storage+48];
	add.f32 	%f347, %f345, %f346;
	ld.shared.f32 	%f348, [_ZZN3cub18CUB_300001_SM_10006detail6reduce28DeviceReduceSingleTileKernelINS2_10policy_hubIfjN4cuda3std3__44plusIfEEE10Policy1000EN6thrust24THRUST_300001_SM_1000_NS6detail15normal_iteratorINSD_10device_ptrIfEEEEPfjS9_ffNS7_10__identityEEEvT0_T1_T2_T3_T4_T6_E12temp_storage+52];
	add.f32 	%f349, %f347, %f348;
	ld.shared.f32 	%f350, [_ZZN3cub18CUB_300001_SM_10006detail6reduce28DeviceReduceSingleTileKernelINS2_10policy_hubIfjN4cuda3std3__44plusIfEEE10Policy1000EN6thrust24THRUST_300001_SM_1000_NS6detail15normal_iteratorINSD_10device_ptrIfEEEEPfjS9_ffNS7_10__identityEEEvT0_T1_T2_T3_T4_T6_E12temp_storage+56];
	add.f32 	%f351, %f349, %f350;
	ld.shared.f32 	%f352, [_ZZN3cub18CUB_300001_SM_10006detail6reduce28DeviceReduceSingleTileKernelINS2_10policy_hubIfjN4cuda3std3__44plusIfEEE10Policy1000EN6thrust24THRUST_300001_SM_1000_NS6detail15normal_iteratorINSD_10device_ptrIfEEEEPfjS9_ffNS7_10__identityEEEvT0_T1_T2_T3_T4_T6_E12temp_storage+60];
	add.f32 	%f353, %f351, %f352;
	ld.shared.f32 	%f354, [_ZZN3cub18CUB_300001_SM_10006detail6reduce28DeviceReduceSingleTileKernelINS2_10policy_hubIfjN4cuda3std3__44plusIfEEE10Policy1000EN6thrust24THRUST_300001_SM_1000_NS6detail15normal_iteratorINSD_10device_ptrIfEEEEPfjS9_ffNS7_10__identityEEEvT0_T1_T2_T3_T4_T6_E12temp_storage+64];
	add.f32 	%f355, %f353, %f354;
	ld.shared.f32 	%f356, [_ZZN3cub18CUB_300001_SM_10006detail6reduce28DeviceReduceSingleTileKernelINS2_10policy_hubIfjN4cuda3std3__44plusIfEEE10Policy1000EN6thrust24THRUST_300001_SM_1000_NS6detail15normal_iteratorINSD_10device_ptrIfEEEEPfjS9_ffNS7_10__identityEEEvT0_T1_T2_T3_T4_T6_E12temp_storage+68];
	add.f32 	%f357, %f355, %f356;
	ld.shared.f32 	%f358, [_ZZN3cub18CUB_300001_SM_10006detail6reduce28DeviceReduceSingleTileKernelINS2_10policy_hubIfjN4cuda3std3__44plusIfEEE10Policy1000EN6thrust24THRUST_300001_SM_1000_NS6detail15normal_iteratorINSD_10device_ptrIfEEEEPfjS9_ffNS7_10__identityEEEvT0_T1_T2_T3_T4_T6_E12temp_storage+72];
	add.f32 	%f359, %f357, %f358;
	ld.shared.f32 	%f360, [_ZZN3cub18CUB_300001_SM_10006detail6reduce28DeviceReduceSingleTileKernelINS2_10policy_hubIfjN4cuda3std3__44plusIfEEE10Policy1000EN6thrust24THRUST_300001_SM_1000_NS6detail15normal_iteratorINSD_10device_ptrIfEEEEPfjS9_ffNS7_10__identityEEEvT0_T1_T2_T3_T4_T6_E12temp_storage+76];
	add.f32 	%f383, %f359, %f360;
	bra.uni 	$L__BB13_50;
$L__BB13_24:
	// begin inline asm
	mov.u32 %r124, %laneid;
	// end inline asm
	and.b32  	%r150, %r1, 992;
	add.s32 	%r151, %r150, 32;
	setp.gt.u32 	%p35, %r151, %r51;
	not.b32 	%r152, %r150;
	add.s32 	%r153, %r51, %r152;
	selp.b32 	%r148, %r153, 31, %p35;
	mov.b32 	%r126, %f371;
	mov.b32 	%r127, 1;
	mov.b32 	%r149, -1;
	// begin inline asm
	shfl.sync.down.b32 %r125, %r126, %r127, %r148, %r149;
	// end inline asm
	setp.lt.s32 	%p36, %r124, %r148;
	mov.b32 	%f261, %r125;
	add.f32 	%f262, %f371, %f261;
	selp.f32 	%f263, %f262, %f371, %p36;
	mov.b32 	%r131, %f263;
	mov.b32 	%r132, 2;
	// begin inline asm
	shfl.sync.down.b32 %r130, %r131, %r132, %r148, %r149;
	// end inline asm
	add.s32 	%r154, %r124, 2;
	setp.gt.s32 	%p37, %r154, %r148;
	mov.b32 	%f264, %r130;
	add.f32 	%f265, %f263, %f264;
	selp.f32 	%f266, %f263, %f265, %p37;
	mov.b32 	%r136, %f266;
	mov.b32 	%r137, 4;
	// begin inline asm
	shfl.sync.down.b32 %r135, %r136, %r137, %r148, %r149;
	// end inline asm
	add.s32 	%r155, %r124, 4;
	setp.gt.s32 	%p38, %r155, %r148;
	mov.b32 	%f267, %r135;
	add.f32 	%f268, %f266, %f267;
	selp.f32 	%f269, %f266, %f268, %p38;
	mov.b32 	%r141, %f269;
	mov.b32 	%r142, 8;
	// begin inline asm
	shfl.sync.down.b32 %r140, %r141, %r142, %r148, %r149;
	// end inline asm
	add.s32 	%r156, %r124, 8;
	setp.gt.s32 	%p39, %r156, %r148;
	mov.b32 	%f270, %r140;
	add.f32 	%f271, %f269, %f270;
	selp.f32 	%f272, %f269, %f271, %p39;
	mov.b32 	%r146, %f272;
	mov.b32 	%r147, 16;
	// begin inline asm
	shfl.sync.down.b32 %r145, %r146, %r147, %r148, %r149;
	// end inline asm
	add.s32 	%r157, %r124, 16;
	setp.gt.s32 	%p40, %r157, %r148;
	mov.b32 	%f273, %r145;
	add.f32 	%f274, %f272, %f273;
	selp.f32 	%f383, %f272, %f274, %p40;
	setp.ne.s32 	%p41, %r124, 0;
	@%p41 bra 	$L__BB13_26;
	shr.u32 	%r158, %r1, 3;
	and.b32  	%r159, %r158, 124;
	mov.u32 	%r160, _ZZN3cub18CUB_300001_SM_10006detail6reduce28DeviceReduceSingleTileKernelINS2_10policy_hubIfjN4cuda3std3__44plusIfEEE10Policy1000EN6thrust24THRUST_300001_SM_1000_NS6detail15normal_iteratorINSD_10device_ptrIfEEEEPfjS9_ffNS7_10__identityEEEvT0_T1_T2_T3_T4_T6_E12temp_storage;
	add.s32 	%r161, %r160, %r159;
	st.shared.f32 	[%r161+16], %f383;
$L__BB13_26:
	bar.sync 	0;
	setp.ne.s32 	%p42, %r1, 0;
	@%p42 bra 	$L__BB13_50;
	setp.gt.u32 	%p43, %r51, 32;
	ld.shared.f32 	%f275, [_ZZN3cub18CUB_300001_SM_10006detail6reduce28DeviceReduceSingleTileKernelINS2_10policy_hubIfjN4cuda3std3__44plusIfEEE10Policy1000EN6thrust24THRUST_300001_SM_1000_NS6detail15normal_iteratorINSD_10device_ptrIfEEEEPfjS9_ffNS7_10__identityEEEvT0_T1_T2_T3_T4_T6_E12temp_storage+20];
	add.f32 	%f276, %f383, %f275;
	selp.f32 	%f277, %f276, %f383, %p43;
	setp.gt.u32 	%p44, %r51, 64;
	ld.shared.f32 	%f278, [_ZZN3cub18CUB_300001_SM_10006detail6reduce28DeviceReduceSingleTileKernelINS2_10policy_hubIfjN4cuda3std3__44plusIfEEE10Policy1000EN6thrust24THRUST_300001_SM_1000_NS6detail15normal_iteratorINSD_10device_ptrIfEEEEPfjS9_ffNS7_10__identityEEEvT0_T1_T2_T3_T4_T6_E12temp_storage+24];
	add.f32 	%f279, %f278, %f277;
	selp.f32 	%f280, %f279, %f277, %p44;
	setp.gt.u32 	%p45, %r51, 96;
	ld.shared.f32 	%f281, [_ZZN3cub18CUB_300001_SM_10006detail6reduce28DeviceReduceSingleTileKernelINS2_10policy_hubIfjN4cuda3std3__44plusIfEEE10Policy1000EN6thrust24THRUST_300001_SM_1000_NS6detail15normal_iteratorINSD_10device_ptrIfEEEEPfjS9_ffNS7_10__identityEEEvT0_T1_T2_T3_T4_T6_E12temp_storage+28];
	add.f32 	%f282, %f281, %f280;
	selp.f32 	%f283, %f282, %f280, %p45;
	setp.gt.u32 	%p46, %r51, 128;
	ld.shared.f32 	%f284, [_ZZN3cub18CUB_300001_SM_10006detail6reduce28DeviceReduceSingleTileKernelINS2_10policy_hubIfjN4cuda3std3__44plusIfEEE10Policy1000EN6thrust24THRUST_300001_SM_1000_NS6detail15normal_iteratorINSD_10device_ptrIfEEEEPfjS9_ffNS7_10__identityEEEvT0_T1_T2_T3_T4_T6_E12temp_storage+32];
	add.f32 	%f285, %f284, %f283;
	selp.f32 	%f286, %f285, %f283, %p46;
	setp.gt.u32 	%p47, %r51, 160;
	ld.shared.f32 	%f287, [_ZZN3cub18CUB_300001_SM_10006detail6reduce28DeviceReduceSingleTileKernelINS2_10policy_hubIfjN4cuda3std3__44plusIfEEE10Policy1000EN6thrust24THRUST_300001_SM_1000_NS6detail15normal_iteratorINSD_10device_ptrIfEEEEPfjS9_ffNS7_10__identityEEEvT0_T1_T2_T3_T4_T6_E12temp_storage+36];
	add.f32 	%f288, %f287, %f286;
	selp.f32 	%f289, %f288, %f286, %p47;
	setp.gt.u32 	%p48, %r51, 192;
	ld.shared.f32 	%f290, [_ZZN3cub18CUB_300001_SM_10006detail6reduce28DeviceReduceSingleTileKernelINS2_10policy_hubIfjN4cuda3std3__44plusIfEEE10Policy1000EN6thrust24THRUST_300001_SM_1000_NS6detail15normal_iteratorINSD_10device_ptrIfEEEEPfjS9_ffNS7_10__identityEEEvT0_T1_T2_T3_T4_T6_E12temp_storage+40];
	add.f32 	%f291, %f290, %f289;
	selp.f32 	%f292, %f291, %f289, %p48;
	setp.gt.u32 	%p49, %r51, 224;
	ld.shared.f32 	%f293, [_ZZN3cub18CUB_300001_SM_10006detail6reduce28DeviceReduceSingleTileKernelINS2_10policy_hubIfjN4cuda3std3__44plusIfEEE10Policy1000EN6thrust24THRUST_300001_SM_1000_NS6detail15normal_iteratorINSD_10device_ptrIfEEEEPfjS9_ffNS7_10__identityEEEvT0_T1_T2_T3_T4_T6_E12temp_storage+44];
	add.f32 	%f294, %f293, %f292;
	selp.f32 	%f295, %f294, %f292, %p49;
	setp.gt.u32 	%p50, %r51, 256;
	ld.shared.f32 	%f296, [_ZZN3cub18CUB_300001_SM_10006detail6reduce28DeviceReduceSingleTileKernelINS2_10policy_hubIfjN4cuda3std3__44plusIfEEE10Policy1000EN6thrust24THRUST_300001_SM_1000_NS6detail15normal_iteratorINSD_10device_ptrIfEEEEPfjS9_ffNS7_10__identityEEEvT0_T1_T2_T3_T4_T6_E12temp_storage+48];
	add.f32 	%f297, %f296, %f295;
	selp.f32 	%f298, %f297, %f295, %p50;
	setp.gt.u32 	%p51, %r51, 288;
	ld.shared.f32 	%f299, [_ZZN3cub18CUB_300001_SM_10006detail6reduce28DeviceReduceSingleTileKernelINS2_10policy_hubIfjN4cuda3std3__44plusIfEEE10Policy1000EN6thrust24THRUST_300001_SM_1000_NS6detail15normal_iteratorINSD_10device_ptrIfEEEEPfjS9_ffNS7_10__identityEEEvT0_T1_T2_T3_T4_T6_E12temp_storage+52];
	add.f32 	%f300, %f299, %f298;
	selp.f32 	%f301, %f300, %f298, %p51;
	setp.gt.u32 	%p52, %r51, 320;
	ld.shared.f32 	%f302, [_ZZN3cub18CUB_300001_SM_10006detail6reduce28DeviceReduceSingleTileKernelINS2_10policy_hubIfjN4cuda3std3__44plusIfEEE10Policy1000EN6thrust24THRUST_300001_SM_1000_NS6detail15normal_iteratorINSD_10device_ptrIfEEEEPfjS9_ffNS7_10__identityEEEvT0_T1_T2_T3_T4_T6_E12temp_storage+56];
	add.f32 	%f303, %f302, %f301;
	selp.f32 	%f304, %f303, %f301, %p52;
	setp.gt.u32 	%p53, %r51, 352;
	ld.shared.f32 	%f305, [_ZZN3cub18CUB_300001_SM_10006detail6reduce28DeviceReduceSingleTileKernelINS2_10policy_hubIfjN4cuda3std3__44plusIfEEE10Policy1000EN6thrust24THRUST_300001_SM_1000_NS6detail15normal_iteratorINSD_10device_ptrIfEEEEPfjS9_ffNS7_10__identityEEEvT0_T1_T2_T3_T4_T6_E12temp_storage+60];
	add.f32 	%f306, %f305, %f304;
	selp.f32 	%f307, %f306, %f304, %p53;
	setp.gt.u32 	%p54, %r51, 384;
	ld.shared.f32 	%f308, [_ZZN3cub18CUB_300001_SM_10006detail6reduce28DeviceReduceSingleTileKernelINS2_10policy_hubIfjN4cuda3std3__44plusIfEEE10Policy1000EN6thrust24THRUST_300001_SM_1000_NS6detail15normal_iteratorINSD_10device_ptrIfEEEEPfjS9_ffNS7_10__identityEEEvT0_T1_T2_T3_T4_T6_E12temp_storage+64];
	add.f32 	%f309, %f308, %f307;
	selp.f32 	%f310, %f309, %f307, %p54;
	setp.gt.u32 	%p55, %r51, 416;
	ld.shared.f32 	%f311, [_ZZN3cub18CUB_300001_SM_10006detail6reduce28DeviceReduceSingleTileKernelINS2_10policy_hubIfjN4cuda3std3__44plusIfEEE10Policy1000EN6thrust24THRUST_300001_SM_1000_NS6detail15normal_iteratorINSD_10device_ptrIfEEEEPfjS9_ffNS7_10__identityEEEvT0_T1_T2_T3_T4_T6_E12temp_storage+68];
	add.f32 	%f312, %f311, %f310;
	selp.f32 	%f313, %f312, %f310, %p55;
	setp.gt.u32 	%p56, %r51, 448;
	ld.shared.f32 	%f314, [_ZZN3cub18CUB_300001_SM_10006detail6reduce28DeviceReduceSingleTileKernelINS2_10policy_hubIfjN4cuda3std3__44plusIfEEE10Policy1000EN6thrust24THRUST_300001_SM_1000_NS6detail15normal_iteratorINSD_10device_ptrIfEEEEPfjS9_ffNS7_10__identityEEEvT0_T1_T2_T3_T4_T6_E12temp_storage+72];
	add.f32 	%f315, %f314, %f313;
	selp.f32 	%f316, %f315, %f313, %p56;
	setp.gt.u32 	%p57, %r51, 480;
	ld.shared.f32 	%f317, [_ZZN3cub18CUB_300001_SM_10006detail6reduce28DeviceReduceSingleTileKernelINS2_10policy_hubIfjN4cuda3std3__44plusIfEEE10Policy1000EN6thrust24THRUST_300001_SM_1000_NS6detail15normal_iteratorINSD_10device_ptrIfEEEEPfjS9_ffNS7_10__identityEEEvT0_T1_T2_T3_T4_T6_E12temp_storage+76];
	add.f32 	%f318, %f317, %f316;
	selp.f32 	%f383, %f318, %f316, %p57;
	bra.uni 	$L__BB13_50;
$L__BB13_28:
	mov.u32 	%r21, %tid.x;
	mul.wide.u32 	%rd11, %r21, 4;
	add.s64 	%rd12, %rd2, %rd11;
	ld.global.f32 	%f43, [%rd12];
	ld.global.f32 	%f44, [%rd12+2048];
	ld.global.f32 	%f45, [%rd12+4096];
	ld.global.f32 	%f46, [%rd12+6144];
	ld.global.f32 	%f47, [%rd12+8192];
	ld.global.f32 	%f48, [%rd12+10240];
	ld.global.f32 	%f49, [%rd12+12288];
	ld.global.f32 	%f50, [%rd12+14336];
	ld.global.f32 	%f51, [%rd12+16384];
	ld.global.f32 	%f52, [%rd12+18432];
	ld.global.f32 	%f53, [%rd12+20480];
	ld.global.f32 	%f54, [%rd12+22528];
	ld.global.f32 	%f55, [%rd12+24576];
	ld.global.f32 	%f56, [%rd12+26624];
	ld.global.f32 	%f57, [%rd12+28672];
	ld.global.f32 	%f58, [%rd12+30720];
	add.f32 	%f59, %f43, %f44;
	add.f32 	%f60, %f45, %f46;
	add.f32 	%f61, %f47, %f48;
	add.f32 	%f62, %f49, %f50;
	add.f32 	%f63, %f51, %f52;
	add.f32 	%f64, %f53, %f54;
	add.f32 	%f65, %f55, %f56;
	add.f32 	%f66, %f57, %f58;
	add.f32 	%f67, %f59, %f60;
	add.f32 	%f68, %f61, %f62;
	add.f32 	%f69, %f63, %f64;
	add.f32 	%f70, %f65, %f66;
	add.f32 	%f71, %f67, %f68;
	add.f32 	%f72, %f69, %f70;
	add.f32 	%f382, %f71, %f72;
	add.s32 	%r22, %r51, -8192;
	setp.lt.u32 	%p3, %r22, 8192;
	mov.b32 	%r202, 8192;
	@%p3 bra 	$L__BB13_32;
	mov.b32 	%r202, 8192;
$L__BB13_30:
	add.s32 	%r54, %r21, %r202;
	mul.wide.u32 	%rd13, %r54, 4;
	add.s64 	%rd14, %rd2, %rd13;
	ld.global.f32 	%f73, [%rd14];
	ld.global.f32 	%f74, [%rd14+2048];
	ld.global.f32 	%f75, [%rd14+4096];
	ld.global.f32 	%f76, [%rd14+6144];
	ld.global.f32 	%f77, [%rd14+8192];
	ld.global.f32 	%f78, [%rd14+10240];
	ld.global.f32 	%f79, [%rd14+12288];
	ld.global.f32 	%f80, [%rd14+14336];
	ld.global.f32 	%f81, [%rd14+16384];
	ld.global.f32 	%f82, [%rd14+18432];
	ld.global.f32 	%f83, [%rd14+20480];
	ld.global.f32 	%f84, [%rd14+22528];
	ld.global.f32 	%f85, [%rd14+24576];
	ld.global.f32 	%f86, [%rd14+26624];
	ld.global.f32 	%f87, [%rd14+28672];
	ld.global.f32 	%f88, [%rd14+30720];
	add.f32 	%f89, %f382, %f73;
	add.f32 	%f90, %f74, %f75;
	add.f32 	%f91, %f76, %f77;
	add.f32 	%f92, %f78, %f79;
	add.f32 	%f93, %f80, %f81;
	add.f32 	%f94, %f82, %f83;
	add.f32 	%f95, %f84, %f85;
	add.f32 	%f96, %f86, %f87;
	add.f32 	%f97, %f89, %f90;
	add.f32 	%f98, %f91, %f92;
	add.f32 	%f99, %f93, %f94;
	add.f32 	%f100, %f95, %f96;
	add.f32 	%f101, %f97, %f98;
	add.f32 	%f102, %f99, %f100;
	add.f32 	%f103, %f101, %f102;
	add.f32 	%f382, %f103, %f88;
	sub.s32 	%r55, %r51, %r202;
	setp.lt.u32 	%p4, %r55, 8192;
	@%p4 bra 	$L__BB13_46;
	add.s32 	%r202, %r202, 8192;
	setp.le.u32 	%p5, %r202, %r22;
	@%p5 bra 	$L__BB13_30;
$L__BB13_32:
	setp.le.u32 	%p6, %r51, %r202;
	sub.s32 	%r56, %r51, %r202;
	setp.ge.s32 	%p7, %r21, %r56;
	or.pred  	%p8, %p6, %p7;
	@%p8 bra 	$L__BB13_46;
	not.b32 	%r58, %r21;
	add.s32 	%r59, %r51, %r58;
	sub.s32 	%r60, %r59, %r202;
	shr.u32 	%r61, %r60, 9;
	add.s32 	%r26, %r61, 1;
	and.b32  	%r27, %r26, 15;
	setp.lt.u32 	%p9, %r60, 7680;
	mov.u32 	%r207, %r21;
	@%p9 bra 	$L__BB13_37;
	or.b32  	%r205, %r21, 4096;
	add.s32 	%r204, %r21, %r202;
	and.b32  	%r62, %r26, 16777200;
	neg.s32 	%r203, %r62;
$L__BB13_35:
	.pragma "nounroll";
	mul.wide.u32 	%rd15, %r204, 4;
	add.s64 	%rd16, %rd2, %rd15;
	ld.global.f32 	%f105, [%rd16];
	add.f32 	%f106, %f382, %f105;
	add.s32 	%r63, %r204, 512;
	mul.wide.u32 	%rd17, %r63, 4;
	add.s64 	%rd18, %rd2, %rd17;
	ld.global.f32 	%f107, [%rd18];
	add.f32 	%f108, %f106, %f107;
	add.s32 	%r64, %r204, 1024;
	mul.wide.u32 	%rd19, %r64, 4;
	add.s64 	%rd20, %rd2, %rd19;
	ld.global.f32 	%f109, [%rd20];
	add.f32 	%f110, %f108, %f109;
	add.s32 	%r65, %r204, 1536;
	mul.wide.u32 	%rd21, %r65, 4;
	add.s64 	%rd22, %rd2, %rd21;
	ld.global.f32 	%f111, [%rd22];
	add.f32 	%f112, %f110, %f111;
	add.s32 	%r66, %r204, 2048;
	mul.wide.u32 	%rd23, %r66, 4;
	add.s64 	%rd24, %rd2, %rd23;
	ld.global.f32 	%f113, [%rd24];
	add.f32 	%f114, %f112, %f113;
	add.s32 	%r67, %r204, 2560;
	mul.wide.u32 	%rd25, %r67, 4;
	add.s64 	%rd26, %rd2, %rd25;
	ld.global.f32 	%f115, [%rd26];
	add.f32 	%f116, %f114, %f115;
	add.s32 	%r68, %r204, 3072;
	mul.wide.u32 	%rd27, %r68, 4;
	add.s64 	%rd28, %rd2, %rd27;
	ld.global.f32 	%f117, [%rd28];
	add.f32 	%f118, %f116, %f117;
	add.s32 	%r69, %r204, 3584;
	mul.wide.u32 	%rd29, %r69, 4;
	add.s64 	%rd30, %rd2, %rd29;
	ld.global.f32 	%f119, [%rd30];
	add.f32 	%f120, %f118, %f119;
	add.s32 	%r70, %r204, 4096;
	mul.wide.u32 	%rd31, %r70, 4;
	add.s64 	%rd32, %rd2, %rd31;
	ld.global.f32 	%f121, [%rd32];
	add.f32 	%f122, %f120, %f121;
	add.s32 	%r71, %r204, 4608;
	mul.wide.u32 	%rd33, %r71, 4;
	add.s64 	%rd34, %rd2, %rd33;
	ld.global.f32 	%f123, [%rd34];
	add.f32 	%f124, %f122, %f123;
	add.s32 	%r72, %r204, 5120;
	mul.wide.u32 	%rd35, %r72, 4;
	add.s64 	%rd36, %rd2, %rd35;
	ld.global.f32 	%f125, [%rd36];
	add.f32 	%f126, %f124, %f125;
	add.s32 	%r73, %r204, 5632;
	mul.wide.u32 	%rd37, %r73, 4;
	add.s64 	%rd38, %rd2, %rd37;
	ld.global.f32 	%f127, [%rd38];
	add.f32 	%f128, %f126, %f127;
	add.s32 	%r74, %r204, 6144;
	mul.wide.u32 	%rd39, %r74, 4;
	add.s64 	%rd40, %rd2, %rd39;
	ld.global.f32 	%f129, [%rd40];
	add.f32 	%f130, %f128, %f129;
	add.s32 	%r75, %r204, 6656;
	mul.wide.u32 	%rd41, %r75, 4;
	add.s64 	%rd42, %rd2, %rd41;
	ld.global.f32 	%f131, [%rd42];
	add.f32 	%f132, %f130, %f131;
	add.s32 	%r76, %r204, 7168;
	mul.wide.u32 	%rd43, %r76, 4;
	add.s64 	%rd44, %rd2, %rd43;
	ld.global.f32 	%f133, [%rd44];
	add.f32 	%f134, %f132, %f133;
	add.s32 	%r77, %r204, 7680;
	mul.wide.u32 	%rd45, %r77, 4;
	add.s64 	%rd46, %rd2, %rd45;
	ld.global.f32 	%f135, [%rd46];
	add.f32 	%f382, %f134, %f135;
	add.s32 	%r205, %r205, 8192;
	add.s32 	%r204, %r204, 8192;
	add.s32 	%r203, %r203, 16;
	setp.ne.s32 	%p10, %r203, 0;
	@%p10 bra 	$L__BB13_35;
	add.s32 	%r207, %r205, -4096;
$L__BB13_37:
	setp.eq.s32 	%p11, %r27, 0;
	@%p11 bra 	$L__BB13_46;
	and.b32  	%r39, %r26, 7;
	setp.lt.u32 	%p12, %r27, 8;
	@%p12 bra 	$L__BB13_40;
	add.s32 	%r78, %r207, %r202;
	mul.wide.u32 	%rd47, %r78, 4;
	add.s64 	%rd48, %rd2, %rd47;
	ld.global.f32 	%f137, [%rd48];
	add.f32 	%f138, %f382, %f137;
	add.s32 	%r79, %r78, 512;
	mul.wide.u32 	%rd49, %r79, 4;
	add.s64 	%rd50, %rd2, %rd49;
	ld.global.f32 	%f139, [%rd50];
	add.f32 	%f140, %f138, %f139;
	add.s32 	%r80, %r78, 1024;
	mul.wide.u32 	%rd51, %r80, 4;
	add.s64 	%rd52, %rd2, %rd51;
	ld.global.f32 	%f141, [%rd52];
	add.f32 	%f142, %f140, %f141;
	add.s32 	%r81, %r78, 1536;
	mul.wide.u32 	%rd53, %r81, 4;
	add.s64 	%rd54, %rd2, %rd53;
	ld.global.f32 	%f143, [%rd54];
	add.f32 	%f144, %f142, %f143;
	add.s32 	%r82, %r78, 2048;
	mul.wide.u32 	%rd55, %r82, 4;
	add.s64 	%rd56, %rd2, %rd55;
	ld.global.f32 	%f145, [%rd56];
	add.f32 	%f146, %f144, %f145;
	add.s32 	%r83, %r78, 2560;
	mul.wide.u32 	%rd57, %r83, 4;
	add.s64 	%rd58, %rd2, %rd57;
	ld.global.f32 	%f147, [%rd58];
	add.f32 	%f148, %f146, %f147;
	add.s32 	%r84, %r78, 3072;
	mul.wide.u32 	%rd59, %r84, 4;
	add.s64 	%rd60, %rd2, %rd59;
	ld.global.f32 	%f149, [%rd60];
	add.f32 	%f150, %f148, %f149;
	add.s32 	%r85, %r78, 3584;
	mul.wide.u32 	%rd61, %r85, 4;
	add.s64 	%rd62, %rd2, %rd61;
	ld.global.f32 	%f151, [%rd62];
	add.f32 	%f382, %f150, %f151;
	add.s32 	%r207, %r207, 4096;
$L__BB13_40:
	setp.eq.s32 	%p13, %r39, 0;
	@%p13 bra 	$L__BB13_46;
	and.b32  	%r42, %r26, 3;
	setp.lt.u32 	%p14, %r39, 4;
	@%p14 bra 	$L__BB13_43;
	add.s32 	%r86, %r207, %r202;
	mul.wide.u32 	%rd63, %r86, 4;
	add.s64 	%rd64, %rd2, %rd63;
	ld.global.f32 	%f153, [%rd64];
	add.f32 	%f154, %f382, %f153;
	add.s32 	%r87, %r86, 512;
	mul.wide.u32 	%rd65, %r87, 4;
	add.s64 	%rd66, %rd2, %rd65;
	ld.global.f32 	%f155, [%rd66];
	add.f32 	%f156, %f154, %f155;
	add.s32 	%r88, %r86, 1024;
	mul.wide.u32 	%rd67, %r88, 4;
	add.s64 	%rd68, %rd2, %rd67;
	ld.global.f32 	%f157, [%rd68];
	add.f32 	%f158, %f156, %f157;
	add.s32 	%r89, %r86, 1536;
	mul.wide.u32 	%rd69, %r89, 4;
	add.s64 	%rd70, %rd2, %rd69;
	ld.global.f32 	%f159, [%rd70];
	add.f32 	%f382, %f158, %f159;
	add.s32 	%r207, %r207, 2048;
$L__BB13_43:
	setp.eq.s32 	%p15, %r42, 0;
	@%p15 bra 	$L__BB13_46;
	add.s32 	%r210, %r207, %r202;
	neg.s32 	%r209, %r42;
$L__BB13_45:
	.pragma "nounroll";
	mul.wide.u32 	%rd71, %r210, 4;
	add.s64 	%rd72, %rd2, %rd71;
	ld.global.f32 	%f160, [%rd72];
	add.f32 	%f382, %f382, %f160;
	add.s32 	%r210, %r210, 512;
	add.s32 	%r209, %r209, 1;
	setp.ne.s32 	%p16, %r209, 0;
	@%p16 bra 	$L__BB13_45;
$L__BB13_46:
	// begin inline asm
	mov.u32 %r90, %laneid;
	// end inline asm
	mov.b32 	%r92, %f382;
	mov.b32 	%r93, 1;
	mov.b32 	%r114, 31;
	mov.b32 	%r115, -1;
	// begin inline asm
	shfl.sync.down.b32 %r91, %r92, %r93, %r114, %r115;
	// end inline asm
	setp.gt.s32 	%p17, %r90, 30;
	mov.b32 	%f161, %r91;
	add.f32 	%f162, %f382, %f161;
	selp.f32 	%f163, %f382, %f162, %p17;
	mov.b32 	%r97, %f163;
	mov.b32 	%r98, 2;
	// begin inline asm
	shfl.sync.down.b32 %r96, %r97, %r98, %r114, %r115;
	// end inline asm
	setp.gt.s32 	%p18, %r90, 29;
	mov.b32 	%f164, %r96;
	add.f32 	%f165, %f163, %f164;
	selp.f32 	%f166, %f163, %f165, %p18;
	mov.b32 	%r102, %f166;
	mov.b32 	%r103, 4;
	// begin inline asm
	shfl.sync.down.b32 %r101, %r102, %r103, %r114, %r115;
	// end inline asm
	setp.gt.s32 	%p19, %r90, 27;
	mov.b32 	%f167, %r101;
	add.f32 	%f168, %f166, %f167;
	selp.f32 	%f169, %f166, %f168, %p19;
	mov.b32 	%r107, %f169;
	mov.b32 	%r108, 8;
	// begin inline asm
	shfl.sync.down.b32 %r106, %r107, %r108, %r114, %r115;
	// end inline asm
	setp.gt.s32 	%p20, %r90, 23;
	mov.b32 	%f170, %r106;
	add.f32 	%f171, %f169, %f170;
	selp.f32 	%f172, %f169, %f171, %p20;
	mov.b32 	%r112, %f172;
	mov.b32 	%r113, 16;
	// begin inline asm
	shfl.sync.down.b32 %r111, %r112, %r113, %r114, %r115;
	// end inline asm
	setp.gt.s32 	%p21, %r90, 15;
	mov.b32 	%f173, %r111;
	add.f32 	%f38, %f172, %f173;
	selp.f32 	%f383, %f172, %f38, %p21;
	setp.ne.s32 	%p22, %r90, 0;
	@%p22 bra 	$L__BB13_48;
	shr.u32 	%r116, %r21, 3;
	and.b32  	%r117, %r116, 124;
	mov.u32 	%r118, _ZZN3cub18CUB_300001_SM_10006detail6reduce28DeviceReduceSingleTileKernelINS2_10policy_hubIfjN4cuda3std3__44plusIfEEE10Policy1000EN6thrust24THRUST_300001_SM_1000_NS6detail15normal_iteratorINSD_10device_ptrIfEEEEPfjS9_ffNS7_10__identityEEEvT0_T1_T2_T3_T4_T6_E12temp_storage;
	add.s32 	%r119, %r118, %r117;
	st.shared.f32 	[%r119+16], %f38;
$L__BB13_48:
	bar.sync 	0;
	setp.ne.s32 	%p23, %r21, 0;
	@%p23 bra 	$L__BB13_50;
	ld.shared.f32 	%f174, [_ZZN3cub18CUB_300001_SM_10006detail6reduce28DeviceReduceSingleTileKernelINS2_10policy_hubIfjN4cuda3std3__44plusIfEEE10Policy1000EN6thrust24THRUST_300001_SM_1000_NS6detail15normal_iteratorINSD_10device_ptrIfEEEEPfjS9_ffNS7_10__identityEEEvT0_T1_T2_T3_T4_T6_E12temp_storage+20];
	add.f32 	%f175, %f383, %f174;
	ld.shared.f32 	%f176, [_ZZN3cub18CUB_300001_SM_10006detail6reduce28DeviceReduceSingleTileKernelINS2_10policy_hubIfjN4cuda3std3__44plusIfEEE10Policy1000EN6thrust24THRUST_300001_SM_1000_NS6detail15normal_iteratorINSD_10device_ptrIfEEEEPfjS9_ffNS7_10__identityEEEvT0_T1_T2_T3_T4_T6_E12temp_storage+24];
	add.f32 	%f177, %f175, %f176;
	ld.shared.f32 	%f178, [_ZZN3cub18CUB_300001_SM_10006detail6reduce28DeviceReduceSingleTileKernelINS2_10policy_hubIfjN4cuda3std3__44plusIfEEE10Policy1000EN6thrust24THRUST_300001_SM_1000_NS6detail15normal_iteratorINSD_10device_ptrIfEEEEPfjS9_ffNS7_10__identityEEEvT0_T1_T2_T3_T4_T6_E12temp_storage+28];
	add.f32 	%f179, %f177, %f178;
	ld.shared.f32 	%f180, [_ZZN3cub18CUB_300001_SM_10006detail6reduce28DeviceReduceSingleTileKernelINS2_10policy_hubIfjN4cuda3std3__44plusIfEEE10Policy1000EN6thrust24THRUST_300001_SM_1000_NS6detail15normal_iteratorINSD_10device_ptrIfEEEEPfjS9_ffNS7_10__identityEEEvT0_T1_T2_T3_T4_T6_E12temp_storage+32];
	add.f32 	%f181, %f179, %f180;
	ld.shared.f32 	%f182, [_ZZN3cub18CUB_300001_SM_10006detail6reduce28DeviceReduceSingleTileKernelINS2_10policy_hubIfjN4cuda3std3__44plusIfEEE10Policy1000EN6thrust24THRUST_300001_SM_1000_NS6detail15normal_iteratorINSD_10device_ptrIfEEEEPfjS9_ffNS7_10__identityEEEvT0_T1_T2_T3_T4_T6_E12temp_storage+36];
	add.f32 	%f183, %f181, %f182;
	ld.shared.f32 	%f184, [_ZZN3cub18CUB_300001_SM_10006detail6reduce28DeviceReduceSingleTileKernelINS2_10policy_hubIfjN4cuda3std3__44plusIfEEE10Policy1000EN6thrust24THRUST_300001_SM_1000_NS6detail15normal_iteratorINSD_10device_ptrIfEEEEPfjS9_ffNS7_10__identityEEEvT0_T1_T2_T3_T4_T6_E12temp_storage+40];
	add.f32 	%f185, %f183, %f184;
	ld.shared.f32 	%f186, [_ZZN3cub18CUB_300001_SM_10006detail6reduce28DeviceReduceSingleTileKernelINS2_10policy_hubIfjN4cuda3std3__44plusIfEEE10Policy1000EN6thrust24THRUST_300001_SM_1000_NS6detail15normal_iteratorINSD_10device_ptrIfEEEEPfjS9_ffNS7_10__identityEEEvT0_T1_T2_T3_T4_T6_E12temp_storage+44];
	add.f32 	%f187, %f185, %f186;
	ld.shared.f32 	%f188, [_ZZN3cub18CUB_300001_SM_10006detail6reduce28DeviceReduceSingleTileKernelINS2_10policy_hubIfjN4cuda3std3__44plusIfEEE10Policy1000EN6thrust24THRUST_300001_SM_1000_NS6detail15normal_iteratorINSD_10device_ptrIfEEEEPfjS9_ffNS7_10__identityEEEvT0_T1_T2_T3_T4_T6_E12temp_storage+48];
	add.f32 	%f189, %f187, %f188;
	ld.shared.f32 	%f190, [_ZZN3cub18CUB_300001_SM_10006detail6reduce28DeviceReduceSingleTileKernelINS2_10policy_hubIfjN4cuda3std3__44plusIfEEE10Policy1000EN6thrust24THRUST_300001_SM_1000_NS6detail15normal_iteratorINSD_10device_ptrIfEEEEPfjS9_ffNS7_10__identityEEEvT0_T1_T2_T3_T4_T6_E12temp_storage+52];
	add.f32 	%f191, %f189, %f190;
	ld.shared.f32 	%f192, [_ZZN3cub18CUB_300001_SM_10006detail6reduce28DeviceReduceSingleTileKernelINS2_10policy_hubIfjN4cuda3std3__44plusIfEEE10Policy1000EN6thrust24THRUST_300001_SM_1000_NS6detail15normal_iteratorINSD_10device_ptrIfEEEEPfjS9_ffNS7_10__identityEEEvT0_T1_T2_T3_T4_T6_E12temp_storage+56];
	add.f32 	%f193, %f191, %f192;
	ld.shared.f32 	%f194, [_ZZN3cub18CUB_300001_SM_10006detail6reduce28DeviceReduceSingleTileKernelINS2_10policy_hubIfjN4cuda3std3__44plusIfEEE10Policy1000EN6thrust24THRUST_300001_SM_1000_NS6detail15normal_iteratorINSD_10device_ptrIfEEEEPfjS9_ffNS7_10__identityEEEvT0_T1_T2_T3_T4_T6_E12temp_storage+60];
	add.f32 	%f195, %f193, %f194;
	ld.shared.f32 	%f196, [_ZZN3cub18CUB_300001_SM_10006detail6reduce28DeviceReduceSingleTileKernelINS2_10policy_hubIfjN4cuda3std3__44plusIfEEE10Policy1000EN6thrust24THRUST_300001_SM_1000_NS6detail15normal_iteratorINSD_10device_ptrIfEEEEPfjS9_ffNS7_10__identityEEEvT0_T1_T2_T3_T4_T6_E12temp_storage+64];
	add.f32 	%f197, %f195, %f196;
	ld.shared.f32 	%f198, [_ZZN3cub18CUB_300001_SM_10006detail6reduce28DeviceReduceSingleTileKernelINS2_10policy_hubIfjN4cuda3std3__44plusIfEEE10Policy1000EN6thrust24THRUST_300001_SM_1000_NS6detail15normal_iteratorINSD_10device_ptrIfEEEEPfjS9_ffNS7_10__identityEEEvT0_T1_T2_T3_T4_T6_E12temp_storage+68];
	add.f32 	%f199, %f197, %f198;
	ld.shared.f32 	%f200, [_ZZN3cub18CUB_300001_SM_10006detail6reduce28DeviceReduceSingleTileKernelINS2_10policy_hubIfjN4cuda3std3__44plusIfEEE10Policy1000EN6thrust24THRUST_300001_SM_1000_NS6detail15normal_iteratorINSD_10device_ptrIfEEEEPfjS9_ffNS7_10__identityEEEvT0_T1_T2_T3_T4_T6_E12temp_storage+72];
	add.f32 	%f201, %f199, %f200;
	ld.shared.f32 	%f202, [_ZZN3cub18CUB_300001_SM_10006detail6reduce28DeviceReduceSingleTileKernelINS2_10policy_hubIfjN4cuda3std3__44plusIfEEE10Policy1000EN6thrust24THRUST_300001_SM_1000_NS6detail15normal_iteratorINSD_10device_ptrIfEEEEPfjS9_ffNS7_10__identityEEEvT0_T1_T2_T3_T4_T6_E12temp_storage+76];
	add.f32 	%f383, %f201, %f202;
$L__BB13_50:
	mov.u32 	%r192, %tid.x;
	setp.ne.s32 	%p65, %r192, 0;
	@%p65 bra 	$L__BB13_52;
	add.f32 	%f361, %f42, %f383;
	st.global.f32 	[%rd1], %f361;
$L__BB13_52:
	ret;

}
	// .globl	_ZN3cub18CUB_300001_SM_10006detail6reduce18DeviceReduceKernelINS2_10policy_hubIfjN4cuda3std3__44plusIfEEE10Policy1000EN6thrust24THRUST_300001_SM_1000_NS6detail15normal_iteratorINSD_10device_ptrIfEEEEjS9_fNS7_10__identityEEEvT0_PT3_T1_NS0_13GridEvenShareISN_EET2_T4_
.visible .entry _ZN3cub18CUB_300001_SM_10006detail6reduce18DeviceReduceKernelINS2_10policy_hubIfjN4cuda3std3__44plusIfEEE10Policy1000EN6thrust24THRUST_300001_SM_1000_NS6detail15normal_iteratorINSD_10device_ptrIfEEEEjS9_fNS7_10__identityEEEvT0_PT3_T1_NS0_13GridEvenShareISN_EET2_T4_(
	.param .align 8 .b8 _ZN3cub18CUB_300001_SM_10006detail6reduce18DeviceReduceKernelINS2_10policy_hubIfjN4cuda3std3__44plusIfEEE10Policy1000EN6thrust24THRUST_300001_SM_1000_NS6detail15normal_iteratorINSD_10device_ptrIfEEEEjS9_fNS7_10__identityEEEvT0_PT3_T1_NS0_13GridEvenShareISN_EET2_T4__param_0[8],
	.param .u64 .ptr .align 1 _ZN3cub18CUB_300001_SM_10006detail6reduce18DeviceReduceKernelINS2_10policy_hubIfjN4cuda3std3__44plusIfEEE10Policy1000EN6thrust24THRUST_300001_SM_1000_NS6detail15normal_iteratorINSD_10device_ptrIfEEEEjS9_fNS7_10__identityEEEvT0_PT3_T1_NS0_13GridEvenShareISN_EET2_T4__param_1,
	.param .u32 _ZN3cub18CUB_300001_SM_10006detail6reduce18DeviceReduceKernelINS2_10policy_hubIfjN4cuda3std3__44plusIfEEE10Policy1000EN6thrust24THRUST_300001_SM_1000_NS6detail15normal_iteratorINSD_10device_ptrIfEEEEjS9_fNS7_10__identityEEEvT0_PT3_T1_NS0_13GridEvenShareISN_EET2_T4__param_2,
	.param .align 4 .b8 _ZN3cub18CUB_300001_SM_10006detail6reduce18DeviceReduceKernelINS2_10policy_hubIfjN4cuda3std3__44plusIfEEE10Policy1000EN6thrust24THRUST_300001_SM_1000_NS6detail15normal_iteratorINSD_10device_ptrIfEEEEjS9_fNS7_10__identityEEEvT0_PT3_T1_NS0_13GridEvenShareISN_EET2_T4__param_3[40],
	.param .align 1 .b8 _ZN3cub18CUB_300001_SM_10006detail6reduce18DeviceReduceKernelINS2_10policy_hubIfjN4cuda3std3__44plusIfEEE10Policy1000EN6thrust24THRUST_300001_SM_1000_NS6detail15normal_iteratorINSD_10device_ptrIfEEEEjS9_fNS7_10__identityEEEvT0_PT3_T1_NS0_13GridEvenShareISN_EET2_T4__param_4[1],
	.param .align 1 .b8 _ZN3cub18CUB_300001_SM_10006detail6reduce18DeviceReduceKernelINS2_10policy_hubIfjN4cuda3std3__44plusIfEEE10Policy1000EN6thrust24THRUST_300001_SM_1000_NS6detail15normal_iteratorINSD_10device_ptrIfEEEEjS9_fNS7_10__identityEEEvT0_PT3_T1_NS0_13GridEvenShareISN_EET2_T4__param_5[1]
)
.maxntid 512
{
	.reg .pred 	%p<65>;
	.reg .b16 	%rs<4>;
	.reg .b32 	%r<279>;
	.reg .b32 	%f<380>;
	.reg .b64 	%rd<130>;
	// demoted variable
	.shared .align 4 .b8 _ZZN3cub18CUB_300001_SM_10006detail6reduce18DeviceReduceKernelINS2_10policy_hubIfjN4cuda3std3__44plusIfEEE10Policy1000EN6thrust24THRUST_300001_SM_1000_NS6detail15normal_iteratorINSD_10device_ptrIfEEEEjS9_fNS7_10__identityEEEvT0_PT3_T1_NS0_13GridEvenShareISN_EET2_T4_E12temp_storage[84];
	ld.param.u32 	%r1, [_ZN3cub18CUB_300001_SM_10006detail6reduce18DeviceReduceKernelINS2_10policy_hubIfjN4cuda3std3__44plusIfEEE10Policy1000EN6thrust24THRUST_300001_SM_1000_NS6detail15normal_iteratorINSD_10device_ptrIfEEEEjS9_fNS7_10__identityEEEvT0_PT3_T1_NS0_13GridEvenShareISN_EET2_T4__param_3+20];
	ld.param.u32 	%r2, [_ZN3cub18CUB_300001_SM_10006detail6reduce18DeviceReduceKernelINS2_10policy_hubIfjN4cuda3std3__44plusIfEEE10Policy1000EN6thrust24THRUST_300001_SM_1000_NS6detail15normal_iteratorINSD_10device_ptrIfEEEEjS9_fNS7_10__identityEEEvT0_PT3_T1_NS0_13GridEvenShareISN_EET2_T4__param_3+24];
	ld.param.u64 	%rd3, [_ZN3cub18CUB_300001_SM_10006detail6reduce18DeviceReduceKernelINS2_10policy_hubIfjN4cuda3std3__44plusIfEEE10Policy1000EN6thrust24THRUST_300001_SM_1000_NS6detail15normal_iteratorINSD_10device_ptrIfEEEEjS9_fNS7_10__identityEEEvT0_PT3_T1_NS0_13GridEvenShareISN_EET2_T4__param_0];
	cvta.to.global.u64 	%rd1, %rd3;
	mov.u32 	%r3, %ctaid.x;
	shl.b32 	%r4, %r2, 13;
	shl.b32 	%r270, %r3, 13;
	sub.s32 	%r6, %r1, %r270;
	setp.gt.u32 	%p1, %r6, 8191;
	@%p1 bra 	$L__BB14_26;
	mov.u32 	%r7, %tid.x;
	setp.ge.u32 	%p23, %r7, %r6;
	mov.f32 	%f368, 0f00000000;
	mov.u32 	%r261, %r7;
	@%p23 bra 	$L__BB14_3;
	add.s32 	%r155, %r270, %r7;
	mul.wide.u32 	%rd66, %r155, 4;
	add.s64 	%rd67, %rd1, %rd66;
	ld.global.f32 	%f368, [%rd67];
	add.s32 	%r261, %r7, 512;
$L__BB14_3:
	setp.ge.u32 	%p24, %r261, %r6;
	@%p24 bra 	$L__BB14_17;
	not.b32 	%r156, %r261;
	add.s32 	%r157, %r1, %r156;
	sub.s32 	%r158, %r157, %r270;
	shr.u32 	%r159, %r158, 9;
	add.s32 	%r10, %r159, 1;
	and.b32  	%r11, %r10, 15;
	setp.lt.u32 	%p25, %r158, 7680;
	@%p25 bra 	$L__BB14_8;
	or.b32  	%r260, %r261, 4096;
	add.s32 	%r259, %r261, %r270;
	and.b32  	%r160, %r10, 16777200;
	neg.s32 	%r258, %r160;
$L__BB14_6:
	.pragma "nounroll";
	mul.wide.u32 	%rd68, %r259, 4;
	add.s64 	%rd69, %rd1, %rd68;
	ld.global.f32 	%f203, [%rd69];
	add.f32 	%f204, %f368, %f203;
	add.s32 	%r161, %r259, 512;
	mul.wide.u32 	%rd70, %r161, 4;
	add.s64 	%rd71, %rd1, %rd70;
	ld.global.f32 	%f205, [%rd71];
	add.f32 	%f206, %f204, %f205;
	add.s32 	%r162, %r259, 1024;
	mul.wide.u32 	%rd72, %r162, 4;
	add.s64 	%rd73, %rd1, %rd72;
	ld.global.f32 	%f207, [%rd73];
	add.f32 	%f208, %f206, %f207;
	add.s32 	%r163, %r259, 1536;
	mul.wide.u32 	%rd74, %r163, 4;
	add.s64 	%rd75, %rd1, %rd74;
	ld.global.f32 	%f209, [%rd75];
	add.f32 	%f210, %f208, %f209;
	add.s32 	%r164, %r259, 2048;
	mul.wide.u32 	%rd76, %r164, 4;
	add.s64 	%rd77, %rd1, %rd76;
	ld.global.f32 	%f211, [%rd77];
	add.f32 	%f212, %f210, %f211;
	add.s32 	%r165, %r259, 2560;
	mul.wide.u32 	%rd78, %r165, 4;
	add.s64 	%rd79, %rd1, %rd78;
	ld.global.f32 	%f213, [%rd79];
	add.f32 	%f214, %f212, %f213;
	add.s32 	%r166, %r259, 3072;
	mul.wide.u32 	%rd80, %r166, 4;
	add.s64 	%rd81, %rd1, %rd80;
	ld.global.f32 	%f215, [%rd81];
	add.f32 	%f216, %f214, %f215;
	add.s32 	%r167, %r259, 3584;
	mul.wide.u32 	%rd82, %r167, 4;
	add.s64 	%rd83, %rd1, %rd82;
	ld.global.f32 	%f217, [%rd83];
	add.f32 	%f218, %f216, %f217;
	add.s32 	%r168, %r259, 4096;
	mul.wide.u32 	%rd84, %r168, 4;
	add.s64 	%rd85, %rd1, %rd84;
	ld.global.f32 	%f219, [%rd85];
	add.f32 	%f220, %f218, %f219;
	add.s32 	%r169, %r259, 4608;
	mul.wide.u32 	%rd86, %r169, 4;
	add.s64 	%rd87, %rd1, %rd86;
	ld.global.f32 	%f221, [%rd87];
	add.f32 	%f222, %f220, %f221;
	add.s32 	%r170, %r259, 5120;
	mul.wide.u32 	%rd88, %r170, 4;
	add.s64 	%rd89, %rd1, %rd88;
	ld.global.f32 	%f223, [%rd89];
	add.f32 	%f224, %f222, %f223;
	add.s32 	%r171, %r259, 5632;
	mul.wide.u32 	%rd90, %r171, 4;
	add.s64 	%rd91, %rd1, %rd90;
	ld.global.f32 	%f225, [%rd91];
	add.f32 	%f226, %f224, %f225;
	add.s32 	%r172, %r259, 6144;
	mul.wide.u32 	%rd92, %r172, 4;
	add.s64 	%rd93, %rd1, %rd92;
	ld.global.f32 	%f227, [%rd93];
	add.f32 	%f228, %f226, %f227;
	add.s32 	%r173, %r259, 6656;
	mul.wide.u32 	%rd94, %r173, 4;
	add.s64 	%rd95, %rd1, %rd94;
	ld.global.f32 	%f229, [%rd95];
	add.f32 	%f230, %f228, %f229;
	add.s32 	%r174, %r259, 7168;
	mul.wide.u32 	%rd96, %r174, 4;
	add.s64 	%rd97, %rd1, %rd96;
	ld.global.f32 	%f231, [%rd97];
	add.f32 	%f232, %f230, %f231;
	add.s32 	%r175, %r259, 7680;
	mul.wide.u32 	%rd98, %r175, 4;
	add.s64 	%rd99, %rd1, %rd98;
	ld.global.f32 	%f233, [%rd99];
	add.f32 	%f368, %f232, %f233;
	add.s32 	%r260, %r260, 8192;
	add.s32 	%r259, %r259, 8192;
	add.s32 	%r258, %r258, 16;
	setp.ne.s32 	%p26, %r258, 0;
	@%p26 bra 	$L__BB14_6;
	add.s32 	%r261, %r260, -4096;
$L__BB14_8:
	setp.eq.s32 	%p27, %r11, 0;
	@%p27 bra 	$L__BB14_17;
	and.b32  	%r23, %r10, 7;
	setp.lt.u32 	%p28, %r11, 8;
	@%p28 bra 	$L__BB14_11;
	add.s32 	%r176, %r270, %r261;
	mul.wide.u32 	%rd100, %r176, 4;
	add.s64 	%rd101, %rd1, %rd100;
	ld.global.f32 	%f235, [%rd101];
	add.f32 	%f236, %f368, %f235;
	add.s32 	%r177, %r176, 512;
	mul.wide.u32 	%rd102, %r177, 4;
	add.s64 	%rd103, %rd1, %rd102;
	ld.global.f32 	%f237, [%rd103];
	add.f32 	%f238, %f236, %f237;
	add.s32 	%r178, %r176, 1024;
	mul.wide.u32 	%rd104, %r178, 4;
	add.s64 	%rd105, %rd1, %rd104;
	ld.global.f32 	%f239, [%rd105];
	add.f32 	%f240, %f238, %f239;
	add.s32 	%r179, %r176, 1536;
	mul.wide.u32 	%rd106, %r179, 4;
	add.s64 	%rd107, %rd1, %rd106;
	ld.global.f32 	%f241, [%rd107];
	add.f32 	%f242, %f240, %f241;
	add.s32 	%r180, %r176, 2048;
	mul.wide.u32 	%rd108, %r180, 4;
	add.s64 	%rd109, %rd1, %rd108;
	ld.global.f32 	%f243, [%rd109];
	add.f32 	%f244, %f242, %f243;
	add.s32 	%r181, %r176, 2560;
	mul.wide.u32 	%rd110, %r181, 4;
	add.s64 	%rd111, %rd1, %rd110;
	ld.global.f32 	%f245, [%rd111];
	add.f32 	%f246, %f244, %f245;
	add.s32 	%r182, %r176, 3072;
	mul.wide.u32 	%rd112, %r182, 4;
	add.s64 	%rd113, %rd1, %rd112;
	ld.global.f32 	%f247, [%rd113];
	add.f32 	%f248, %f246, %f247;
	add.s32 	%r183, %r176, 3584;
	mul.wide.u32 	%rd114, %r183, 4;
	add.s64 	%rd115, %rd1, %rd114;
	ld.global.f32 	%f249, [%rd115];
	add.f32 	%f368, %f248, %f249;
	add.s32 	%r261, %r261, 4096;
$L__BB14_11:
	setp.eq.s32 	%p29, %r23, 0;
	@%p29 bra 	$L__BB14_17;
	and.b32  	%r26, %r10, 3;
	setp.lt.u32 	%p30, %r23, 4;
	@%p30 bra 	$L__BB14_14;
	add.s32 	%r184, %r270, %r261;
	mul.wide.u32 	%rd116, %r184, 4;
	add.s64 	%rd117, %rd1, %rd116;
	ld.global.f32 	%f251, [%rd117];
	add.f32 	%f252, %f368, %f251;
	add.s32 	%r185, %r184, 512;
	mul.wide.u32 	%rd118, %r185, 4;
	add.s64 	%rd119, %rd1, %rd118;
	ld.global.f32 	%f253, [%rd119];
	add.f32 	%f254, %f252, %f253;
	add.s32 	%r186, %r184, 1024;
	mul.wide.u32 	%rd120, %r186, 4;
	add.s64 	%rd121, %rd1, %rd120;
	ld.global.f32 	%f255, [%rd121];
	add.f32 	%f256, %f254, %f255;
	add.s32 	%r187, %r184, 1536;
	mul.wide.u32 	%rd122, %r187, 4;
	add.s64 	%rd123, %rd1, %rd122;
	ld.global.f32 	%f257, [%rd123];
	add.f32 	%f368, %f256, %f257;
	add.s32 	%r261, %r261, 2048;
$L__BB14_14:
	setp.eq.s32 	%p31, %r26, 0;
	@%p31 bra 	$L__BB14_17;
	add.s32 	%r265, %r261, %r270;
	neg.s32 	%r264, %r26;
$L__BB14_16:
	.pragma "nounroll";
	mul.wide.u32 	%rd124, %r265, 4;
	add.s64 	%rd125, %rd1, %rd124;
	ld.global.f32 	%f258, [%rd125];
	add.f32 	%f368, %f368, %f258;
	add.s32 	%r265, %r265, 512;
	add.s32 	%r264, %r264, 1;
	setp.ne.s32 	%p32, %r264, 0;
	@%p32 bra 	$L__BB14_16;
$L__BB14_17:
	setp.lt.u32 	%p33, %r6, 512;
	@%p33 bra 	$L__BB14_22;
	// begin inline asm
	mov.u32 %r226, %laneid;
	// end inline asm
	mov.b32 	%r228, %f368;
	mov.b32 	%r229, 1;
	mov.b32 	%r250, 31;
	mov.b32 	%r251, -1;
	// begin inline asm
	shfl.sync.down.b32 %r227, %r228, %r229, %r250, %r251;
	// end inline asm
	setp.gt.s32 	%p57, %r226, 30;
	mov.b32 	%f317, %r227;
	add.f32 	%f318, %f368, %f317;
	selp.f32 	%f319, %f368, %f318, %p57;
	mov.b32 	%r233, %f319;
	mov.b32 	%r234, 2;
	// begin inline asm
	shfl.sync.down.b32 %r232, %r233, %r234, %r250, %r251;
	// end inline asm
	setp.gt.s32 	%p58, %r226, 29;
	mov.b32 	%f320, %r232;
	add.f32 	%f321, %f319, %f320;
	selp.f32 	%f322, %f319, %f321, %p58;
	mov.b32 	%r238, %f322;
	mov.b32 	%r239, 4;
	// begin inline asm
	shfl.sync.down.b32 %r237, %r238, %r239, %r250, %r251;
	// end inline asm
	setp.gt.s32 	%p59, %r226, 27;
	mov.b32 	%f323, %r237;
	add.f32 	%f324, %f322, %f323;
	selp.f32 	%f325, %f322, %f324, %p59;
	mov.b32 	%r243, %f325;
	mov.b32 	%r244, 8;
	// begin inline asm
	shfl.sync.down.b32 %r242, %r243, %r244, %r250, %r251;
	// end inline asm
	setp.gt.s32 	%p60, %r226, 23;
	mov.b32 	%f326, %r242;
	add.f32 	%f327, %f325, %f326;
	selp.f32 	%f328, %f325, %f327, %p60;
	mov.b32 	%r248, %f328;
	mov.b32 	%r249, 16;
	// begin inline asm
	shfl.sync.down.b32 %r247, %r248, %r249, %r250, %r251;
	// end inline asm
	setp.gt.s32 	%p61, %r226, 15;
	mov.b32 	%f329, %r247;
	add.f32 	%f16, %f328, %f329;
	selp.f32 	%f379, %f328, %f16, %p61;
	setp.ne.s32 	%p62, %r226, 0;
	@%p62 bra 	$L__BB14_20;
	shr.u32 	%r252, %r7, 3;
	and.b32  	%r253, %r252, 124;
	mov.u32 	%r254, _ZZN3cub18CUB_300001_SM_10006detail6reduce18DeviceReduceKernelINS2_10policy_hubIfjN4cuda3std3__44plusIfEEE10Policy1000EN6thrust24THRUST_300001_SM_1000_NS6detail15normal_iteratorINSD_10device_ptrIfEEEEjS9_fNS7_10__identityEEEvT0_PT3_T1_NS0_13GridEvenShareISN_EET2_T4_E12temp_storage;
	add.s32 	%r255, %r254, %r253;
	st.shared.f32 	[%r255+16], %f16;
$L__BB14_20:
	bar.sync 	0;
	setp.ne.s32 	%p63, %r7, 0;
	@%p63 bra 	$L__BB14_48;
	ld.shared.f32 	%f330, [_ZZN3cub18CUB_300001_SM_10006detail6reduce18DeviceReduceKernelINS2_10policy_hubIfjN4cuda3std3__44plusIfEEE10Policy1000EN6thrust24THRUST_300001_SM_1000_NS6detail15normal_iteratorINSD_10device_ptrIfEEEEjS9_fNS7_10__identityEEEvT0_PT3_T1_NS0_13GridEvenShareISN_EET2_T4_E12temp_storage+20];
	add.f32 	%f331, %f379, %f330;
	ld.shared.f32 	%f332, [_ZZN3cub18CUB_300001_SM_10006detail6reduce18DeviceReduceKernelINS2_10policy_hubIfjN4cuda3std3__44plusIfEEE10Policy1000EN6thrust24THRUST_300001_SM_1000_NS6detail15normal_iteratorINSD_10device_ptrIfEEEEjS9_fNS7_10__identityEEEvT0_PT3_T1_NS0_13GridEvenShareISN_EET2_T4_E12temp_storage+24];
	add.f32 	%f333, %f331, %f332;
	ld.shared.f32 	%f334, [_ZZN3cub18CUB_300001_SM_10006detail6reduce18DeviceReduceKernelINS2_10policy_hubIfjN4cuda3std3__44plusIfEEE10Policy1000EN6thrust24THRUST_300001_SM_1000_NS6detail15normal_iteratorINSD_10device_ptrIfEEEEjS9_fNS7_10__identityEEEvT0_PT3_T1_NS0_13GridEvenShareISN_EET2_T4_E12temp_storage+28];
	add.f32 	%f335, %f333, %f334;
	ld.shared.f32 	%f336, [_ZZN3cub18CUB_300001_SM_10006detail6reduce18DeviceReduceKernelINS2_10policy_hubIfjN4cuda3std3__44plusIfEEE10Policy1000EN6thrust24THRUST_300001_SM_1000_NS6detail15normal_iteratorINSD_10device_ptrIfEEEEjS9_fNS7_10__identityEEEvT0_PT3_T1_NS0_13GridEvenShareISN_EET2_T4_E12temp_storage+32];
	add.f32 	%f337, %f335, %f336;
	ld.shared.f32 	%f338, [_ZZN3cub18CUB_300001_SM_10006detail6reduce18DeviceReduceKernelINS2_10policy_hubIfjN4cuda3std3__44plusIfEEE10Policy1000EN6thrust24THRUST_300001_SM_1000_NS6detail15normal_iteratorINSD_10device_ptrIfEEEEjS9_fNS7_10__identityEEEvT0_PT3_T1_NS0_13GridEvenShareISN_EET2_T4_E12temp_storage+36];
	add.f32 	%f339, %f337, %f338;
	ld.shared.f32 	%f340, [_ZZN3cub18CUB_300001_SM_10006detail6reduce18DeviceReduceKernelINS2_10policy_hubIfjN4cuda3std3__44plusIfEEE10Policy1000EN6thrust24THRUST_300001_SM_1000_NS6detail15normal_iteratorINSD_10device_ptrIfEEEEjS9_fNS7_10__identityEEEvT0_PT3_T1_NS0_13GridEvenShareISN_EET2_T4_E12temp_storage+40];
	add.f32 	%f341, %f339, %f340;
	ld.shared.f32 	%f342, [_ZZN3cub18CUB_300001_SM_10006detail6reduce18DeviceReduceKernelINS2_10policy_hubIfjN4cuda3std3__44plusIfEEE10Policy1000EN6thrust24THRUST_300001_SM_1000_NS6detail15normal_iteratorINSD_10device_ptrIfEEEEjS9_fNS7_10__identityEEEvT0_PT3_T1_NS0_13GridEvenShareISN_EET2_T4_E12temp_storage+44];
	add.f32 	%f343, %f341, %f342;
	ld.shared.f32 	%f344, [_ZZN3cub18CUB_300001_SM_10006detail6reduce18DeviceReduceKernelINS2_10policy_hubIfjN4cuda3std3__44plusIfEEE10Policy1000EN6thrust24THRUST_300001_SM_1000_NS6detail15normal_iteratorINSD_10device_ptrIfEEEEjS9_fNS7_10__identityEEEvT0_PT3_T1_NS0_13GridEvenShareISN_EET2_T4_E12temp_storage+48];
	add.f32 	%f345, %f343, %f344;
	ld.shared.f32 	%f346, [_ZZN3cub18CUB_300001_SM_10006detail6reduce18DeviceReduceKernelINS2_10policy_hubIfjN4cuda3std3__44plusIfEEE10Policy1000EN6thrust24THRUST_300001_SM_1000_NS6detail15normal_iteratorINSD_10device_ptrIfEEEEjS9_fNS7_10__identityEEEvT0_PT3_T1_NS0_13GridEvenShareISN_EET2_T4_E12temp_storage+52];
	add.f32 	%f347, %f345, %f346;
	ld.shared.f32 	%f348, [_ZZN3cub18CUB_300001_SM_10006detail6reduce18DeviceReduceKernelINS2_10policy_hubIfjN4cuda3std3__44plusIfEEE10Policy1000EN6thrust24THRUST_300001_SM_1000_NS6detail15normal_iteratorINSD_10device_ptrIfEEEEjS9_fNS7_10__identityEEEvT0_PT3_T1_NS0_13GridEvenShareISN_EET2_T4_E12temp_storage+56];
	add.f32 	%f349, %f347, %f348;
	ld.shared.f32 	%f350, [_ZZN3cub18CUB_300001_SM_10006detail6reduce18DeviceReduceKernelINS2_10policy_hubIfjN4cuda3std3__44plusIfEEE10Policy1000EN6thrust24THRUST_300001_SM_1000_NS6detail15normal_iteratorINSD_10device_ptrIfEEEEjS9_fNS7_10__identityEEEvT0_PT3_T1_NS0_13GridEvenShareISN_EET2_T4_E12temp_storage+60];
	add.f32 	%f351, %f349, %f350;
	ld.shared.f32 	%f352, [_ZZN3cub18CUB_300001_SM_10006detail6reduce18DeviceReduceKernelINS2_10policy_hubIfjN4cuda3std3__44plusIfEEE10Policy1000EN6thrust24THRUST_300001_SM_1000_NS6detail15normal_iteratorINSD_10device_ptrIfEEEEjS9_fNS7_10__identityEEEvT0_PT3_T1_NS0_13GridEvenShareISN_EET2_T4_E12temp_storage+64];
	add.f32 	%f353, %f351, %f352;
	ld.shared.f32 	%f354, [_ZZN3cub18CUB_300001_SM_10006detail6reduce18DeviceReduceKernelINS2_10policy_hubIfjN4cuda3std3__44plusIfEEE10Policy1000EN6thrust24THRUST_300001_SM_1000_NS6detail15normal_iteratorINSD_10device_ptrIfEEEEjS9_fNS7_10__identityEEEvT0_PT3_T1_NS0_13GridEvenShareISN_EET2_T4_E12temp_storage+68];
	add.f32 	%f355, %f353, %f354;
	ld.shared.f32 	%f356, [_ZZN3cub18CUB_300001_SM_10006detail6reduce18DeviceReduceKernelINS2_10policy_hubIfjN4cuda3std3__44plusIfEEE10Policy1000EN6thrust24THRUST_300001_SM_1000_NS6detail15normal_iteratorINSD_10device_ptrIfEEEEjS9_fNS7_10__identityEEEvT0_PT3_T1_NS0_13GridEvenShareISN_EET2_T4_E12temp_storage+72];
	add.f32 	%f357, %f355, %f356;
	ld.shared.f32 	%f358, [_ZZN3cub18CUB_300001_SM_10006detail6reduce18DeviceReduceKernelINS2_10policy_hubIfjN4cuda3std3__44plusIfEEE10Policy1000EN6thrust24THRUST_300001_SM_1000_NS6detail15normal_iteratorINSD_10device_ptrIfEEEEjS9_fNS7_10__identityEEEvT0_PT3_T1_NS0_13GridEvenShareISN_EET2_T4_E12temp_storage+76];
	add.f32 	%f379, %f357, %f358;
	bra.uni 	$L__BB14_48;
$L__BB14_22:
	// begin inline asm
	mov.u32 %r188, %laneid;
	// end inline asm
	and.b32  	%r214, %r7, 992;
	add.s32 	%r215, %r214, 32;
	setp.gt.u32 	%p34, %r215, %r6;
	not.b32 	%r216, %r214;
	add.s32 	%r217, %r6, %r216;
	selp.b32 	%r212, %r217, 31, %p34;
	mov.b32 	%r190, %f368;
	mov.b32 	%r191, 1;
	mov.b32 	%r213, -1;
	// begin inline asm
	shfl.sync.down.b32 %r189, %r190, %r191, %r212, %r213;
	// end inline asm
	setp.lt.s32 	%p35, %r188, %r212;
	mov.b32 	%f259, %r189;
	add.f32 	%f260, %f368, %f259;
	selp.f32 	%f261, %f260, %f368, %p35;
	mov.b32 	%r195, %f261;
	mov.b32 	%r196, 2;
	// begin inline asm
	shfl.sync.down.b32 %r194, %r195, %r196, %r212, %r213;
	// end inline asm
	add.s32 	%r218, %r188, 2;
	setp.gt.s32 	%p36, %r218, %r212;
	mov.b32 	%f262, %r194;
	add.f32 	%f263, %f261, %f262;
	selp.f32 	%f264, %f261, %f263, %p36;
	mov.b32 	%r200, %f264;
	mov.b32 	%r201, 4;
	// begin inline asm
	shfl.sync.down.b32 %r199, %r200, %r201, %r212, %r213;
	// end inline asm
	add.s32 	%r219, %r188, 4;
	setp.gt.s32 	%p37, %r219, %r212;
	mov.b32 	%f265, %r199;
	add.f32 	%f266, %f264, %f265;
	selp.f32 	%f267, %f264, %f266, %p37;
	mov.b32 	%r205, %f267;
	mov.b32 	%r206, 8;
	// begin inline asm
	shfl.sync.down.b32 %r204, %r205, %r206, %r212, %r213;
	// end inline asm
	add.s32 	%r220, %r188, 8;
	setp.gt.s32 	%p38, %r220, %r212;
	mov.b32 	%f268, %r204;
	add.f32 	%f269, %f267, %f268;
	selp.f32 	%f270, %f267, %f269, %p38;
	mov.b32 	%r210, %f270;
	mov.b32 	%r211, 16;
	// begin inline asm
	shfl.sync.down.b32 %r209, %r210, %r211, %r212, %r213;
	// end inline asm
	add.s32 	%r221, %r188, 16;
	setp.gt.s32 	%p39, %r221, %r212;
	mov.b32 	%f271, %r209;
	add.f32 	%f272, %f270, %f271;
	selp.f32 	%f379, %f270, %f272, %p39;
	setp.ne.s32 	%p40, %r188, 0;
	@%p40 bra 	$L__BB14_24;
	shr.u32 	%r222, %r7, 3;
	and.b32  	%r223, %r222, 124;
	mov.u32 	%r224, _ZZN3cub18CUB_300001_SM_10006detail6reduce18DeviceReduceKernelINS2_10policy_hubIfjN4cuda3std3__44plusIfEEE10Policy1000EN6thrust24THRUST_300001_SM_1000_NS6detail15normal_iteratorINSD_10device_ptrIfEEEEjS9_fNS7_10__identityEEEvT0_PT3_T1_NS0_13GridEvenShareISN_EET2_T4_E12temp_storage;
	add.s32 	%r225, %r224, %r223;
	st.shared.f32 	[%r225+16], %f379;
$L__BB14_24:
	bar.sync 	0;
	setp.ne.s32 	%p41, %r7, 0;
	@%p41 bra 	$L__BB14_48;
	setp.gt.u32 	%p42, %r6, 32;
	ld.shared.f32 	%f273, [_ZZN3cub18CUB_300001_SM_10006detail6reduce18DeviceReduceKernelINS2_10policy_hubIfjN4cuda3std3__44plusIfEEE10Policy1000EN6thrust24THRUST_300001_SM_1000_NS6detail15normal_iteratorINSD_10device_ptrIfEEEEjS9_fNS7_10__identityEEEvT0_PT3_T1_NS0_13GridEvenShareISN_EET2_T4_E12temp_storage+20];
	add.f32 	%f274, %f379, %f273;
	selp.f32 	%f275, %f274, %f379, %p42;
	setp.gt.u32 	%p43, %r6, 64;
	ld.shared.f32 	%f276, [_ZZN3cub18CUB_300001_SM_10006detail6reduce18DeviceReduceKernelINS2_10policy_hubIfjN4cuda3std3__44plusIfEEE10Policy1000EN6thrust24THRUST_300001_SM_1000_NS6detail15normal_iteratorINSD_10device_ptrIfEEEEjS9_fNS7_10__identityEEEvT0_PT3_T1_NS0_13GridEvenShareISN_EET2_T4_E12temp_storage+24];
	add.f32 	%f277, %f276, %f275;
	selp.f32 	%f278, %f277, %f275, %p43;
	setp.gt.u32 	%p44, %r6, 96;
	ld.shared.f32 	%f279, [_ZZN3cub18CUB_300001_SM_10006detail6reduce18DeviceReduceKernelINS2_10policy_hubIfjN4cuda3std3__44plusIfEEE10Policy1000EN6thrust24THRUST_300001_SM_1000_NS6detail15normal_iteratorINSD_10device_ptrIfEEEEjS9_fNS7_10__identityEEEvT0_PT3_T1_NS0_13GridEvenShareISN_EET2_T4_E12temp_storage+28];
	add.f32 	%f280, %f279, %f278;
	selp.f32 	%f281, %f280, %f278, %p44;
	setp.gt.u32 	%p45, %r6, 128;
	ld.shared.f32 	%f282, [_ZZN3cub18CUB_300001_SM_10006detail6reduce18DeviceReduceKernelINS2_10policy_hubIfjN4cuda3std3__44plusIfEEE10Policy1000EN6thrust24THRUST_300001_SM_1000_NS6detail15normal_iteratorINSD_10device_ptrIfEEEEjS9_fNS7_10__identityEEEvT0_PT3_T1_NS0_13GridEvenShareISN_EET2_T4_E12temp_storage+32];
	add.f32 	%f283, %f282, %f281;
	selp.f32 	%f284, %f283, %f281, %p45;
	setp.gt.u32 	%p46, %r6, 160;
	ld.shared.f32 	%f285, [_ZZN3cub18CUB_300001_SM_10006detail6reduce18DeviceReduceKernelINS2_10policy_hubIfjN4cuda3std3__44plusIfEEE10Policy1000EN6thrust24THRUST_300001_SM_1000_NS6detail15normal_iteratorINSD_10device_ptrIfEEEEjS9_fNS7_10__identityEEEvT0_PT3_T1_NS0_13GridEvenShareISN_EET2_T4_E12temp_storage+36];
	add.f32 	%f286, %f285, %f284;
	selp.f32 	%f287, %f286, %f284, %p46;
	setp.gt.u32 	%p47, %r6, 192;
	ld.shared.f32 	%f288, [_ZZN3cub18CUB_300001_SM_10006detail6reduce18DeviceReduceKernelINS2_10policy_hubIfjN4cuda3std3__44plusIfEEE10Policy1000EN6thrust24THRUST_300001_SM_1000_NS6detail15normal_iteratorINSD_10device_ptrIfEEEEjS9_fNS7_10__identityEEEvT0_PT3_T1_NS0_13GridEvenShareISN_EET2_T4_E12temp_storage+40];
	add.f32 	%f289, %f288, %f287;
	selp.f32 	%f290, %f289, %f287, %p47;
	setp.gt.u32 	%p48, %r6, 224;
	ld.shared.f32 	%f291, [_ZZN3cub18CUB_300001_SM_10006detail6reduce18DeviceReduceKernelINS2_10policy_hubIfjN4cuda3std3__44plusIfEEE10Policy1000EN6thrust24THRUST_300001_SM_1000_NS6detail15normal_iteratorINSD_10device_ptrIfEEEEjS9_fNS7_10__identityEEEvT0_PT3_T1_NS0_13GridEvenShareISN_EET2_T4_E12temp_storage+44];
	add.f32 	%f292, %f291, %f290;
	selp.f32 	%f293, %f292, %f290, %p48;
	setp.gt.u32 	%p49, %r6, 256;
	ld.shared.f32 	%f294, [_ZZN3cub18CUB_300001_SM_10006detail6reduce18DeviceReduceKernelINS2_10policy_hubIfjN4cuda3std3__44plusIfEEE10Policy1000EN6thrust24THRUST_300001_SM_1000_NS6detail15normal_iteratorINSD_10device_ptrIfEEEEjS9_fNS7_10__identityEEEvT0_PT3_T1_NS0_13GridEvenShareISN_EET2_T4_E12temp_storage+48];
	add.f32 	%f295, %f294, %f293;
	selp.f32 	%f296, %f295, %f293, %p49;
	setp.gt.u32 	%p50, %r6, 288;
	ld.shared.f32 	%f297, [_ZZN3cub18CUB_300001_SM_10006detail6reduce18DeviceReduceKernelINS2_10policy_hubIfjN4cuda3std3__44plusIfEEE10Policy1000EN6thrust24THRUST_300001_SM_1000_NS6detail15normal_iteratorINSD_10device_ptrIfEEEEjS9_fNS7_10__identityEEEvT0_PT3_T1_NS0_13GridEvenShareISN_EET2_T4_E12temp_storage+52];
	add.f32 	%f298, %f297, %f296;
	selp.f32 	%f299, %f298, %f296, %p50;
	setp.gt.u32 	%p51, %r6, 320;
	ld.shared.f32 	%f300, [_ZZN3cub18CUB_300001_SM_10006detail6reduce18DeviceReduceKernelINS2_10policy_hubIfjN4cuda3std3__44plusIfEEE10Policy1000EN6thrust24THRUST_300001_SM_1000_NS6detail15normal_iteratorINSD_10device_ptrIfEEEEjS9_fNS7_10__identityEEEvT0_PT3_T1_NS0_13GridEvenShareISN_EET2_T4_E12temp_storage+56];
	add.f32 	%f301, %f300, %f299;
	selp.f32 	%f302, %f301, %f299, %p51;
	setp.gt.u32 	%p52, %r6, 352;
	ld.shared.f32 	%f303, [_ZZN3cub18CUB_300001_SM_10006detail6reduce18DeviceReduceKernelINS2_10policy_hubIfjN4cuda3std3__44plusIfEEE10Policy1000EN6thrust24THRUST_300001_SM_1000_NS6detail15normal_iteratorINSD_10device_ptrIfEEEEjS9_fNS7_10__identityEEEvT0_PT3_T1_NS0_13GridEvenShareISN_EET2_T4_E12temp_storage+60];
	add.f32 	%f304, %f303, %f302;
	selp.f32 	%f305, %f304, %f302, %p52;
	setp.gt.u32 	%p53, %r6, 384;
	ld.shared.f32 	%f306, [_ZZN3cub18CUB_300001_SM_10006detail6reduce18DeviceReduceKernelINS2_10policy_hubIfjN4cuda3std3__44plusIfEEE10Policy1000EN6thrust24THRUST_300001_SM_1000_NS6detail15normal_iteratorINSD_10device_ptrIfEEEEjS9_fNS7_10__identityEEEvT0_PT3_T1_NS0_13GridEvenShareISN_EET2_T4_E12temp_storage+64];
	add.f32 	%f307, %f306, %f305;
	selp.f32 	%f308, %f307, %f305, %p53;
	setp.gt.u32 	%p54, %r6, 416;
	ld.shared.f32 	%f309, [_ZZN3cub18CUB_300001_SM_10006detail6reduce18DeviceReduceKernelINS2_10policy_hubIfjN4cuda3std3__44plusIfEEE10Policy1000EN6thrust24THRUST_300001_SM_1000_NS6detail15normal_iteratorINSD_10device_ptrIfEEEEjS9_fNS7_10__identityEEEvT0_PT3_T1_NS0_13GridEvenShareISN_EET2_T4_E12temp_storage+68];
	add.f32 	%f310, %f309, %f308;
	selp.f32 	%f311, %f310, %f308, %p54;
	setp.gt.u32 	%p55, %r6, 448;
	ld.shared.f32 	%f312, [_ZZN3cub18CUB_300001_SM_10006detail6reduce18DeviceReduceKernelINS2_10policy_hubIfjN4cuda3std3__44plusIfEEE10Policy1000EN6thrust24THRUST_300001_SM_1000_NS6detail15normal_iteratorINSD_10device_ptrIfEEEEjS9_fNS7_10__identityEEEvT0_PT3_T1_NS0_13GridEvenShareISN_EET2_T4_E12temp_storage+72];
	add.f32 	%f313, %f312, %f311;
	selp.f32 	%f314, %f313, %f311, %p55;
	setp.gt.u32 	%p56, %r6, 480;
	ld.shared.f32 	%f315, [_ZZN3cub18CUB_300001_SM_10006detail6reduce18DeviceReduceKernelINS2_10policy_hubIfjN4cuda3std3__44plusIfEEE10Policy1000EN6thrust24THRUST_300001_SM_1000_NS6detail15normal_iteratorINSD_10device_ptrIfEEEEjS9_fNS7_10__identityEEEvT0_PT3_T1_NS0_13GridEvenShareISN_EET2_T4_E12temp_storage+76];
	add.f32 	%f316, %f315, %f314;
	selp.f32 	%f379, %f316, %f314, %p56;
	bra.uni 	$L__BB14_48;
$L__BB14_26:
	mov.u32 	%r35, %tid.x;
	add.s32 	%r72, %r35, %r270;
	mul.wide.u32 	%rd4, %r72, 4;
	add.s64 	%rd5, %rd1, %rd4;
	ld.global.f32 	%f41, [%rd5];
	ld.global.f32 	%f42, [%rd5+2048];
	ld.global.f32 	%f43, [%rd5+4096];
	ld.global.f32 	%f44, [%rd5+6144];
	ld.global.f32 	%f45, [%rd5+8192];
	ld.global.f32 	%f46, [%rd5+10240];
	ld.global.f32 	%f47, [%rd5+12288];
	ld.global.f32 	%f48, [%rd5+14336];
	ld.global.f32 	%f49, [%rd5+16384];
	ld.global.f32 	%f50, [%rd5+18432];
	ld.global.f32 	%f51, [%rd5+20480];
	ld.global.f32 	%f52, [%rd5+22528];
	ld.global.f32 	%f53, [%rd5+24576];
	ld.global.f32 	%f54, [%rd5+26624];
	ld.global.f32 	%f55, [%rd5+28672];
	ld.global.f32 	%f56, [%rd5+30720];
	add.f32 	%f57, %f41, %f42;
	add.f32 	%f58, %f43, %f44;
	add.f32 	%f59, %f45, %f46;
	add.f32 	%f60, %f47, %f48;
	add.f32 	%f61, %f49, %f50;
	add.f32 	%f62, %f51, %f52;
	add.f32 	%f63, %f53, %f54;
	add.f32 	%f64, %f55, %f56;
	add.f32 	%f65, %f57, %f58;
	add.f32 	%f66, %f59, %f60;
	add.f32 	%f67, %f61, %f62;
	add.f32 	%f68, %f63, %f64;
	add.f32 	%f69, %f65, %f66;
	add.f32 	%f70, %f67, %f68;
	add.f32 	%f378, %f69, %f70;
	setp.lt.u32 	%p2, %r6, %r4;
	@%p2 bra 	$L__BB14_44;
	add.s32 	%r36, %r4, %r270;
	not.b32 	%r74, %r35;
	add.s32 	%r75, %r74, %r1;
	sub.s32 	%r76, %r75, %r4;
	sub.s32 	%r267, %r76, %r270;
	add.s32 	%r77, %r36, %r35;
	add.s32 	%r266, %r77, 4096;
	mov.b32 	%r269, 0;
	mov.u32 	%r268, %r36;
$L__BB14_28:
	add.s32 	%r270, %r270, %r4;
	add.s32 	%r79, %r1, -8192;
	setp.gt.u32 	%p3, %r270, %r79;
	@%p3 bra 	$L__BB14_30;
	add.s32 	%r80, %r35, %r270;
	mul.wide.u32 	%rd6, %r80, 4;
	add.s64 	%rd7, %rd1, %rd6;
	ld.global.f32 	%f71, [%rd7];
	ld.global.f32 	%f72, [%rd7+2048];
	ld.global.f32 	%f73, [%rd7+4096];
	ld.global.f32 	%f74, [%rd7+6144];
	ld.global.f32 	%f75, [%rd7+8192];
	ld.global.f32 	%f76, [%rd7+10240];
	ld.global.f32 	%f77, [%rd7+12288];
	ld.global.f32 	%f78, [%rd7+14336];
	ld.global.f32 	%f79, [%rd7+16384];
	ld.global.f32 	%f80, [%rd7+18432];
	ld.global.f32 	%f81, [%rd7+20480];
	ld.global.f32 	%f82, [%rd7+22528];
	ld.global.f32 	%f83, [%rd7+24576];
	ld.global.f32 	%f84, [%rd7+26624];
	ld.global.f32 	%f85, [%rd7+28672];
	ld.global.f32 	%f86, [%rd7+30720];
	add.f32 	%f87, %f378, %f71;
	add.f32 	%f88, %f72, %f73;
	add.f32 	%f89, %f74, %f75;
	add.f32 	%f90, %f76, %f77;
	add.f32 	%f91, %f78, %f79;
	add.f32 	%f92, %f80, %f81;
	add.f32 	%f93, %f82, %f83;
	add.f32 	%f94, %f84, %f85;
	add.f32 	%f95, %f87, %f88;
	add.f32 	%f96, %f89, %f90;
	add.f32 	%f97, %f91, %f92;
	add.f32 	%f98, %f93, %f94;
	add.f32 	%f99, %f95, %f96;
	add.f32 	%f100, %f97, %f98;
	add.f32 	%f101, %f99, %f100;
	add.f32 	%f378, %f101, %f86;
	sub.s32 	%r81, %r1, %r270;
	setp.lt.u32 	%p4, %r81, %r4;
	add.s32 	%r269, %r269, 1;
	add.s32 	%r268, %r268, %r4;
	sub.s32 	%r267, %r267, %r4;
	add.s32 	%r266, %r266, %r4;
	@%p4 bra 	$L__BB14_44;
	bra.uni 	$L__BB14_28;
$L__BB14_30:
	setp.le.u32 	%p5, %r1, %r270;
	sub.s32 	%r83, %r1, %r270;
	setp.ge.s32 	%p6, %r35, %r83;
	or.pred  	%p7, %p5, %p6;
	@%p7 bra 	$L__BB14_44;
	not.b32 	%r85, %r35;
	add.s32 	%r86, %r1, %r85;
	sub.s32 	%r87, %r86, %r36;
	mul.lo.s32 	%r88, %r2, %r269;
	shl.b32 	%r89, %r88, 13;
	sub.s32 	%r90, %r87, %r89;
	shr.u32 	%r91, %r90, 9;
	add.s32 	%r49, %r91, 1;
	and.b32  	%r50, %r49, 15;
	setp.lt.u32 	%p8, %r90, 7680;
	mov.u32 	%r275, %r35;
	@%p8 bra 	$L__BB14_35;
	or.b32  	%r273, %r35, 4096;
	shr.u32 	%r92, %r267, 9;
	add.s32 	%r93, %r92, 1;
	and.b32  	%r94, %r93, 16777200;
	neg.s32 	%r271, %r94;
$L__BB14_33:
	.pragma "nounroll";
	add.s32 	%r95, %r266, -4096;
	mul.wide.u32 	%rd8, %r95, 4;
	add.s64 	%rd9, %rd1, %rd8;
	ld.global.f32 	%f103, [%rd9];
	add.f32 	%f104, %f378, %f103;
	add.s32 	%r96, %r266, -3584;
	mul.wide.u32 	%rd10, %r96, 4;
	add.s64 	%rd11, %rd1, %rd10;
	ld.global.f32 	%f105, [%rd11];
	add.f32 	%f106, %f104, %f105;
	add.s32 	%r97, %r266, -3072;
	mul.wide.u32 	%rd12, %r97, 4;
	add.s64 	%rd13, %rd1, %rd12;
	ld.global.f32 	%f107, [%rd13];
	add.f32 	%f108, %f106, %f107;
	add.s32 	%r98, %r266, -2560;
	mul.wide.u32 	%rd14, %r98, 4;
	add.s64 	%rd15, %rd1, %rd14;
	ld.global.f32 	%f109, [%rd15];
	add.f32 	%f110, %f108, %f109;
	add.s32 	%r99, %r266, -2048;
	mul.wide.u32 	%rd16, %r99, 4;
	add.s64 	%rd17, %rd1, %rd16;
	ld.global.f32 	%f111, [%rd17];
	add.f32 	%f112, %f110, %f111;
	add.s32 	%r100, %r266, -1536;
	mul.wide.u32 	%rd18, %r100, 4;
	add.s64 	%rd19, %rd1, %rd18;
	ld.global.f32 	%f113, [%rd19];
	add.f32 	%f114, %f112, %f113;
	add.s32 	%r101, %r266, -1024;
	mul.wide.u32 	%rd20, %r101, 4;
	add.s64 	%rd21, %rd1, %rd20;
	ld.global.f32 	%f115, [%rd21];
	add.f32 	%f116, %f114, %f115;
	add.s32 	%r102, %r266, 3584;
	add.s32 	%r103, %r266, -512;
	mul.wide.u32 	%rd22, %r103, 4;
	add.s64 	%rd23, %rd1, %rd22;
	ld.global.f32 	%f117, [%rd23];
	add.f32 	%f118, %f116, %f117;
	mul.wide.u32 	%rd24, %r266, 4;
	add.s64 	%rd25, %rd1, %rd24;
	ld.global.f32 	%f119, [%rd25];
	add.f32 	%f120, %f118, %f119;
	add.s32 	%r104, %r266, 512;
	mul.wide.u32 	%rd26, %r104, 4;
	add.s64 	%rd27, %rd1, %rd26;
	ld.global.f32 	%f121, [%rd27];
	add.f32 	%f122, %f120, %f121;
	add.s32 	%r105, %r266, 1024;
	mul.wide.u32 	%rd28, %r105, 4;
	add.s64 	%rd29, %rd1, %rd28;
	ld.global.f32 	%f123, [%rd29];
	add.f32 	%f124, %f122, %f123;
	add.s32 	%r106, %r266, 1536;
	mul.wide.u32 	%rd30, %r106, 4;
	add.s64 	%rd31, %rd1, %rd30;
	ld.global.f32 	%f125, [%rd31];
	add.f32 	%f126, %f124, %f125;
	add.s32 	%r107, %r266, 2048;
	mul.wide.u32 	%rd32, %r107, 4;
	add.s64 	%rd33, %rd1, %rd32;
	ld.global.f32 	%f127, [%rd33];
	add.f32 	%f128, %f126, %f127;
	add.s32 	%r108, %r266, 2560;
	mul.wide.u32 	%rd34, %r108, 4;
	add.s64 	%rd35, %rd1, %rd34;
	ld.global.f32 	%f129, [%rd35];
	add.f32 	%f130, %f128, %f129;
	add.s32 	%r109, %r266, 3072;
	mul.wide.u32 	%rd36, %r109, 4;
	add.s64 	%rd37, %rd1, %rd36;
	ld.global.f32 	%f131, [%rd37];
	add.f32 	%f132, %f130, %f131;
	mul.wide.u32 	%rd38, %r102, 4;
	add.s64 	%rd39, %rd1, %rd38;
	ld.global.f32 	%f133, [%rd39];
	add.f32 	%f378, %f132, %f133;
	add.s32 	%r273, %r273, 8192;
	add.s32 	%r266, %r266, 8192;
	add.s32 	%r271, %r271, 16;
	setp.ne.s32 	%p9, %r271, 0;
	@%p9 bra 	$L__BB14_33;
	add.s32 	%r275, %r273, -4096;
$L__BB14_35:
	setp.eq.s32 	%p10, %r50, 0;
	@%p10 bra 	$L__BB14_44;
	and.b32  	%r61, %r49, 7;
	setp.lt.u32 	%p11, %r50, 8;
	@%p11 bra 	$L__BB14_38;
	add.s32 	%r110, %r275, %r270;
	mul.wide.u32 	%rd40, %r110, 4;
	add.s64 	%rd41, %rd1, %rd40;
	ld.global.f32 	%f135, [%rd41];
	add.f32 	%f136, %f378, %f135;
	add.s32 	%r111, %r110, 512;
	mul.wide.u32 	%rd42, %r111, 4;
	add.s64 	%rd43, %rd1, %rd42;
	ld.global.f32 	%f137, [%rd43];
	add.f32 	%f138, %f136, %f137;
	add.s32 	%r112, %r110, 1024;
	mul.wide.u32 	%rd44, %r112, 4;
	add.s64 	%rd45, %rd1, %rd44;
	ld.global.f32 	%f139, [%rd45];
	add.f32 	%f140, %f138, %f139;
	add.s32 	%r113, %r110, 1536;
	mul.wide.u32 	%rd46, %r113, 4;
	add.s64 	%rd47, %rd1, %rd46;
	ld.global.f32 	%f141, [%rd47];
	add.f32 	%f142, %f140, %f141;
	add.s32 	%r114, %r110, 2048;
	mul.wide.u32 	%rd48, %r114, 4;
	add.s64 	%rd49, %rd1, %rd48;
	ld.global.f32 	%f143, [%rd49];
	add.f32 	%f144, %f142, %f143;
	add.s32 	%r115, %r110, 2560;
	mul.wide.u32 	%rd50, %r115, 4;
	add.s64 	%rd51, %rd1, %rd50;
	ld.global.f32 	%f145, [%rd51];
	add.f32 	%f146, %f144, %f145;
	add.s32 	%r116, %r110, 3072;
	mul.wide.u32 	%rd52, %r116, 4;
	add.s64 	%rd53, %rd1, %rd52;
	ld.global.f32 	%f147, [%rd53];
	add.f32 	%f148, %f146, %f147;
	add.s32 	%r117, %r110, 3584;
	mul.wide.u32 	%rd54, %r117, 4;
	add.s64 	%rd55, %rd1, %rd54;
	ld.global.f32 	%f149, [%rd55];
	add.f32 	%f378, %f148, %f149;
	add.s32 	%r275, %r275, 4096;
$L__BB14_38:
	setp.eq.s32 	%p12, %r61, 0;
	@%p12 bra 	$L__BB14_44;
	setp.lt.u32 	%p13, %r61, 4;
	@%p13 bra 	$L__BB14_41;
	add.s32 	%r118, %r275, %r270;
	mul.wide.u32 	%rd56, %r118, 4;
	add.s64 	%rd57, %rd1, %rd56;
	ld.global.f32 	%f151, [%rd57];
	add.f32 	%f152, %f378, %f151;
	add.s32 	%r119, %r118, 512;
	mul.wide.u32 	%rd58, %r119, 4;
	add.s64 	%rd59, %rd1, %rd58;
	ld.global.f32 	%f153, [%rd59];
	add.f32 	%f154, %f152, %f153;
	add.s32 	%r120, %r118, 1024;
	mul.wide.u32 	%rd60, %r120, 4;
	add.s64 	%rd61, %rd1, %rd60;
	ld.global.f32 	%f155, [%rd61];
	add.f32 	%f156, %f154, %f155;
	add.s32 	%r121, %r118, 1536;
	mul.wide.u32 	%rd62, %r121, 4;
	add.s64 	%rd63, %rd1, %rd62;
	ld.global.f32 	%f157, [%rd63];
	add.f32 	%f378, %f156, %f157;
	add.s32 	%r275, %r275, 2048;
$L__BB14_41:
	and.b32  	%r122, %r49, 3;
	setp.eq.s32 	%p14, %r122, 0;
	@%p14 bra 	$L__BB14_44;
	add.s32 	%r278, %r275, %r268;
	cvt.u16.u32 	%rs1, %r267;
	shr.u16 	%rs2, %rs1, 9;
	add.s16 	%rs3, %rs2, 1;
	cvt.u32.u16 	%r123, %rs3;
	and.b32  	%r124, %r123, 3;
	neg.s32 	%r277, %r124;
$L__BB14_43:
	.pragma "nounroll";
	mul.wide.u32 	%rd64, %r278, 4;
	add.s64 	%rd65, %rd1, %rd64;
	ld.global.f32 	%f158, [%rd65];
	add.f32 	%f378, %f378, %f158;
	add.s32 	%r278, %r278, 512;
	add.s32 	%r277, %r277, 1;
	setp.ne.s32 	%p15, %r277, 0;
	@%p15 bra 	$L__BB14_43;
$L__BB14_44:
	// begin inline asm
	mov.u32 %r125, %laneid;
	// end inline asm
	mov.b32 	%r127, %f378;
	mov.b32 	%r128, 1;
	mov.b32 	%r149, 31;
	mov.b32 	%r150, -1;
	// begin inline asm
	shfl.sync.down.b32 %r126, %r127, %r128, %r149, %r150;
	// end inline asm
	setp.gt.s32 	%p16, %r125, 30;
	mov.b32 	%f159, %r126;
	add.f32 	%f160, %f378, %f159;
	selp.f32 	%f161, %f378, %f160, %p16;
	mov.b32 	%r132, %f161;
	mov.b32 	%r133, 2;
	// begin inline asm
	shfl.sync.down.b32 %r131, %r132, %r133, %r149, %r150;
	// end inline asm
	setp.gt.s32 	%p17, %r125, 29;
	mov.b32 	%f162, %r131;
	add.f32 	%f163, %f161, %f162;
	selp.f32 	%f164, %f161, %f163, %p17;
	mov.b32 	%r137, %f164;
	mov.b32 	%r138, 4;
	// begin inline asm
	shfl.sync.down.b32 %r136, %r137, %r138, %r149, %r150;
	// end inline asm
	setp.gt.s32 	%p18, %r125, 27;
	mov.b32 	%f165, %r136;
	add.f32 	%f166, %f164, %f165;
	selp.f32 	%f167, %f164, %f166, %p18;
	mov.b32 	%r142, %f167;
	mov.b32 	%r143, 8;
	// begin inline asm
	shfl.sync.down.b32 %r141, %r142, %r143, %r149, %r150;
	// end inline asm
	setp.gt.s32 	%p19, %r125, 23;
	mov.b32 	%f168, %r141;
	add.f32 	%f169, %f167, %f168;
	selp.f32 	%f170, %f167, %f169, %p19;
	mov.b32 	%r147, %f170;
	mov.b32 	%r148, 16;
	// begin inline asm
	shfl.sync.down.b32 %r146, %r147, %r148, %r149, %r150;
	// end inline asm
	setp.gt.s32 	%p20, %r125, 15;
	mov.b32 	%f171, %r146;
	add.f32 	%f37, %f170, %f171;
	selp.f32 	%f379, %f170, %f37, %p20;
	setp.ne.s32 	%p21, %r125, 0;
	@%p21 bra 	$L__BB14_46;
	shr.u32 	%r151, %r35, 3;
	and.b32  	%r152, %r151, 124;
	mov.u32 	%r153, _ZZN3cub18CUB_300001_SM_10006detail6reduce18DeviceReduceKernelINS2_10policy_hubIfjN4cuda3std3__44plusIfEEE10Policy1000EN6thrust24THRUST_300001_SM_1000_NS6detail15normal_iteratorINSD_10device_ptrIfEEEEjS9_fNS7_10__identityEEEvT0_PT3_T1_NS0_13GridEvenShareISN_EET2_T4_E12temp_storage;
	add.s32 	%r154, %r153, %r152;
	st.shared.f32 	[%r154+16], %f37;
$L__BB14_46:
	bar.sync 	0;
	setp.ne.s32 	%p22, %r35, 0;
	@%p22 bra 	$L__BB14_48;
	ld.shared.f32 	%f172, [_ZZN3cub18CUB_300001_SM_10006detail6reduce18DeviceReduceKernelINS2_10policy_hubIfjN4cuda3std3__44plusIfEEE10Policy1000EN6thrust24THRUST_300001_SM_1000_NS6detail15normal_iteratorINSD_10device_ptrIfEEEEjS9_fNS7_10__identityEEEvT0_PT3_T1_NS0_13GridEvenShareISN_EET2_T4_E12temp_storage+20];
	add.f32 	%f173, %f379, %f172;
	ld.shared.f32 	%f174, [_ZZN3cub18CUB_300001_SM_10006detail6reduce18DeviceReduceKernelINS2_10policy_hubIfjN4cuda3std3__44plusIfEEE10Policy1000EN6thrust24THRUST_300001_SM_1000_NS6detail15normal_iteratorINSD_10device_ptrIfEEEEjS9_fNS7_10__identityEEEvT0_PT3_T1_NS0_13GridEvenShareISN_EET2_T4_E12temp_storage+24];
	add.f32 	%f175, %f173, %f174;
	ld.shared.f32 	%f176, [_ZZN3cub18CUB_300001_SM_10006detail6reduce18DeviceReduceKernelINS2_10policy_hubIfjN4cuda3std3__44plusIfEEE10Policy1000EN6thrust24THRUST_300001_SM_1000_NS6detail15normal_iteratorINSD_10device_ptrIfEEEEjS9_fNS7_10__identityEEEvT0_PT3_T1_NS0_13GridEvenShareISN_EET2_T4_E12temp_storage+28];
	add.f32 	%f177, %f175, %f176;
	ld.shared.f32 	%f178, [_ZZN3cub18CUB_300001_SM_10006detail6reduce18DeviceReduceKernelINS2_10policy_hubIfjN4cuda3std3__44plusIfEEE10Policy1000EN6thrust24THRUST_300001_SM_1000_NS6detail15normal_iteratorINSD_10device_ptrIfEEEEjS9_fNS7_10__identityEEEvT0_PT3_T1_NS0_13GridEvenShareISN_EET2_T4_E12temp_storage+32];
	add.f32 	%f179, %f177, %f178;
	ld.shared.f32 	%f180, [_ZZN3cub18CUB_300001_SM_10006detail6reduce18DeviceReduceKernelINS2_10policy_hubIfjN4cuda3std3__44plusIfEEE10Policy1000EN6thrust24THRUST_300001_SM_1000_NS6detail15normal_iteratorINSD_10device_ptrIfEEEEjS9_fNS7_10__identityEEEvT0_PT3_T1_NS0_13GridEvenShareISN_EET2_T4_E12temp_storage+36];
	add.f32 	%f181, %f179, %f180;
	ld.shared.f32 	%f182, [_ZZN3cub18CUB_300001_SM_10006detail6reduce18DeviceReduceKernelINS2_10policy_hubIfjN4cuda3std3__44plusIfEEE10Policy1000EN6thrust24THRUST_300001_SM_1000_NS6detail15normal_iteratorINSD_10device_ptrIfEEEEjS9_fNS7_10__identityEEEvT0_PT3_T1_NS0_13GridEvenShareISN_EET2_T4_E12temp_storage+40];
	add.f32 	%f183, %f181, %f182;
	ld.shared.f32 	%f184, [_ZZN3cub18CUB_300001_SM_10006detail6reduce18DeviceReduceKernelINS2_10policy_hubIfjN4cuda3std3__44plusIfEEE10Policy1000EN6thrust24THRUST_300001_SM_1000_NS6detail15normal_iteratorINSD_10device_ptrIfEEEEjS9_fNS7_10__identityEEEvT0_PT3_T1_NS0_13GridEvenShareISN_EET2_T4_E12temp_storage+44];
	add.f32 	%f185, %f183, %f184;
	ld.shared.f32 	%f186, [_ZZN3cub18CUB_300001_SM_10006detail6reduce18DeviceReduceKernelINS2_10policy_hubIfjN4cuda3std3__44plusIfEEE10Policy1000EN6thrust24THRUST_300001_SM_1000_NS6detail15normal_iteratorINSD_10device_ptrIfEEEEjS9_fNS7_10__identityEEEvT0_PT3_T1_NS0_13GridEvenShareISN_EET2_T4_E12temp_storage+48];
	add.f32 	%f187, %f185, %f186;
	ld.shared.f32 	%f188, [_ZZN3cub18CUB_300001_SM_10006detail6reduce18DeviceReduceKernelINS2_10policy_hubIfjN4cuda3std3__44plusIfEEE10Policy1000EN6thrust24THRUST_300001_SM_1000_NS6detail15normal_iteratorINSD_10device_ptrIfEEEEjS9_fNS7_10__identityEEEvT0_PT3_T1_NS0_13GridEvenShareISN_EET2_T4_E12temp_storage+52];
	add.f32 	%f189, %f187, %f188;
	ld.shared.f32 	%f190, [_ZZN3cub18CUB_300001_SM_10006detail6reduce18DeviceReduceKernelINS2_10policy_hubIfjN4cuda3std3__44plusIfEEE10Policy1000EN6thrust24THRUST_300001_SM_1000_NS6detail15normal_iteratorINSD_10device_ptrIfEEEEjS9_fNS7_10__identityEEEvT0_PT3_T1_NS0_13GridEvenShareISN_EET2_T4_E12temp_storage+56];
	add.f32 	%f191, %f189, %f190;
	ld.shared.f32 	%f192, [_ZZN3cub18CUB_300001_SM_10006detail6reduce18DeviceReduceKernelINS2_10policy_hubIfjN4cuda3std3__44plusIfEEE10Policy1000EN6thrust24THRUST_300001_SM_1000_NS6detail15normal_iteratorINSD_10device_ptrIfEEEEjS9_fNS7_10__identityEEEvT0_PT3_T1_NS0_13GridEvenShareISN_EET2_T4_E12temp_storage+60];
	add.f32 	%f193, %f191, %f192;
	ld.shared.f32 	%f194, [_ZZN3cub18CUB_300001_SM_10006detail6reduce18DeviceReduceKernelINS2_10policy_hubIfjN4cuda3std3__44plusIfEEE10Policy1000EN6thrust24THRUST_300001_SM_1000_NS6detail15normal_iteratorINSD_10device_ptrIfEEEEjS9_fNS7_10__identityEEEvT0_PT3_T1_NS0_13GridEvenShareISN_EET2_T4_E12temp_storage+64];
	add.f32 	%f195, %f193, %f194;
	ld.shared.f32 	%f196, [_ZZN3cub18CUB_300001_SM_10006detail6reduce18DeviceReduceKernelINS2_10policy_hubIfjN4cuda3std3__44plusIfEEE10Policy1000EN6thrust24THRUST_300001_SM_1000_NS6detail15normal_iteratorINSD_10device_ptrIfEEEEjS9_fNS7_10__identityEEEvT0_PT3_T1_NS0_13GridEvenShareISN_EET2_T4_E12temp_storage+68];
	add.f32 	%f197, %f195, %f196;
	ld.shared.f32 	%f198, [_ZZN3cub18CUB_300001_SM_10006detail6reduce18DeviceReduceKernelINS2_10policy_hubIfjN4cuda3std3__44plusIfEEE10Policy1000EN6thrust24THRUST_300001_SM_1000_NS6detail15normal_iteratorINSD_10device_ptrIfEEEEjS9_fNS7_10__identityEEEvT0_PT3_T1_NS0_13GridEvenShareISN_EET2_T4_E12temp_storage+72];
	add.f32 	%f199, %f197, %f198;
	ld.shared.f32 	%f200, [_ZZN3cub18CUB_300001_SM_10006detail6reduce18DeviceReduceKernelINS2_10policy_hubIfjN4cuda3std3__44plusIfEEE10Policy1000EN6thrust24THRUST_300001_SM_1000_NS6detail15normal_iteratorINSD_10device_ptrIfEEEEjS9_fNS7_10__identityEEEvT0_PT3_T1_NS0_13GridEvenShareISN_EET2_T4_E12temp_storage+76];
	add.f32 	%f379, %f199, %f200;
$L__BB14_48:
	mov.u32 	%r256, %tid.x;
	setp.ne.s32 	%p64, %r256, 0;
	@%p64 bra 	$L__BB14_50;
	ld.param.u64 	%rd129, [_ZN3cub18CUB_300001_SM_10006detail6reduce18DeviceReduceKernelINS2_10policy_hubIfjN4cuda3std3__44plusIfEEE10Policy1000EN6thrust24THRUST_300001_SM_1000_NS6detail15normal_iteratorINSD_10device_ptrIfEEEEjS9_fNS7_10__identityEEEvT0_PT3_T1_NS0_13GridEvenShareISN_EET2_T4__param_1];
	cvta.to.global.u64 	%rd126, %rd129;
	mul.wide.u32 	%rd127, %r3, 4;
	add.s64 	%rd128, %rd126, %rd127;
	st.global.f32 	[%rd128], %f379;
$L__BB14_50:
	ret;

}
	// .globl	_ZN3cub18CUB_300001_SM_10006detail6reduce28DeviceReduceSingleTileKernelINS2_10policy_hubIfjN4cuda3std3__44plusIfEEE10Policy1000EPfSC_iS9_ffNS7_10__identityEEEvT0_T1_T2_T3_T4_T6_
.visible .entry _ZN3cub18CUB_300001_SM_10006detail6reduce28DeviceReduceSingleTileKernelINS2_10policy_hubIfjN4cuda3std3__44plusIfEEE10Policy1000EPfSC_iS9_ffNS7_10__identityEEEvT0_T1_T2_T3_T4_T6_(
	.param .u64 .ptr .align 1 _ZN3cub18CUB_300001_SM_10006detail6reduce28DeviceReduceSingleTileKernelINS2_10policy_hubIfjN4cuda3std3__44plusIfEEE10Policy1000EPfSC_iS9_ffNS7_10__identityEEEvT0_T1_T2_T3_T4_T6__param_0,
	.param .u64 .ptr .align 1 _ZN3cub18CUB_300001_SM_10006detail6reduce28DeviceReduceSingleTileKernelINS2_10policy_hubIfjN4cuda3std3__44plusIfEEE10Policy1000EPfSC_iS9_ffNS7_10__identityEEEvT0_T1_T2_T3_T4_T6__param_1,
	.param .u32 _ZN3cub18CUB_300001_SM_10006detail6reduce28DeviceReduceSingleTileKernelINS2_10policy_hubIfjN4cuda3std3__44plusIfEEE10Policy1000EPfSC_iS9_ffNS7_10__identityEEEvT0_T1_T2_T3_T4_T6__param_2,
	.param .align 1 .b8 _ZN3cub18CUB_300001_SM_10006detail6reduce28DeviceReduceSingleTileKernelINS2_10policy_hubIfjN4cuda3std3__44plusIfEEE10Policy1000EPfSC_iS9_ffNS7_10__identityEEEvT0_T1_T2_T3_T4_T6__param_3[1],
	.param .f32 _ZN3cub18CUB_300001_SM_10006detail6reduce28DeviceReduceSingleTileKernelINS2_10policy_hubIfjN4cuda3std3__44plusIfEEE10Policy1000EPfSC_iS9_ffNS7_10__identityEEEvT0_T1_T2_T3_T4_T6__param_4,
	.param .align 1 .b8 _ZN3cub18CUB_300001_SM_10006detail6reduce28DeviceReduceSingleTileKernelINS2_10policy_hubIfjN4cuda3std3__44plusIfEEE10Policy1000EPfSC_iS9_ffNS7_10__identityEEEvT0_T1_T2_T3_T4_T6__param_5[1]
)
.maxntid 512
.minnctapersm 1
{
	.reg .pred 	%p<113>;
	.reg .b32 	%r<407>;
	.reg .b32 	%f<531>;
	.reg .b64 	%rd<133>;
	// demoted variable
	.shared .align 4 .b8 _ZZN3cub18CUB_300001_SM_10006detail6reduce28DeviceReduceSingleTileKernelINS2_10policy_hubIfjN4cuda3std3__44plusIfEEE10Policy1000EPfSC_iS9_ffNS7_10__identityEEEvT0_T1_T2_T3_T4_T6_E12temp_storage[84];
	ld.param.u64 	%rd16, [_ZN3cub18CUB_300001_SM_10006detail6reduce28DeviceReduceSingleTileKernelINS2_10policy_hubIfjN4cuda3std3__44plusIfEEE10Policy1000EPfSC_iS9_ffNS7_10__identityEEEvT0_T1_T2_T3_T4_T6__param_0];
	ld.param.u64 	%rd17, [_ZN3cub18CUB_300001_SM_10006detail6reduce28DeviceReduceSingleTileKernelINS2_10policy_hubIfjN4cuda3std3__44plusIfEEE10Policy1000EPfSC_iS9_ffNS7_10__identityEEEvT0_T1_T2_T3_T4_T6__param_1];
	ld.param.u32 	%r67, [_ZN3cub18CUB_300001_SM_10006detail6reduce28DeviceReduceSingleTileKernelINS2_10policy_hubIfjN4cuda3std3__44plusIfEEE10Policy1000EPfSC_iS9_ffNS7_10__identityEEEvT0_T1_T2_T3_T4_T6__param_2];
	ld.param.f32 	%f58, [_ZN3cub18CUB_300001_SM_10006detail6reduce28DeviceReduceSingleTileKernelINS2_10policy_hubIfjN4cuda3std3__44plusIfEEE10Policy1000EPfSC_iS9_ffNS7_10__identityEEEvT0_T1_T2_T3_T4_T6__param_4];
	cvta.to.global.u64 	%rd1, %rd17;
	setp.ne.s32 	%p1, %r67, 0;
	@%p1 bra 	$L__BB15_3;
	mov.u32 	%r380, %tid.x;
	setp.ne.s32 	%p112, %r380, 0;
	@%p112 bra 	$L__BB15_74;
	st.global.f32 	[%rd1], %f58;
	bra.uni 	$L__BB15_74;
$L__BB15_3:
	and.b64  	%rd18, %rd16, 7;
	setp.ne.s64 	%p2, %rd18, 0;
	@%p2 bra 	$L__BB15_38;
	setp.gt.s32 	%p57, %r67, 8191;
	@%p57 bra 	$L__BB15_22;
	mov.u32 	%r1, %tid.x;
	setp.ge.s32 	%p74, %r1, %r67;
	mov.f32 	%f509, 0f00000000;
	mov.u32 	%r384, %r1;
	@%p74 bra 	$L__BB15_7;
	mul.wide.u32 	%rd121, %r1, 4;
	add.s64 	%rd120, %rd16, %rd121;
	// begin inline asm
	ld.global.nc.u32 %r300, [%rd120];
	// end inline asm
	mov.b32 	%f509, %r300;
	add.s32 	%r384, %r1, 512;
$L__BB15_7:
	setp.ge.s32 	%p75, %r384, %r67;
	@%p75 bra 	$L__BB15_13;
	not.b32 	%r301, %r384;
	add.s32 	%r4, %r67, %r301;
	and.b32  	%r302, %r4, 1536;
	setp.eq.s32 	%p76, %r302, 1536;
	@%p76 bra 	$L__BB15_11;
	mul.wide.u32 	%rd122, %r384, 4;
	add.s64 	%rd129, %rd16, %rd122;
	shr.u32 	%r303, %r4, 9;
	add.s32 	%r304, %r303, 1;
	and.b32  	%r305, %r304, 3;
	neg.s32 	%r382, %r305;
$L__BB15_10:
	.pragma "nounroll";
	// begin inline asm
	ld.global.nc.u32 %r306, [%rd129];
	// end inline asm
	mov.b32 	%f395, %r306;
	add.f32 	%f509, %f509, %f395;
	add.s32 	%r384, %r384, 512;
	add.s64 	%rd129, %rd129, 2048;
	add.s32 	%r382, %r382, 1;
	setp.ne.s32 	%p77, %r382, 0;
	@%p77 bra 	$L__BB15_10;
$L__BB15_11:
	setp.lt.u32 	%p78, %r4, 1536;
	@%p78 bra 	$L__BB15_13;
$L__BB15_12:
	mul.wide.s32 	%rd128, %r384, 4;
	add.s64 	%rd124, %rd16, %rd128;
	// begin inline asm
	ld.global.nc.u32 %r307, [%rd124];
	// end inline asm
	mov.b32 	%f396, %r307;
	add.f32 	%f397, %f509, %f396;
	add.s64 	%rd125, %rd124, 2048;
	// begin inline asm
	ld.global.nc.u32 %r308, [%rd125];
	// end inline asm
	mov.b32 	%f398, %r308;
	add.f32 	%f399, %f397, %f398;
	add.s64 	%rd126, %rd124, 4096;
	// begin inline asm
	ld.global.nc.u32 %r309, [%rd126];
	// end inline asm
	mov.b32 	%f400, %r309;
	add.f32 	%f401, %f399, %f400;
	add.s64 	%rd127, %rd124, 6144;
	// begin inline asm
	ld.global.nc.u32 %r310, [%rd127];
	// end inline asm
	mov.b32 	%f402, %r310;
	add.f32 	%f509, %f401, %f402;
	add.s32 	%r384, %r384, 2048;
	setp.lt.s32 	%p79, %r384, %r67;
	@%p79 bra 	$L__BB15_12;
$L__BB15_13:
	setp.lt.s32 	%p80, %r67, 512;
	@%p80 bra 	$L__BB15_18;
	// begin inline asm
	mov.u32 %r349, %laneid;
	// end inline asm
	mov.b32 	%r351, %f509;
	mov.b32 	%r352, 1;
	mov.b32 	%r373, 31;
	mov.b32 	%r374, -1;
	// begin inline asm
	shfl.sync.down.b32 %r350, %r351, %r352, %r373, %r374;
	// end inline asm
	setp.gt.s32 	%p104, %r349, 30;
	mov.b32 	%f461, %r350;
	add.f32 	%f462, %f509, %f461;
	selp.f32 	%f463, %f509, %f462, %p104;
	mov.b32 	%r356, %f463;
	mov.b32 	%r357, 2;
	// begin inline asm
	shfl.sync.down.b32 %r355, %r356, %r357, %r373, %r374;
	// end inline asm
	setp.gt.s32 	%p105, %r349, 29;
	mov.b32 	%f464, %r355;
	add.f32 	%f465, %f463, %f464;
	selp.f32 	%f466, %f463, %f465, %p105;
	mov.b32 	%r361, %f466;
	mov.b32 	%r362, 4;
	// begin inline asm
	shfl.sync.down.b32 %r360, %r361, %r362, %r373, %r374;
	// end inline asm
	setp.gt.s32 	%p106, %r349, 27;
	mov.b32 	%f467, %r360;
	add.f32 	%f468, %f466, %f467;
	selp.f32 	%f469, %f466, %f468, %p106;
	mov.b32 	%r366, %f469;
	mov.b32 	%r367, 8;
	// begin inline asm
	shfl.sync.down.b32 %r365, %r366, %r367, %r373, %r374;
	// end inline asm
	setp.gt.s32 	%p107, %r349, 23;
	mov.b32 	%f470, %r365;
	add.f32 	%f471, %f469, %f470;
	selp.f32 	%f472, %f469, %f471, %p107;
	mov.b32 	%r371, %f472;
	mov.b32 	%r372, 16;
	// begin inline asm
	shfl.sync.down.b32 %r370, %r371, %r372, %r373, %r374;
	// end inline asm
	setp.gt.s32 	%p108, %r349, 15;
	mov.b32 	%f473, %r370;
	add.f32 	%f10, %f472, %f473;
	selp.f32 	%f530, %f472, %f10, %p108;
	setp.ne.s32 	%p109, %r349, 0;
	@%p109 bra 	$L__BB15_16;
	shr.u32 	%r375, %r1, 3;
	and.b32  	%r376, %r375, 124;
	mov.u32 	%r377, _ZZN3cub18CUB_300001_SM_10006detail6reduce28DeviceReduceSingleTileKernelINS2_10policy_hubIfjN4cuda3std3__44plusIfEEE10Policy1000EPfSC_iS9_ffNS7_10__identityEEEvT0_T1_T2_T3_T4_T6_E12temp_storage;
	add.s32 	%r378, %r377, %r376;
	st.shared.f32 	[%r378+16], %f10;
$L__BB15_16:
	bar.sync 	0;
	setp.ne.s32 	%p110, %r1, 0;
	@%p110 bra 	$L__BB15_72;
	ld.shared.f32 	%f474, [_ZZN3cub18CUB_300001_SM_10006detail6reduce28DeviceReduceSingleTileKernelINS2_10policy_hubIfjN4cuda3std3__44plusIfEEE10Policy1000EPfSC_iS9_ffNS7_10__identityEEEvT0_T1_T2_T3_T4_T6_E12temp_storage+20];
	add.f32 	%f475, %f530, %f474;
	ld.shared.f32 	%f476, [_ZZN3cub18CUB_300001_SM_10006detail6reduce28DeviceReduceSingleTileKernelINS2_10policy_hubIfjN4cuda3std3__44plusIfEEE10Policy1000EPfSC_iS9_ffNS7_10__identityEEEvT0_T1_T2_T3_T4_T6_E12temp_storage+24];
	add.f32 	%f477, %f475, %f476;
	ld.shared.f32 	%f478, [_ZZN3cub18CUB_300001_SM_10006detail6reduce28DeviceReduceSingleTileKernelINS2_10policy_hubIfjN4cuda3std3__44plusIfEEE10Policy1000EPfSC_iS9_ffNS7_10__identityEEEvT0_T1_T2_T3_T4_T6_E12temp_storage+28];
	add.f32 	%f479, %f477, %f478;
	ld.shared.f32 	%f480, [_ZZN3cub18CUB_300001_SM_10006detail6reduce28DeviceReduceSingleTileKernelINS2_10policy_hubIfjN4cuda3std3__44plusIfEEE10Policy1000EPfSC_iS9_ffNS7_10__identityEEEvT0_T1_T2_T3_T4_T6_E12temp_storage+32];
	add.f32 	%f481, %f479, %f480;
	ld.shared.f32 	%f482, [_ZZN3cub18CUB_300001_SM_10006detail6reduce28DeviceReduceSingleTileKernelINS2_10policy_hubIfjN4cuda3std3__44plusIfEEE10Policy1000EPfSC_iS9_ffNS7_10__identityEEEvT0_T1_T2_T3_T4_T6_E12temp_storage+36];
	add.f32 	%f483, %f481, %f482;
	ld.shared.f32 	%f484, [_ZZN3cub18CUB_300001_SM_10006detail6reduce28DeviceReduceSingleTileKernelINS2_10policy_hubIfjN4cuda3std3__44plusIfEEE10Policy1000EPfSC_iS9_ffNS7_10__identityEEEvT0_T1_T2_T3_T4_T6_E12temp_storage+40];
	add.f32 	%f485, %f483, %f484;
	ld.shared.f32 	%f486, [_ZZN3cub18CUB_300001_SM_10006detail6reduce28DeviceReduceSingleTileKernelINS2_10policy_hubIfjN4cuda3std3__44plusIfEEE10Policy1000EPfSC_iS9_ffNS7_10__identityEEEvT0_T1_T2_T3_T4_T6_E12temp_storage+44];
	add.f32 	%f487, %f485, %f486;
	ld.shared.f32 	%f488, [_ZZN3cub18CUB_300001_SM_10006detail6reduce28DeviceReduceSingleTileKernelINS2_10policy_hubIfjN4cuda3std3__44plusIfEEE10Policy1000EPfSC_iS9_ffNS7_10__identityEEEvT0_T1_T2_T3_T4_T6_E12temp_storage+48];
	add.f32 	%f489, %f487, %f488;
	ld.shared.f32 	%f490, [_ZZN3cub18CUB_300001_SM_10006detail6reduce28DeviceReduceSingleTileKernelINS2_10policy_hubIfjN4cuda3std3__44plusIfEEE10Policy1000EPfSC_iS9_ffNS7_10__identityEEEvT0_T1_T2_T3_T4_T6_E12temp_storage+52];
	add.f32 	%f491, %f489, %f490;
	ld.shared.f32 	%f492, [_ZZN3cub18CUB_300001_SM_10006detail6reduce28DeviceReduceSingleTileKernelINS2_10policy_hubIfjN4cuda3std3__44plusIfEEE10Policy1000EPfSC_iS9_ffNS7_10__identityEEEvT0_T1_T2_T3_T4_T6_E12temp_storage+56];
	add.f32 	%f493, %f491, %f492;
	ld.shared.f32 	%f494, [_ZZN3cub18CUB_300001_SM_10006detail6reduce28DeviceReduceSingleTileKernelINS2_10policy_hubIfjN4cuda3std3__44plusIfEEE10Policy1000EPfSC_iS9_ffNS7_10__identityEEEvT0_T1_T2_T3_T4_T6_E12temp_storage+60];
	add.f32 	%f495, %f493, %f494;
	ld.shared.f32 	%f496, [_ZZN3cub18CUB_300001_SM_10006detail6reduce28DeviceReduceSingleTileKernelINS2_10policy_hubIfjN4cuda3std3__44plusIfEEE10Policy1000EPfSC_iS9_ffNS7_10__identityEEEvT0_T1_T2_T3_T4_T6_E12temp_storage+64];
	add.f32 	%f497, %f495, %f496;
	ld.shared.f32 	%f498, [_ZZN3cub18CUB_300001_SM_10006detail6reduce28DeviceReduceSingleTileKernelINS2_10policy_hubIfjN4cuda3std3__44plusIfEEE10Policy1000EPfSC_iS9_ffNS7_10__identityEEEvT0_T1_T2_T3_T4_T6_E12temp_storage+68];
	add.f32 	%f499, %f497, %f498;
	ld.shared.f32 	%f500, [_ZZN3cub18CUB_300001_SM_10006detail6reduce28DeviceReduceSingleTileKernelINS2_10policy_hubIfjN4cuda3std3__44plusIfEEE10Policy1000EPfSC_iS9_ffNS7_10__identityEEEvT0_T1_T2_T3_T4_T6_E12temp_storage+72];
	add.f32 	%f501, %f499, %f500;
	ld.shared.f32 	%f502, [_ZZN3cub18CUB_300001_SM_10006detail6reduce28DeviceReduceSingleTileKernelINS2_10policy_hubIfjN4cuda3std3__44plusIfEEE10Policy1000EPfSC_iS9_ffNS7_10__identityEEEvT0_T1_T2_T3_T4_T6_E12temp_storage+76];
	add.f32 	%f530, %f501, %f502;
	bra.uni 	$L__BB15_72;
$L__BB15_18:
	// begin inline asm
	mov.u32 %r311, %laneid;
	// end inline asm
	and.b32  	%r337, %r1, 992;
	add.s32 	%r338, %r337, 32;
	setp.gt.s32 	%p81, %r338, %r67;
	not.b32 	%r339, %r337;
	add.s32 	%r340, %r67, %r339;
	selp.b32 	%r335, %r340, 31, %p81;
	mov.b32 	%r313, %f509;
	mov.b32 	%r314, 1;
	mov.b32 	%r336, -1;
	// begin inline asm
	shfl.sync.down.b32 %r312, %r313, %r314, %r335, %r336;
	// end inline asm
	setp.lt.s32 	%p82, %r311, %r335;
	mov.b32 	%f403, %r312;
	add.f32 	%f404, %f509, %f403;
	selp.f32 	%f405, %f404, %f509, %p82;
	mov.b32 	%r318, %f405;
	mov.b32 	%r319, 2;
	// begin inline asm
	shfl.sync.down.b32 %r317, %r318, %r319, %r335, %r336;
	// end inline asm
	add.s32 	%r341, %r311, 2;
	setp.gt.s32 	%p83, %r341, %r335;
	mov.b32 	%f406, %r317;
	add.f32 	%f407, %f405, %f406;
	selp.f32 	%f408, %f405, %f407, %p83;
	mov.b32 	%r323, %f408;
	mov.b32 	%r324, 4;
	// begin inline asm
	shfl.sync.down.b32 %r322, %r323, %r324, %r335, %r336;
	// end inline asm
	add.s32 	%r342, %r311, 4;
	setp.gt.s32 	%p84, %r342, %r335;
	mov.b32 	%f409, %r322;
	add.f32 	%f410, %f408, %f409;
	selp.f32 	%f411, %f408, %f410, %p84;
	mov.b32 	%r328, %f411;
	mov.b32 	%r329, 8;
	// begin inline asm
	shfl.sync.down.b32 %r327, %r328, %r329, %r335, %r336;
	// end inline asm
	add.s32 	%r343, %r311, 8;
	setp.gt.s32 	%p85, %r343, %r335;
	mov.b32 	%f412, %r327;
	add.f32 	%f413, %f411, %f412;
	selp.f32 	%f414, %f411, %f413, %p85;
	mov.b32 	%r333, %f414;
	mov.b32 	%r334, 16;
	// begin inline asm
	shfl.sync.down.b32 %r332, %r333, %r334, %r335, %r336;
	// end inline asm
	add.s32 	%r344, %r311, 16;
	setp.gt.s32 	%p86, %r344, %r335;
	mov.b32 	%f415, %r332;
	add.f32 	%f416, %f414, %f415;
	selp.f32 	%f530, %f414, %f416, %p86;
	setp.ne.s32 	%p87, %r311, 0;
	@%p87 bra 	$L__BB15_20;
	shr.u32 	%r345, %r1, 3;
	and.b32  	%r346, %r345, 124;
	mov.u32 	%r347, _ZZN3cub18CUB_300001_SM_10006detail6reduce28DeviceReduceSingleTileKernelINS2_10policy_hubIfjN4cuda3std3__44plusIfEEE10Policy1000EPfSC_iS9_ffNS7_10__identityEEEvT0_T1_T2_T3_T4_T6_E12temp_storage;
	add.s32 	%r348, %r347, %r346;
	st.shared.f32 	[%r348+16], %f530;
$L__BB15_20:
	bar.sync 	0;
	setp.ne.s32 	%p88, %r1, 0;
	@%p88 bra 	$L__BB15_72;
	setp.gt.s32 	%p89, %r67, 32;
	ld.shared.f32 	%f417, [_ZZN3cub18CUB_300001_SM_10006detail6reduce28DeviceReduceSingleTileKernelINS2_10policy_hubIfjN4cuda3std3__44plusIfEEE10Policy1000EPfSC_iS9_ffNS7_10__identityEEEvT0_T1_T2_T3_T4_T6_E12temp_storage+20];
	add.f32 	%f418, %f530, %f417;
	selp.f32 	%f419, %f418, %f530, %p89;
	setp.gt.s32 	%p90, %r67, 64;
	ld.shared.f32 	%f420, [_ZZN3cub18CUB_300001_SM_10006detail6reduce28DeviceReduceSingleTileKernelINS2_10policy_hubIfjN4cuda3std3__44plusIfEEE10Policy1000EPfSC_iS9_ffNS7_10__identityEEEvT0_T1_T2_T3_T4_T6_E12temp_storage+24];
	add.f32 	%f421, %f420, %f419;
	selp.f32 	%f422, %f421, %f419, %p90;
	setp.gt.s32 	%p91, %r67, 96;
	ld.shared.f32 	%f423, [_ZZN3cub18CUB_300001_SM_10006detail6reduce28DeviceReduceSingleTileKernelINS2_10policy_hubIfjN4cuda3std3__44plusIfEEE10Policy1000EPfSC_iS9_ffNS7_10__identityEEEvT0_T1_T2_T3_T4_T6_E12temp_storage+28];
	add.f32 	%f424, %f423, %f422;
	selp.f32 	%f425, %f424, %f422, %p91;
	setp.gt.s32 	%p92, %r67, 128;
	ld.shared.f32 	%f426, [_ZZN3cub18CUB_300001_SM_10006detail6reduce28DeviceReduceSingleTileKernelINS2_10policy_hubIfjN4cuda3std3__44plusIfEEE10Policy1000EPfSC_iS9_ffNS7_10__identityEEEvT0_T1_T2_T3_T4_T6_E12temp_storage+32];
	add.f32 	%f427, %f426, %f425;
	selp.f32 	%f428, %f427, %f425, %p92;
	setp.gt.s32 	%p93, %r67, 160;
	ld.shared.f32 	%f429, [_ZZN3cub18CUB_300001_SM_10006detail6reduce28DeviceReduceSingleTileKernelINS2_10policy_hubIfjN4cuda3std3__44plusIfEEE10Policy1000EPfSC_iS9_ffNS7_10__identityEEEvT0_T1_T2_T3_T4_T6_E12temp_storage+36];
	add.f32 	%f430, %f429, %f428;
	selp.f32 	%f431, %f430, %f428, %p93;
	setp.gt.s32 	%p94, %r67, 192;
	ld.shared.f32 	%f432, [_ZZN3cub18CUB_300001_SM_10006detail6reduce28DeviceReduceSingleTileKernelINS2_10policy_hubIfjN4cuda3std3__44plusIfEEE10Policy1000EPfSC_iS9_ffNS7_10__identityEEEvT0_T1_T2_T3_T4_T6_E12temp_storage+40];
	add.f32 	%f433, %f432, %f431;
	selp.f32 	%f434, %f433, %f431, %p94;
	setp.gt.s32 	%p95, %r67, 224;
	ld.shared.f32 	%f435, [_ZZN3cub18CUB_300001_SM_10006detail6reduce28DeviceReduceSingleTileKernelINS2_10policy_hubIfjN4cuda3std3__44plusIfEEE10Policy1000EPfSC_iS9_ffNS7_10__identityEEEvT0_T1_T2_T3_T4_T6_E12temp_storage+44];
	add.f32 	%f436, %f435, %f434;
	selp.f32 	%f437, %f436, %f434, %p95;
	setp.gt.s32 	%p96, %r67, 256;
	ld.shared.f32 	%f438, [_ZZN3cub18CUB_300001_SM_10006detail6reduce28DeviceReduceSingleTileKernelINS2_10policy_hubIfjN4cuda3std3__44plusIfEEE10Policy1000EPfSC_iS9_ffNS7_10__identityEEEvT0_T1_T2_T3_T4_T6_E12temp_storage+48];
	add.f32 	%f439, %f438, %f437;
	selp.f32 	%f440, %f439, %f437, %p96;
	setp.gt.s32 	%p97, %r67, 288;
	ld.shared.f32 	%f441, [_ZZN3cub18CUB_300001_SM_10006detail6reduce28DeviceReduceSingleTileKernelINS2_10policy_hubIfjN4cuda3std3__44plusIfEEE10Policy1000EPfSC_iS9_ffNS7_10__identityEEEvT0_T1_T2_T3_T4_T6_E12temp_storage+52];
	add.f32 	%f442, %f441, %f440;
	selp.f32 	%f443, %f442, %f440, %p97;
	setp.gt.s32 	%p98, %r67, 320;
	ld.shared.f32 	%f444, [_ZZN3cub18CUB_300001_SM_10006detail6reduce28DeviceReduceSingleTileKernelINS2_10policy_hubIfjN4cuda3std3__44plusIfEEE10Policy1000EPfSC_iS9_ffNS7_10__identityEEEvT0_T1_T2_T3_T4_T6_E12temp_storage+56];
	add.f32 	%f445, %f444, %f443;
	selp.f32 	%f446, %f445, %f443, %p98;
	setp.gt.s32 	%p99, %r67, 352;
	ld.shared.f32 	%f447, [_ZZN3cub18CUB_300001_SM_10006detail6reduce28DeviceReduceSingleTileKernelINS2_10policy_hubIfjN4cuda3std3__44plusIfEEE10Policy1000EPfSC_iS9_ffNS7_10__identityEEEvT0_T1_T2_T3_T4_T6_E12temp_storage+60];
	add.f32 	%f448, %f447, %f446;
	selp.f32 	%f449, %f448, %f446, %p99;
	setp.gt.s32 	%p100, %r67, 384;
	ld.shared.f32 	%f450, [_ZZN3cub18CUB_300001_SM_10006detail6reduce28DeviceReduceSingleTileKernelINS2_10policy_hubIfjN4cuda3std3__44plusIfEEE10Policy1000EPfSC_iS9_ffNS7_10__identityEEEvT0_T1_T2_T3_T4_T6_E12temp_storage+64];
	add.f32 	%f451, %f450, %f449;
	selp.f32 	%f452, %f451, %f449, %p100;
	setp.gt.s32 	%p101, %r67, 416;
	ld.shared.f32 	%f453, [_ZZN3cub18CUB_300001_SM_10006detail6reduce28DeviceReduceSingleTileKernelINS2_10policy_hubIfjN4cuda3std3__44plusIfEEE10Policy1000EPfSC_iS9_ffNS7_10__identityEEEvT0_T1_T2_T3_T4_T6_E12temp_storage+68];
	add.f32 	%f454, %f453, %f452;
	selp.f32 	%f455, %f454, %f452, %p101;
	setp.gt.s32 	%p102, %r67, 448;
	ld.shared.f32 	%f456, [_ZZN3cub18CUB_300001_SM_10006detail6reduce28DeviceReduceSingleTileKernelINS2_10policy_hubIfjN4cuda3std3__44plusIfEEE10Policy1000EPfSC_iS9_ffNS7_10__identityEEEvT0_T1_T2_T3_T4_T6_E12temp_storage+72];
	add.f32 	%f457, %f456, %f455;
	selp.f32 	%f458, %f457, %f455, %p102;
	setp.gt.s32 	%p103, %r67, 480;
	ld.shared.f32 	%f459, [_ZZN3cub18CUB_300001_SM_10006detail6reduce28DeviceReduceSingleTileKernelINS2_10policy_hubIfjN4cuda3std3__44plusIfEEE10Policy1000EPfSC_iS9_ffNS7_10__identityEEEvT0_T1_T2_T3_T4_T6_E12temp_storage+76];
	add.f32 	%f460, %f459, %f458;
	selp.f32 	%f530, %f460, %f458, %p103;
	bra.uni 	$L__BB15_72;
$L__BB15_22:
	mov.u32 	%r13, %tid.x;
	shl.b32 	%r224, %r13, 1;
	mul.wide.u32 	%rd90, %r224, 4;
	add.s64 	%rd75, %rd16, %rd90;
	// begin inline asm
	ld.global.nc.u64 %rd74, [%rd75];
	// end inline asm
	mov.b64 	{%r225, %r226}, %rd74;
	mov.b32 	%f281, %r226;
	mov.b32 	%f282, %r225;
	add.s64 	%rd77, %rd75, 4096;
	// begin inline asm
	ld.global.nc.u64 %rd76, [%rd77];
	// end inline asm
	mov.b64 	{%r227, %r228}, %rd76;
	mov.b32 	%f283, %r228;
	mov.b32 	%f284, %r227;
	add.s64 	%rd79, %rd75, 8192;
	// begin inline asm
	ld.global.nc.u64 %rd78, [%rd79];
	// end inline asm
	mov.b64 	{%r229, %r230}, %rd78;
	mov.b32 	%f285, %r230;
	mov.b32 	%f286, %r229;
	add.s64 	%rd81, %rd75, 12288;
	// begin inline asm
	ld.global.nc.u64 %rd80, [%rd81];
	// end inline asm
	mov.b64 	{%r231, %r232}, %rd80;
	mov.b32 	%f287, %r232;
	mov.b32 	%f288, %r231;
	add.s64 	%rd83, %rd75, 16384;
	// begin inline asm
	ld.global.nc.u64 %rd82, [%rd83];
	// end inline asm
	mov.b64 	{%r233, %r234}, %rd82;
	mov.b32 	%f289, %r234;
	mov.b32 	%f290, %r233;
	add.s64 	%rd85, %rd75, 20480;
	// begin inline asm
	ld.global.nc.u64 %rd84, [%rd85];
	// end inline asm
	mov.b64 	{%r235, %r236}, %rd84;
	mov.b32 	%f291, %r236;
	mov.b32 	%f292, %r235;
	add.s64 	%rd87, %rd75, 24576;
	// begin inline asm
	ld.global.nc.u64 %rd86, [%rd87];
	// end inline asm
	mov.b64 	{%r237, %r238}, %rd86;
	mov.b32 	%f293, %r238;
	mov.b32 	%f294, %r237;
	add.s64 	%rd89, %rd75, 28672;
	// begin inline asm
	ld.global.nc.u64 %rd88, [%rd89];
	// end inline asm
	mov.b64 	{%r239, %r240}, %rd88;
	mov.b32 	%f295, %r240;
	mov.b32 	%f296, %r239;
	add.f32 	%f297, %f282, %f281;
	add.f32 	%f298, %f284, %f283;
	add.f32 	%f299, %f286, %f285;
	add.f32 	%f300, %f288, %f287;
	add.f32 	%f301, %f290, %f289;
	add.f32 	%f302, %f292, %f291;
	add.f32 	%f303, %f294, %f293;
	add.f32 	%f304, %f296, %f295;
	add.f32 	%f305, %f297, %f298;
	add.f32 	%f306, %f299, %f300;
	add.f32 	%f307, %f301, %f302;
	add.f32 	%f308, %f303, %f304;
	add.f32 	%f309, %f305, %f306;
	add.f32 	%f310, %f307, %f308;
	add.f32 	%f516, %f309, %f310;
	setp.lt.u32 	%p58, %r67, 16384;
	mov.b32 	%r387, 8192;
	@%p58 bra 	$L__BB15_26;
	add.s32 	%r14, %r67, -8192;
	mov.b32 	%r387, 8192;
$L__BB15_24:
	mul.wide.s32 	%rd107, %r387, 4;
	add.s64 	%rd92, %rd75, %rd107;
	// begin inline asm
	ld.global.nc.u64 %rd91, [%rd92];
	// end inline asm
	mov.b64 	{%r242, %r243}, %rd91;
	mov.b32 	%f311, %r243;
	mov.b32 	%f312, %r242;
	add.s64 	%rd94, %rd92, 4096;
	// begin inline asm
	ld.global.nc.u64 %rd93, [%rd94];
	// end inline asm
	mov.b64 	{%r244, %r245}, %rd93;
	mov.b32 	%f313, %r245;
	mov.b32 	%f314, %r244;
	add.s64 	%rd96, %rd92, 8192;
	// begin inline asm
	ld.global.nc.u64 %rd95, [%rd96];
	// end inline asm
	mov.b64 	{%r246, %r247}, %rd95;
	mov.b32 	%f315, %r247;
	mov.b32 	%f316, %r246;
	add.s64 	%rd98, %rd92, 12288;
	// begin inline asm
	ld.global.nc.u64 %rd97, [%rd98];
	// end inline asm
	mov.b64 	{%r248, %r249}, %rd97;
	mov.b32 	%f317, %r249;
	mov.b32 	%f318, %r248;
	add.s64 	%rd100, %rd92, 16384;
	// begin inline asm
	ld.global.nc.u64 %rd99, [%rd100];
	// end inline asm
	mov.b64 	{%r250, %r251}, %rd99;
	mov.b32 	%f319, %r251;
	mov.b32 	%f320, %r250;
	add.s64 	%rd102, %rd92, 20480;
	// begin inline asm
	ld.global.nc.u64 %rd101, [%rd102];
	// end inline asm
	mov.b64 	{%r252, %r253}, %rd101;
	mov.b32 	%f321, %r253;
	mov.b32 	%f322, %r252;
	add.s64 	%rd104, %rd92, 24576;
	// begin inline asm
	ld.global.nc.u64 %rd103, [%rd104];
	// end inline asm
	mov.b64 	{%r254, %r255}, %rd103;
	mov.b32 	%f323, %r255;
	mov.b32 	%f324, %r254;
	add.s64 	%rd106, %rd92, 28672;
	// begin inline asm
	ld.global.nc.u64 %rd105, [%rd106];
	// end inline asm
	mov.b64 	{%r256, %r257}, %rd105;
	mov.b32 	%f325, %r257;
	mov.b32 	%f326, %r256;
	add.f32 	%f327, %f516, %f312;
	add.f32 	%f328, %f311, %f314;
	add.f32 	%f329, %f313, %f316;
	add.f32 	%f330, %f315, %f318;
	add.f32 	%f331, %f317, %f320;
	add.f32 	%f332, %f319, %f322;
	add.f32 	%f333, %f321, %f324;
	add.f32 	%f334, %f323, %f326;
	add.f32 	%f335, %f327, %f328;
	add.f32 	%f336, %f329, %f330;
	add.f32 	%f337, %f331, %f332;
	add.f32 	%f338, %f333, %f334;
	add.f32 	%f339, %f335, %f336;
	add.f32 	%f340, %f337, %f338;
	add.f32 	%f341, %f339, %f340;
	add.f32 	%f516, %f341, %f325;
	sub.s32 	%r258, %r67, %r387;
	setp.lt.s32 	%p59, %r258, 8192;
	@%p59 bra 	$L__BB15_34;
	add.s32 	%r387, %r387, 8192;
	setp.le.s32 	%p60, %r387, %r14;
	@%p60 bra 	$L__BB15_24;
$L__BB15_26:
	setp.le.s32 	%p61, %r67, %r387;
	@%p61 bra 	$L__BB15_34;
	sub.s32 	%r18, %r67, %r387;
	setp.ge.s32 	%p62, %r13, %r18;
	@%p62 bra 	$L__BB15_34;
	not.b32 	%r259, %r13;
	add.s32 	%r260, %r67, %r259;
	sub.s32 	%r19, %r260, %r387;
	and.b32  	%r261, %r19, 1536;
	setp.eq.s32 	%p63, %r261, 1536;
	mov.u32 	%r391, %r13;
	@%p63 bra 	$L__BB15_31;
	add.s32 	%r389, %r13, %r387;
	shr.u32 	%r262, %r19, 9;
	add.s32 	%r263, %r262, 1;
	and.b32  	%r264, %r263, 3;
	neg.s32 	%r388, %r264;
	mov.u32 	%r391, %r13;
$L__BB15_30:
	.pragma "nounroll";
	mul.wide.u32 	%rd109, %r389, 4;
	add.s64 	%rd108, %rd16, %rd109;
	// begin inline asm
	ld.global.nc.u32 %r265, [%rd108];
	// end inline asm
	mov.b32 	%f343, %r265;
	add.f32 	%f516, %f516, %f343;
	add.s32 	%r391, %r391, 512;
	add.s32 	%r389, %r389, 512;
	add.s32 	%r388, %r388, 1;
	setp.ne.s32 	%p64, %r388, 0;
	@%p64 bra 	$L__BB15_30;
$L__BB15_31:
	setp.lt.u32 	%p65, %r19, 1536;
	@%p65 bra 	$L__BB15_34;
	cvt.u64.u32 	%rd110, %r391;
	cvt.u64.u32 	%rd111, %r387;
	add.s64 	%rd112, %rd110, %rd111;
	shl.b64 	%rd113, %rd112, 2;
	add.s64 	%rd114, %rd113, %rd16;
	add.s64 	%rd130, %rd114, 4096;
	add.s32 	%r392, %r391, %r387;
$L__BB15_33:
	mul.wide.u32 	%rd119, %r392, 4;
	add.s64 	%rd115, %rd16, %rd119;
	// begin inline asm
	ld.global.nc.u32 %r266, [%rd115];
	// end inline asm
	mov.b32 	%f344, %r266;
	add.f32 	%f345, %f516, %f344;
	add.s64 	%rd116, %rd130, -2048;
	// begin inline asm
	ld.global.nc.u32 %r267, [%rd116];
	// end inline asm
	mov.b32 	%f346, %r267;
	add.f32 	%f347, %f345, %f346;
	// begin inline asm
	ld.global.nc.u32 %r268, [%rd130];
	// end inline asm
	mov.b32 	%f348, %r268;
	add.f32 	%f349, %f347, %f348;
	add.s64 	%rd118, %rd130, 2048;
	// begin inline asm
	ld.global.nc.u32 %r269, [%rd118];
	// end inline asm
	mov.b32 	%f350, %r269;
	add.f32 	%f516, %f349, %f350;
	add.s32 	%r391, %r391, 2048;
	add.s64 	%rd130, %rd130, 8192;
	add.s32 	%r392, %r392, 2048;
	setp.lt.s32 	%p66, %r391, %r18;
	@%p66 bra 	$L__BB15_33;
$L__BB15_34:
	// begin inline asm
	mov.u32 %r270, %laneid;
	// end inline asm
	mov.b32 	%r272, %f516;
	mov.b32 	%r273, 1;
	mov.b32 	%r294, 31;
	mov.b32 	%r295, -1;
	// begin inline asm
	shfl.sync.down.b32 %r271, %r272, %r273, %r294, %r295;
	// end inline asm
	setp.gt.s32 	%p67, %r270, 30;
	mov.b32 	%f351, %r271;
	add.f32 	%f352, %f516, %f351;
	selp.f32 	%f353, %f516, %f352, %p67;
	mov.b32 	%r277, %f353;
	mov.b32 	%r278, 2;
	// begin inline asm
	shfl.sync.down.b32 %r276, %r277, %r278, %r294, %r295;
	// end inline asm
	setp.gt.s32 	%p68, %r270, 29;
	mov.b32 	%f354, %r276;
	add.f32 	%f355, %f353, %f354;
	selp.f32 	%f356, %f353, %f355, %p68;
	mov.b32 	%r282, %f356;
	mov.b32 	%r283, 4;
	// begin inline asm
	shfl.sync.down.b32 %r281, %r282, %r283, %r294, %r295;
	// end inline asm
	setp.gt.s32 	%p69, %r270, 27;
	mov.b32 	%f357, %r281;
	add.f32 	%f358, %f356, %f357;
	selp.f32 	%f359, %f356, %f358, %p69;
	mov.b32 	%r287, %f359;
	mov.b32 	%r288, 8;
	// begin inline asm
	shfl.sync.down.b32 %r286, %r287, %r288, %r294, %r295;
	// end inline asm
	setp.gt.s32 	%p70, %r270, 23;
	mov.b32 	%f360, %r286;
	add.f32 	%f361, %f359, %f360;
	selp.f32 	%f362, %f359, %f361, %p70;
	mov.b32 	%r292, %f362;
	mov.b32 	%r293, 16;
	// begin inline asm
	shfl.sync.down.b32 %r291, %r292, %r293, %r294, %r295;
	// end inline asm
	setp.gt.s32 	%p71, %r270, 15;
	mov.b32 	%f363, %r291;
	add.f32 	%f26, %f362, %f363;
	selp.f32 	%f530, %f362, %f26, %p71;
	setp.ne.s32 	%p72, %r270, 0;
	@%p72 bra 	$L__BB15_36;
	shr.u32 	%r296, %r13, 3;
	and.b32  	%r297, %r296, 124;
	mov.u32 	%r298, _ZZN3cub18CUB_300001_SM_10006detail6reduce28DeviceReduceSingleTileKernelINS2_10policy_hubIfjN4cuda3std3__44plusIfEEE10Policy1000EPfSC_iS9_ffNS7_10__identityEEEvT0_T1_T2_T3_T4_T6_E12temp_storage;
	add.s32 	%r299, %r298, %r297;
	st.shared.f32 	[%r299+16], %f26;
$L__BB15_36:
	bar.sync 	0;
	setp.ne.s32 	%p73, %r13, 0;
	@%p73 bra 	$L__BB15_72;
	ld.shared.f32 	%f364, [_ZZN3cub18CUB_300001_SM_10006detail6reduce28DeviceReduceSingleTileKernelINS2_10policy_hubIfjN4cuda3std3__44plusIfEEE10Policy1000EPfSC_iS9_ffNS7_10__identityEEEvT0_T1_T2_T3_T4_T6_E12temp_storage+20];
	add.f32 	%f365, %f530, %f364;
	ld.shared.f32 	%f366, [_ZZN3cub18CUB_300001_SM_10006detail6reduce28DeviceReduceSingleTileKernelINS2_10policy_hubIfjN4cuda3std3__44plusIfEEE10Policy1000EPfSC_iS9_ffNS7_10__identityEEEvT0_T1_T2_T3_T4_T6_E12temp_storage+24];
	add.f32 	%f367, %f365, %f366;
	ld.shared.f32 	%f368, [_ZZN3cub18CUB_300001_SM_10006detail6reduce28DeviceReduceSingleTileKernelINS2_10policy_hubIfjN4cuda3std3__44plusIfEEE10Policy1000EPfSC_iS9_ffNS7_10__identityEEEvT0_T1_T2_T3_T4_T6_E12temp_storage+28];
	add.f32 	%f369, %f367, %f368;
	ld.shared.f32 	%f370, [_ZZN3cub18CUB_300001_SM_10006detail6reduce28DeviceReduceSingleTileKernelINS2_10policy_hubIfjN4cuda3std3__44plusIfEEE10Policy1000EPfSC_iS9_ffNS7_10__identityEEEvT0_T1_T2_T3_T4_T6_E12temp_storage+32];
	add.f32 	%f371, %f369, %f370;
	ld.shared.f32 	%f372, [_ZZN3cub18CUB_300001_SM_10006detail6reduce28DeviceReduceSingleTileKernelINS2_10policy_hubIfjN4cuda3std3__44plusIfEEE10Policy1000EPfSC_iS9_ffNS7_10__identityEEEvT0_T1_T2_T3_T4_T6_E12temp_storage+36];
	add.f32 	%f373, %f371, %f372;
	ld.shared.f32 	%f374, [_ZZN3cub18CUB_300001_SM_10006detail6reduce28DeviceReduceSingleTileKernelINS2_10policy_hubIfjN4cuda3std3__44plusIfEEE10Policy1000EPfSC_iS9_ffNS7_10__identityEEEvT0_T1_T2_T3_T4_T6_E12temp_storage+40];
	add.f32 	%f375, %f373, %f374;
	ld.shared.f32 	%f376, [_ZZN3cub18CUB_300001_SM_10006detail6reduce28DeviceReduceSingleTileKernelINS2_10policy_hubIfjN4cuda3std3__44plusIfEEE10Policy1000EPfSC_iS9_ffNS7_10__identityEEEvT0_T1_T2_T3_T4_T6_E12temp_storage+44];
	add.f32 	%f377, %f375, %f376;
	ld.shared.f32 	%f378, [_ZZN3cub18CUB_300001_SM_10006detail6reduce28DeviceReduceSingleTileKernelINS2_10policy_hubIfjN4cuda3std3__44plusIfEEE10Policy1000EPfSC_iS9_ffNS7_10__identityEEEvT0_T1_T2_T3_T4_T6_E12temp_storage+48];
	add.f32 	%f379, %f377, %f378;
	ld.shared.f32 	%f380, [_ZZN3cub18CUB_300001_SM_10006detail6reduce28DeviceReduceSingleTileKernelINS2_10policy_hubIfjN4cuda3std3__44plusIfEEE10Policy1000EPfSC_iS9_ffNS7_10__identityEEEvT0_T1_T2_T3_T4_T6_E12temp_storage+52];
	add.f32 	%f381, %f379, %f380;
	ld.shared.f32 	%f382, [_ZZN3cub18CUB_300001_SM_10006detail6reduce28DeviceReduceSingleTileKernelINS2_10policy_hubIfjN4cuda3std3__44plusIfEEE10Policy1000EPfSC_iS9_ffNS7_10__identityEEEvT0_T1_T2_T3_T4_T6_E12temp_storage+56];
	add.f32 	%f383, %f381, %f382;
	ld.shared.f32 	%f384, [_ZZN3cub18CUB_300001_SM_10006detail6reduce28DeviceReduceSingleTileKernelINS2_10policy_hubIfjN4cuda3std3__44plusIfEEE10Policy1000EPfSC_iS9_ffNS7_10__identityEEEvT0_T1_T2_T3_T4_T6_E12temp_storage+60];
	add.f32 	%f385, %f383, %f384;
	ld.shared.f32 	%f386, [_ZZN3cub18CUB_300001_SM_10006detail6reduce28DeviceReduceSingleTileKernelINS2_10policy_hubIfjN4cuda3std3__44plusIfEEE10Policy1000EPfSC_iS9_ffNS7_10__identityEEEvT0_T1_T2_T3_T4_T6_E12temp_storage+64];
	add.f32 	%f387, %f385, %f386;
	ld.shared.f32 	%f388, [_ZZN3cub18CUB_300001_SM_10006detail6reduce28DeviceReduceSingleTileKernelINS2_10policy_hubIfjN4cuda3std3__44plusIfEEE10Policy1000EPfSC_iS9_ffNS7_10__identityEEEvT0_T1_T2_T3_T4_T6_E12temp_storage+68];
	add.f32 	%f389, %f387, %f388;
	ld.shared.f32 	%f390, [_ZZN3cub18CUB_300001_SM_10006detail6reduce28DeviceReduceSingleTileKernelINS2_10policy_hubIfjN4cuda3std3__44plusIfEEE10Policy1000EPfSC_iS9_ffNS7_10__identityEEEvT0_T1_T2_T3_T4_T6_E12temp_storage+72];
	add.f32 	%f391, %f389, %f390;
	ld.shared.f32 	%f392, [_ZZN3cub18CUB_300001_SM_10006detail6reduce28DeviceReduceSingleTileKernelINS2_10policy_hubIfjN4cuda3std3__44plusIfEEE10Policy1000EPfSC_iS9_ffNS7_10__identityEEEvT0_T1_T2_T3_T4_T6_E12temp_storage+76];
	add.f32 	%f530, %f391, %f392;
	bra.uni 	$L__BB15_72;
$L__BB15_38:
	setp.gt.s32 	%p3, %r67, 8191;
	@%p3 bra 	$L__BB15_56;
	mov.u32 	%r34, %tid.x;
	setp.ge.s32 	%p20, %r34, %r67;
	mov.f32 	%f522, 0f00000000;
	mov.u32 	%r397, %r34;
	@%p20 bra 	$L__BB15_41;
	mul.wide.u32 	%rd66, %r34, 4;
	add.s64 	%rd65, %rd16, %rd66;
	// begin inline asm
	ld.global.nc.u32 %r144, [%rd65];
	// end inline asm
	mov.b32 	%f522, %r144;
	add.s32 	%r397, %r34, 512;
$L__BB15_41:
	setp.ge.s32 	%p21, %r397, %r67;
	@%p21 bra 	$L__BB15_47;
	not.b32 	%r145, %r397;
	add.s32 	%r37, %r67, %r145;
	and.b32  	%r146, %r37, 1536;
	setp.eq.s32 	%p22, %r146, 1536;
	@%p22 bra 	$L__BB15_45;
	mul.wide.u32 	%rd67, %r397, 4;
	add.s64 	%rd131, %rd16, %rd67;
	shr.u32 	%r147, %r37, 9;
	add.s32 	%r148, %r147, 1;
	and.b32  	%r149, %r148, 3;
	neg.s32 	%r395, %r149;
$L__BB15_44:
	.pragma "nounroll";
	// begin inline asm
	ld.global.nc.u32 %r150, [%rd131];
	// end inline asm
	mov.b32 	%f173, %r150;
	add.f32 	%f522, %f522, %f173;
	add.s32 	%r397, %r397, 512;
	add.s64 	%rd131, %rd131, 2048;
	add.s32 	%r395, %r395, 1;
	setp.ne.s32 	%p23, %r395, 0;
	@%p23 bra 	$L__BB15_44;
$L__BB15_45:
	setp.lt.u32 	%p24, %r37, 1536;
	@%p24 bra 	$L__BB15_47;
$L__BB15_46:
	mul.wide.s32 	%rd73, %r397, 4;
	add.s64 	%rd69, %rd16, %rd73;
	// begin inline asm
	ld.global.nc.u32 %r151, [%rd69];
	// end inline asm
	mov.b32 	%f174, %r151;
	add.f32 	%f175, %f522, %f174;
	add.s64 	%rd70, %rd69, 2048;
	// begin inline asm
	ld.global.nc.u32 %r152, [%rd70];
	// end inline asm
	mov.b32 	%f176, %r152;
	add.f32 	%f177, %f175, %f176;
	add.s64 	%rd71, %rd69, 4096;
	// begin inline asm
	ld.global.nc.u32 %r153, [%rd71];
	// end inline asm
	mov.b32 	%f178, %r153;
	add.f32 	%f179, %f177, %f178;
	add.s64 	%rd72, %rd69, 6144;
	// begin inline asm
	ld.global.nc.u32 %r154, [%rd72];
	// end inline asm
	mov.b32 	%f180, %r154;
	add.f32 	%f522, %f179, %f180;
	add.s32 	%r397, %r397, 2048;
	setp.lt.s32 	%p25, %r397, %r67;
	@%p25 bra 	$L__BB15_46;
$L__BB15_47:
	setp.lt.s32 	%p26, %r67, 512;
	@%p26 bra 	$L__BB15_52;
	// begin inline asm
	mov.u32 %r193, %laneid;
	// end inline asm
	mov.b32 	%r195, %f522;
	mov.b32 	%r196, 1;
	mov.b32 	%r217, 31;
	mov.b32 	%r218, -1;
	// begin inline asm
	shfl.sync.down.b32 %r194, %r195, %r196, %r217, %r218;
	// end inline asm
	setp.gt.s32 	%p50, %r193, 30;
	mov.b32 	%f239, %r194;
	add.f32 	%f240, %f522, %f239;
	selp.f32 	%f241, %f522, %f240, %p50;
	mov.b32 	%r200, %f241;
	mov.b32 	%r201, 2;
	// begin inline asm
	shfl.sync.down.b32 %r199, %r200, %r201, %r217, %r218;
	// end inline asm
	setp.gt.s32 	%p51, %r193, 29;
	mov.b32 	%f242, %r199;
	add.f32 	%f243, %f241, %f242;
	selp.f32 	%f244, %f241, %f243, %p51;
	mov.b32 	%r205, %f244;
	mov.b32 	%r206, 4;
	// begin inline asm
	shfl.sync.down.b32 %r204, %r205, %r206, %r217, %r218;
	// end inline asm
	setp.gt.s32 	%p52, %r193, 27;
	mov.b32 	%f245, %r204;
	add.f32 	%f246, %f244, %f245;
	selp.f32 	%f247, %f244, %f246, %p52;
	mov.b32 	%r210, %f247;
	mov.b32 	%r211, 8;
	// begin inline asm
	shfl.sync.down.b32 %r209, %r210, %r211, %r217, %r218;
	// end inline asm
	setp.gt.s32 	%p53, %r193, 23;
	mov.b32 	%f248, %r209;
	add.f32 	%f249, %f247, %f248;
	selp.f32 	%f250, %f247, %f249, %p53;
	mov.b32 	%r215, %f250;
	mov.b32 	%r216, 16;
	// begin inline asm
	shfl.sync.down.b32 %r214, %r215, %r216, %r217, %r218;
	// end inline asm
	setp.gt.s32 	%p54, %r193, 15;
	mov.b32 	%f251, %r214;
	add.f32 	%f38, %f250, %f251;
	selp.f32 	%f530, %f250, %f38, %p54;
	setp.ne.s32 	%p55, %r193, 0;
	@%p55 bra 	$L__BB15_50;
	shr.u32 	%r219, %r34, 3;
	and.b32  	%r220, %r219, 124;
	mov.u32 	%r221, _ZZN3cub18CUB_300001_SM_10006detail6reduce28DeviceReduceSingleTileKernelINS2_10policy_hubIfjN4cuda3std3__44plusIfEEE10Policy1000EPfSC_iS9_ffNS7_10__identityEEEvT0_T1_T2_T3_T4_T6_E12temp_storage;
	add.s32 	%r222, %r221, %r220;
	st.shared.f32 	[%r222+16], %f38;
$L__BB15_50:
	bar.sync 	0;
	setp.ne.s32 	%p56, %r34, 0;
	@%p56 bra 	$L__BB15_72;
	ld.shared.f32 	%f252, [_ZZN3cub18CUB_300001_SM_10006detail6reduce28DeviceReduceSingleTileKernelINS2_10policy_hubIfjN4cuda3std3__44plusIfEEE10Policy1000EPfSC_iS9_ffNS7_10__identityEEEvT0_T1_T2_T3_T4_T6_E12temp_storage+20];
	add.f32 	%f253, %f530, %f252;
	ld.shared.f32 	%f254, [_ZZN3cub18CUB_300001_SM_10006detail6reduce28DeviceReduceSingleTileKernelINS2_10policy_hubIfjN4cuda3std3__44plusIfEEE10Policy1000EPfSC_iS9_ffNS7_10__identityEEEvT0_T1_T2_T3_T4_T6_E12temp_storage+24];
	add.f32 	%f255, %f253, %f254;
	ld.shared.f32 	%f256, [_ZZN3cub18CUB_300001_SM_10006detail6reduce28DeviceReduceSingleTileKernelINS2_10policy_hubIfjN4cuda3std3__44plusIfEEE10Policy1000EPfSC_iS9_ffNS7_10__identityEEEvT0_T1_T2_T3_T4_T6_E12temp_storage+28];
	add.f32 	%f257, %f255, %f256;
	ld.shared.f32 	%f258, [_ZZN3cub18CUB_300001_SM_10006detail6reduce28DeviceReduceSingleTileKernelINS2_10policy_hubIfjN4cuda3std3__44plusIfEEE10Policy1000EPfSC_iS9_ffNS7_10__identityEEEvT0_T1_T2_T3_T4_T6_E12temp_storage+32];
	add.f32 	%f259, %f257, %f258;
	ld.shared.f32 	%f260, [_ZZN3cub18CUB_300001_SM_10006detail6reduce28DeviceReduceSingleTileKernelINS2_10policy_hubIfjN4cuda3std3__44plusIfEEE10Policy1000EPfSC_iS9_ffNS7_10__identityEEEvT0_T1_T2_T3_T4_T6_E12temp_storage+36];
	add.f32 	%f261, %f259, %f260;
	ld.shared.f32 	%f262, [_ZZN3cub18CUB_300001_SM_10006detail6reduce28DeviceReduceSingleTileKernelINS2_10policy_hubIfjN4cuda3std3__44plusIfEEE10Policy1000EPfSC_iS9_ffNS7_10__identityEEEvT0_T1_T2_T3_T4_T6_E12temp_storage+40];
	add.f32 	%f263, %f261, %f262;
	ld.shared.f32 	%f264, [_ZZN3cub18CUB_300001_SM_10006detail6reduce28DeviceReduceSingleTileKernelINS2_10policy_hubIfjN4cuda3std3__44plusIfEEE10Policy1000EPfSC_iS9_ffNS7_10__identityEEEvT0_T1_T2_T3_T4_T6_E12temp_storage+44];
	add.f32 	%f265, %f263, %f264;
	ld.shared.f32 	%f266, [_ZZN3cub18CUB_300001_SM_10006detail6reduce28DeviceReduceSingleTileKernelINS2_10policy_hubIfjN4cuda3std3__44plusIfEEE10Policy1000EPfSC_iS9_ffNS7_10__identityEEEvT0_T1_T2_T3_T4_T6_E12temp_storage+48];
	add.f32 	%f267, %f265, %f266;
	ld.shared.f32 	%f268, [_ZZN3cub18CUB_300001_SM_10006detail6reduce28DeviceReduceSingleTileKernelINS2_10policy_hubIfjN4cuda3std3__44plusIfEEE10Policy1000EPfSC_iS9_ffNS7_10__identityEEEvT0_T1_T2_T3_T4_T6_E12temp_storage+52];
	add.f32 	%f269, %f267, %f268;
	ld.shared.f32 	%f270, [_ZZN3cub18CUB_300001_SM_10006detail6reduce28DeviceReduceSingleTileKernelINS2_10policy_hubIfjN4cuda3std3__44plusIfEEE10Policy1000EPfSC_iS9_ffNS7_10__identityEEEvT0_T1_T2_T3_T4_T6_E12temp_storage+56];
	add.f32 	%f271, %f269, %f270;
	ld.shared.f32 	%f272, [_ZZN3cub18CUB_300001_SM_10006detail6reduce28DeviceReduceSingleTileKernelINS2_10policy_hubIfjN4cuda3std3__44plusIfEEE10Policy1000EPfSC_iS9_ffNS7_10__identityEEEvT0_T1_T2_T3_T4_T6_E12temp_storage+60];
	add.f32 	%f273, %f271, %f272;
	ld.shared.f32 	%f274, [_ZZN3cub18CUB_300001_SM_10006detail6reduce28DeviceReduceSingleTileKernelINS2_10policy_hubIfjN4cuda3std3__44plusIfEEE10Policy1000EPfSC_iS9_ffNS7_10__identityEEEvT0_T1_T2_T3_T4_T6_E12temp_storage+64];
	add.f32 	%f275, %f273, %f274;
	ld.shared.f32 	%f276, [_ZZN3cub18CUB_300001_SM_10006detail6reduce28DeviceReduceSingleTileKernelINS2_10policy_hubIfjN4cuda3std3__44plusIfEEE10Policy1000EPfSC_iS9_ffNS7_10__identityEEEvT0_T1_T2_T3_T4_T6_E12temp_storage+68];
	add.f32 	%f277, %f275, %f276;
	ld.shared.f32 	%f278, [_ZZN3cub18CUB_300001_SM_10006detail6reduce28DeviceReduceSingleTileKernelINS2_10policy_hubIfjN4cuda3std3__44plusIfEEE10Policy1000EPfSC_iS9_ffNS7_10__identityEEEvT0_T1_T2_T3_T4_T6_E12temp_storage+72];
	add.f32 	%f279, %f277, %f278;
	ld.shared.f32 	%f280, [_ZZN3cub18CUB_300001_SM_10006detail6reduce28DeviceReduceSingleTileKernelINS2_10policy_hubIfjN4cuda3std3__44plusIfEEE10Policy1000EPfSC_iS9_ffNS7_10__identityEEEvT0_T1_T2_T3_T4_T6_E12temp_storage+76];
	add.f32 	%f530, %f279, %f280;
	bra.uni 	$L__BB15_72;
$L__BB15_52:
	// begin inline asm
	mov.u32 %r155, %laneid;
	// end inline asm
	and.b32  	%r181, %r34, 992;
	add.s32 	%r182, %r181, 32;
	setp.gt.s32 	%p27, %r182, %r67;
	not.b32 	%r183, %r181;
	add.s32 	%r184, %r67, %r183;
	selp.b32 	%r179, %r184, 31, %p27;
	mov.b32 	%r157, %f522;
	mov.b32 	%r158, 1;
	mov.b32 	%r180, -1;
	// begin inline asm
	shfl.sync.down.b32 %r156, %r157, %r158, %r179, %r180;
	// end inline asm
	setp.lt.s32 	%p28, %r155, %r179;
	mov.b32 	%f181, %r156;
	add.f32 	%f182, %f522, %f181;
	selp.f32 	%f183, %f182, %f522, %p28;
	mov.b32 	%r162, %f183;
	mov.b32 	%r163, 2;
	// begin inline asm
	shfl.sync.down.b32 %r161, %r162, %r163, %r179, %r180;
	// end inline asm
	add.s32 	%r185, %r155, 2;
	setp.gt.s32 	%p29, %r185, %r179;
	mov.b32 	%f184, %r161;
	add.f32 	%f185, %f183, %f184;
	selp.f32 	%f186, %f183, %f185, %p29;
	mov.b32 	%r167, %f186;
	mov.b32 	%r168, 4;
	// begin inline asm
	shfl.sync.down.b32 %r166, %r167, %r168, %r179, %r180;
	// end inline asm
	add.s32 	%r186, %r155, 4;
	setp.gt.s32 	%p30, %r186, %r179;
	mov.b32 	%f187, %r166;
	add.f32 	%f188, %f186, %f187;
	selp.f32 	%f189, %f186, %f188, %p30;
	mov.b32 	%r172, %f189;
	mov.b32 	%r173, 8;
	// begin inline asm
	shfl.sync.down.b32 %r171, %r172, %r173, %r179, %r180;
	// end inline asm
	add.s32 	%r187, %r155, 8;
	setp.gt.s32 	%p31, %r187, %r179;
	mov.b32 	%f190, %r171;
	add.f32 	%f191, %f189, %f190;
	selp.f32 	%f192, %f189, %f191, %p31;
	mov.b32 	%r177, %f192;
	mov.b32 	%r178, 16;
	// begin inline asm
	shfl.sync.down.b32 %r176, %r177, %r178, %r179, %r180;
	// end inline asm
	add.s32 	%r188, %r155, 16;
	setp.gt.s32 	%p32, %r188, %r179;
	mov.b32 	%f193, %r176;
	add.f32 	%f194, %f192, %f193;
	selp.f32 	%f530, %f192, %f194, %p32;
	setp.ne.s32 	%p33, %r155, 0;
	@%p33 bra 	$L__BB15_54;
	shr.u32 	%r189, %r34, 3;
	and.b32  	%r190, %r189, 124;
	mov.u32 	%r191, _ZZN3cub18CUB_300001_SM_10006detail6reduce28DeviceReduceSingleTileKernelINS2_10policy_hubIfjN4cuda3std3__44plusIfEEE10Policy1000EPfSC_iS9_ffNS7_10__identityEEEvT0_T1_T2_T3_T4_T6_E12temp_storage;
	add.s32 	%r192, %r191, %r190;
	st.shared.f32 	[%r192+16], %f530;
$L__BB15_54:
	bar.sync 	0;
	setp.ne.s32 	%p34, %r34, 0;
	@%p34 bra 	$L__BB15_72;
	setp.gt.s32 	%p35, %r67, 32;
	ld.shared.f32 	%f195, [_ZZN3cub18CUB_300001_SM_10006detail6reduce28DeviceReduceSingleTileKernelINS2_10policy_hubIfjN4cuda3std3__44plusIfEEE10Policy1000EPfSC_iS9_ffNS7_10__identityEEEvT0_T1_T2_T3_T4_T6_E12temp_storage+20];
	add.f32 	%f196, %f530, %f195;
	selp.f32 	%f197, %f196, %f530, %p35;
	setp.gt.s32 	%p36, %r67, 64;
	ld.shared.f32 	%f198, [_ZZN3cub18CUB_300001_SM_10006detail6reduce28DeviceReduceSingleTileKernelINS2_10policy_hubIfjN4cuda3std3__44plusIfEEE10Policy1000EPfSC_iS9_ffNS7_10__identityEEEvT0_T1_T2_T3_T4_T6_E12temp_storage+24];
	add.f32 	%f199, %f198, %f197;
	selp.f32 	%f200, %f199, %f197, %p36;
	setp.gt.s32 	%p37, %r67, 96;
	ld.shared.f32 	%f201, [_ZZN3cub18CUB_300001_SM_10006detail6reduce28DeviceReduceSingleTileKernelINS2_10policy_hubIfjN4cuda3std3__44plusIfEEE10Policy1000EPfSC_iS9_ffNS7_10__identityEEEvT0_T1_T2_T3_T4_T6_E12temp_storage+28];
	add.f32 	%f202, %f201, %f200;
	selp.f32 	%f203, %f202, %f200, %p37;
	setp.gt.s32 	%p38, %r67, 128;
	ld.shared.f32 	%f204, [_ZZN3cub18CUB_300001_SM_10006detail6reduce28DeviceReduceSingleTileKernelINS2_10policy_hubIfjN4cuda3std3__44plusIfEEE10Policy1000EPfSC_iS9_ffNS7_10__identityEEEvT0_T1_T2_T3_T4_T6_E12temp_storage+32];
	add.f32 	%f205, %f204, %f203;
	selp.f32 	%f206, %f205, %f203, %p38;
	setp.gt.s32 	%p39, %r67, 160;
	ld.shared.f32 	%f207, [_ZZN3cub18CUB_300001_SM_10006detail6reduce28DeviceReduceSingleTileKernelINS2_10policy_hubIfjN4cuda3std3__44plusIfEEE10Policy1000EPfSC_iS9_ffNS7_10__identityEEEvT0_T1_T2_T3_T4_T6_E12temp_storage+36];
	add.f32 	%f208, %f207, %f206;
	selp.f32 	%f209, %f208, %f206, %p39;
	setp.gt.s32 	%p40, %r67, 192;
	ld.shared.f32 	%f210, [_ZZN3cub18CUB_300001_SM_10006detail6reduce28DeviceReduceSingleTileKernelINS2_10policy_hubIfjN4cuda3std3__44plusIfEEE10Policy1000EPfSC_iS9_ffNS7_10__identityEEEvT0_T1_T2_T3_T4_T6_E12temp_storage+40];
	add.f32 	%f211, %f210, %f209;
	selp.f32 	%f212, %f211, %f209, %p40;
	setp.gt.s32 	%p41, %r67, 224;
	ld.shared.f32 	%f213, [_ZZN3cub18CUB_300001_SM_10006detail6reduce28DeviceReduceSingleTileKernelINS2_10policy_hubIfjN4cuda3std3__44plusIfEEE10Policy1000EPfSC_iS9_ffNS7_10__identityEEEvT0_T1_T2_T3_T4_T6_E12temp_storage+44];
	add.f32 	%f214, %f213, %f212;
	selp.f32 	%f215, %f214, %f212, %p41;
	setp.gt.s32 	%p42, %r67, 256;
	ld.shared.f32 	%f216, [_ZZN3cub18CUB_300001_SM_10006detail6reduce28DeviceReduceSingleTileKernelINS2_10policy_hubIfjN4cuda3std3__44plusIfEEE10Policy1000EPfSC_iS9_ffNS7_10__identityEEEvT0_T1_T2_T3_T4_T6_E12temp_storage+48];
	add.f32 	%f217, %f216, %f215;
	selp.f32 	%f218, %f217, %f215, %p42;
	setp.gt.s32 	%p43, %r67, 288;
	ld.shared.f32 	%f219, [_ZZN3cub18CUB_300001_SM_10006detail6reduce28DeviceReduceSingleTileKernelINS2_10policy_hubIfjN4cuda3std3__44plusIfEEE10Policy1000EPfSC_iS9_ffNS7_10__identityEEEvT0_T1_T2_T3_T4_T6_E12temp_storage+52];
	add.f32 	%f220, %f219, %f218;
	selp.f32 	%f221, %f220, %f218, %p43;
	setp.gt.s32 	%p44, %r67, 320;
	ld.shared.f32 	%f222, [_ZZN3cub18CUB_300001_SM_10006detail6reduce28DeviceReduceSingleTileKernelINS2_10policy_hubIfjN4cuda3std3__44plusIfEEE10Policy1000EPfSC_iS9_ffNS7_10__identityEEEvT0_T1_T2_T3_T4_T6_E12temp_storage+56];
	add.f32 	%f223, %f222, %f221;
	selp.f32 	%f224, %f223, %f221, %p44;
	setp.gt.s32 	%p45, %r67, 352;
	ld.shared.f32 	%f225, [_ZZN3cub18CUB_300001_SM_10006detail6reduce28DeviceReduceSingleTileKernelINS2_10policy_hubIfjN4cuda3std3__44plusIfEEE10Policy1000EPfSC_iS9_ffNS7_10__identityEEEvT0_T1_T2_T3_T4_T6_E12temp_storage+60];
	add.f32 	%f226, %f225, %f224;
	selp.f32 	%f227, %f226, %f224, %p45;
	setp.gt.s32 	%p46, %r67, 384;
	ld.shared.f32 	%f228, [_ZZN3cub18CUB_300001_SM_10006detail6reduce28DeviceReduceSingleTileKernelINS2_10policy_hubIfjN4cuda3std3__44plusIfEEE10Policy1000EPfSC_iS9_ffNS7_10__identityEEEvT0_T1_T2_T3_T4_T6_E12temp_storage+64];
	add.f32 	%f229, %f228, %f227;
	selp.f32 	%f230, %f229, %f227, %p46;
	setp.gt.s32 	%p47, %r67, 416;
	ld.shared.f32 	%f231, [_ZZN3cub18CUB_300001_SM_10006detail6reduce28DeviceReduceSingleTileKernelINS2_10policy_hubIfjN4cuda3std3__44plusIfEEE10Policy1000EPfSC_iS9_ffNS7_10__identityEEEvT0_T1_T2_T3_T4_T6_E12temp_storage+68];
	add.f32 	%f232, %f231, %f230;
	selp.f32 	%f233, %f232, %f230, %p47;
	setp.gt.s32 	%p48, %r67, 448;
	ld.shared.f32 	%f234, [_ZZN3cub18CUB_300001_SM_10006detail6reduce28DeviceReduceSingleTileKernelINS2_10policy_hubIfjN4cuda3std3__44plusIfEEE10Policy1000EPfSC_iS9_ffNS7_10__identityEEEvT0_T1_T2_T3_T4_T6_E12temp_storage+72];
	add.f32 	%f235, %f234, %f233;
	selp.f32 	%f236, %f235, %f233, %p48;
	setp.gt.s32 	%p49, %r67, 480;
	ld.shared.f32 	%f237, [_ZZN3cub18CUB_300001_SM_10006detail6reduce28DeviceReduceSingleTileKernelINS2_10policy_hubIfjN4cuda3std3__44plusIfEEE10Policy1000EPfSC_iS9_ffNS7_10__identityEEEvT0_T1_T2_T3_T4_T6_E12temp_storage+76];
	add.f32 	%f238, %f237, %f236;
	selp.f32 	%f530, %f238, %f236, %p49;
	bra.uni 	$L__BB15_72;
$L__BB15_56:
	mov.u32 	%r46, %tid.x;
	mul.wide.u32 	%rd35, %r46, 4;
	add.s64 	%rd19, %rd16, %rd35;
	// begin inline asm
	ld.global.nc.u32 %r68, [%rd19];
	// end inline asm
	mov.b32 	%f59, %r68;
	add.s64 	%rd20, %rd19, 2048;
	// begin inline asm
	ld.global.nc.u32 %r69, [%rd20];
	// end inline asm
	mov.b32 	%f60, %r69;
	add.s64 	%rd21, %rd19, 4096;
	// begin inline asm
	ld.global.nc.u32 %r70, [%rd21];
	// end inline asm
	mov.b32 	%f61, %r70;
	add.s64 	%rd22, %rd19, 6144;
	// begin inline asm
	ld.global.nc.u32 %r71, [%rd22];
	// end inline asm
	mov.b32 	%f62, %r71;
	add.s64 	%rd23, %rd19, 8192;
	// begin inline asm
	ld.global.nc.u32 %r72, [%rd23];
	// end inline asm
	mov.b32 	%f63, %r72;
	add.s64 	%rd24, %rd19, 10240;
	// begin inline asm
	ld.global.nc.u32 %r73, [%rd24];
	// end inline asm
	mov.b32 	%f64, %r73;
	add.s64 	%rd25, %rd19, 12288;
	// begin inline asm
	ld.global.nc.u32 %r74, [%rd25];
	// end inline asm
	mov.b32 	%f65, %r74;
	add.s64 	%rd26, %rd19, 14336;
	// begin inline asm
	ld.global.nc.u32 %r75, [%rd26];
	// end inline asm
	mov.b32 	%f66, %r75;
	add.s64 	%rd27, %rd19, 16384;
	// begin inline asm
	ld.global.nc.u32 %r76, [%rd27];
	// end inline asm
	mov.b32 	%f67, %r76;
	add.s64 	%rd28, %rd19, 18432;
	// begin inline asm
	ld.global.nc.u32 %r77, [%rd28];
	// end inline asm
	mov.b32 	%f68, %r77;
	add.s64 	%rd29, %rd19, 20480;
	// begin inline asm
	ld.global.nc.u32 %r78, [%rd29];
	// end inline asm
	mov.b32 	%f69, %r78;
	add.s64 	%rd30, %rd19, 22528;
	// begin inline asm
	ld.global.nc.u32 %r79, [%rd30];
	// end inline asm
	mov.b32 	%f70, %r79;
	add.s64 	%rd31, %rd19, 24576;
	// begin inline asm
	ld.global.nc.u32 %r80, [%rd31];
	// end inline asm
	mov.b32 	%f71, %r80;
	add.s64 	%rd32, %rd19, 26624;
	// begin inline asm
	ld.global.nc.u32 %r81, [%rd32];
	// end inline asm
	mov.b32 	%f72, %r81;
	add.s64 	%rd33, %rd19, 28672;
	// begin inline asm
	ld.global.nc.u32 %r82, [%rd33];
	// end inline asm
	mov.b32 	%f73, %r82;
	add.s64 	%rd34, %rd19, 30720;
	// begin inline asm
	ld.global.nc.u32 %r83, [%rd34];
	// end inline asm
	mov.b32 	%f74, %r83;
	add.f32 	%f75, %f59, %f60;
	add.f32 	%f76, %f61, %f62;
	add.f32 	%f77, %f63, %f64;
	add.f32 	%f78, %f65, %f66;
	add.f32 	%f79, %f67, %f68;
	add.f32 	%f80, %f69, %f70;
	add.f32 	%f81, %f71, %f72;
	add.f32 	%f82, %f73, %f74;
	add.f32 	%f83, %f75, %f76;
	add.f32 	%f84, %f77, %f78;
	add.f32 	%f85, %f79, %f80;
	add.f32 	%f86, %f81, %f82;
	add.f32 	%f87, %f83, %f84;
	add.f32 	%f88, %f85, %f86;
	add.f32 	%f529, %f87, %f88;
	setp.lt.u32 	%p4, %r67, 16384;
	mov.b32 	%r400, 8192;
	@%p4 bra 	$L__BB15_60;
	add.s32 	%r47, %r67, -8192;
	mov.b32 	%r400, 8192;
$L__BB15_58:
	mul.wide.s32 	%rd52, %r400, 4;
	add.s64 	%rd36, %rd19, %rd52;
	// begin inline asm
	ld.global.nc.u32 %r86, [%rd36];
	// end inline asm
	mov.b32 	%f89, %r86;
	add.s64 	%rd37, %rd36, 2048;
	// begin inline asm
	ld.global.nc.u32 %r87, [%rd37];
	// end inline asm
	mov.b32 	%f90, %r87;
	add.s64 	%rd38, %rd36, 4096;
	// begin inline asm
	ld.global.nc.u32 %r88, [%rd38];
	// end inline asm
	mov.b32 	%f91, %r88;
	add.s64 	%rd39, %rd36, 6144;
	// begin inline asm
	ld.global.nc.u32 %r89, [%rd39];
	// end inline asm
	mov.b32 	%f92, %r89;
	add.s64 	%rd40, %rd36, 8192;
	// begin inline asm
	ld.global.nc.u32 %r90, [%rd40];
	// end inline asm
	mov.b32 	%f93, %r90;
	add.s64 	%rd41, %rd36, 10240;
	// begin inline asm
	ld.global.nc.u32 %r91, [%rd41];
	// end inline asm
	mov.b32 	%f94, %r91;
	add.s64 	%rd42, %rd36, 12288;
	// begin inline asm
	ld.global.nc.u32 %r92, [%rd42];
	// end inline asm
	mov.b32 	%f95, %r92;
	add.s64 	%rd43, %rd36, 14336;
	// begin inline asm
	ld.global.nc.u32 %r93, [%rd43];
	// end inline asm
	mov.b32 	%f96, %r93;
	add.s64 	%rd44, %rd36, 16384;
	// begin inline asm
	ld.global.nc.u32 %r94, [%rd44];
	// end inline asm
	mov.b32 	%f97, %r94;
	add.s64 	%rd45, %rd36, 18432;
	// begin inline asm
	ld.global.nc.u32 %r95, [%rd45];
	// end inline asm
	mov.b32 	%f98, %r95;
	add.s64 	%rd46, %rd36, 20480;
	// begin inline asm
	ld.global.nc.u32 %r96, [%rd46];
	// end inline asm
	mov.b32 	%f99, %r96;
	add.s64 	%rd47, %rd36, 22528;
	// begin inline asm
	ld.global.nc.u32 %r97, [%rd47];
	// end inline asm
	mov.b32 	%f100, %r97;
	add.s64 	%rd48, %rd36, 24576;
	// begin inline asm
	ld.global.nc.u32 %r98, [%rd48];
	// end inline asm
	mov.b32 	%f101, %r98;
	add.s64 	%rd49, %rd36, 26624;
	// begin inline asm
	ld.global.nc.u32 %r99, [%rd49];
	// end inline asm
	mov.b32 	%f102, %r99;
	add.s64 	%rd50, %rd36, 28672;
	// begin inline asm
	ld.global.nc.u32 %r100, [%rd50];
	// end inline asm
	mov.b32 	%f103, %r100;
	add.s64 	%rd51, %rd36, 30720;
	// begin inline asm
	ld.global.nc.u32 %r101, [%rd51];
	// end inline asm
	mov.b32 	%f104, %r101;
	add.f32 	%f105, %f529, %f89;
	add.f32 	%f106, %f90, %f91;
	add.f32 	%f107, %f92, %f93;
	add.f32 	%f108, %f94, %f95;
	add.f32 	%f109, %f96, %f97;
	add.f32 	%f110, %f98, %f99;
	add.f32 	%f111, %f100, %f101;
	add.f32 	%f112, %f102, %f103;
	add.f32 	%f113, %f105, %f106;
	add.f32 	%f114, %f107, %f108;
	add.f32 	%f115, %f109, %f110;
	add.f32 	%f116, %f111, %f112;
	add.f32 	%f117, %f113, %f114;
	add.f32 	%f118, %f115, %f116;
	add.f32 	%f119, %f117, %f118;
	add.f32 	%f529, %f119, %f104;
	sub.s32 	%r102, %r67, %r400;
	setp.lt.s32 	%p5, %r102, 8192;
	@%p5 bra 	$L__BB15_68;
	add.s32 	%r400, %r400, 8192;
	setp.le.s32 	%p6, %r400, %r47;
	@%p6 bra 	$L__BB15_58;
$L__BB15_60:
	setp.le.s32 	%p7, %r67, %r400;
	@%p7 bra 	$L__BB15_68;
	sub.s32 	%r51, %r67, %r400;
	setp.ge.s32 	%p8, %r46, %r51;
	@%p8 bra 	$L__BB15_68;
	not.b32 	%r103, %r46;
	add.s32 	%r104, %r67, %r103;
	sub.s32 	%r52, %r104, %r400;
	and.b32  	%r105, %r52, 1536;
	setp.eq.s32 	%p9, %r105, 1536;
	mov.u32 	%r404, %r46;
	@%p9 bra 	$L__BB15_65;
	add.s32 	%r402, %r46, %r400;
	shr.u32 	%r106, %r52, 9;
	add.s32 	%r107, %r106, 1;
	and.b32  	%r108, %r107, 3;
	neg.s32 	%r401, %r108;
	mov.u32 	%r404, %r46;
$L__BB15_64:
	.pragma "nounroll";
	mul.wide.u32 	%rd54, %r402, 4;
	add.s64 	%rd53, %rd16, %rd54;
	// begin inline asm
	ld.global.nc.u32 %r109, [%rd53];
	// end inline asm
	mov.b32 	%f121, %r109;
	add.f32 	%f529, %f529, %f121;
	add.s32 	%r404, %r404, 512;
	add.s32 	%r402, %r402, 512;
	add.s32 	%r401, %r401, 1;
	setp.ne.s32 	%p10, %r401, 0;
	@%p10 bra 	$L__BB15_64;
$L__BB15_65:
	setp.lt.u32 	%p11, %r52, 1536;
	@%p11 bra 	$L__BB15_68;
	cvt.u64.u32 	%rd55, %r404;
	cvt.u64.u32 	%rd56, %r400;
	add.s64 	%rd57, %rd55, %rd56;
	shl.b64 	%rd58, %rd57, 2;
	add.s64 	%rd59, %rd58, %rd16;
	add.s64 	%rd132, %rd59, 4096;
	add.s32 	%r405, %r404, %r400;
$L__BB15_67:
	mul.wide.u32 	%rd64, %r405, 4;
	add.s64 	%rd60, %rd16, %rd64;
	// begin inline asm
	ld.global.nc.u32 %r110, [%rd60];
	// end inline asm
	mov.b32 	%f122, %r110;
	add.f32 	%f123, %f529, %f122;
	add.s64 	%rd61, %rd132, -2048;
	// begin inline asm
	ld.global.nc.u32 %r111, [%rd61];
	// end inline asm
	mov.b32 	%f124, %r111;
	add.f32 	%f125, %f123, %f124;
	// begin inline asm
	ld.global.nc.u32 %r112, [%rd132];
	// end inline asm
	mov.b32 	%f126, %r112;
	add.f32 	%f127, %f125, %f126;
	add.s64 	%rd63, %rd132, 2048;
	// begin inline asm
	ld.global.nc.u32 %r113, [%rd63];
	// end inline asm
	mov.b32 	%f128, %r113;
	add.f32 	%f529, %f127, %f128;
	add.s32 	%r404, %r404, 2048;
	add.s64 	%rd132, %rd132, 8192;
	add.s32 	%r405, %r405, 2048;
	setp.lt.s32 	%p12, %r404, %r51;
	@%p12 bra 	$L__BB15_67;
$L__BB15_68:
	// begin inline asm
	mov.u32 %r114, %laneid;
	// end inline asm
	mov.b32 	%r116, %f529;
	mov.b32 	%r117, 1;
	mov.b32 	%r138, 31;
	mov.b32 	%r139, -1;
	// begin inline asm
	shfl.sync.down.b32 %r115, %r116, %r117, %r138, %r139;
	// end inline asm
	setp.gt.s32 	%p13, %r114, 30;
	mov.b32 	%f129, %r115;
	add.f32 	%f130, %f529, %f129;
	selp.f32 	%f131, %f529, %f130, %p13;
	mov.b32 	%r121, %f131;
	mov.b32 	%r122, 2;
	// begin inline asm
	shfl.sync.down.b32 %r120, %r121, %r122, %r138, %r139;
	// end inline asm
	setp.gt.s32 	%p14, %r114, 29;
	mov.b32 	%f132, %r120;
	add.f32 	%f133, %f131, %f132;
	selp.f32 	%f134, %f131, %f133, %p14;
	mov.b32 	%r126, %f134;
	mov.b32 	%r127, 4;
	// begin inline asm
	shfl.sync.down.b32 %r125, %r126, %r127, %r138, %r139;
	// end inline asm
	setp.gt.s32 	%p15, %r114, 27;
	mov.b32 	%f135, %r125;
	add.f32 	%f136, %f134, %f135;
	selp.f32 	%f137, %f134, %f136, %p15;
	mov.b32 	%r131, %f137;
	mov.b32 	%r132, 8;
	// begin inline asm
	shfl.sync.down.b32 %r130, %r131, %r132, %r138, %r139;
	// end inline asm
	setp.gt.s32 	%p16, %r114, 23;
	mov.b32 	%f138, %r130;
	add.f32 	%f139, %f137, %f138;
	selp.f32 	%f140, %f137, %f139, %p16;
	mov.b32 	%r136, %f140;
	mov.b32 	%r137, 16;
	// begin inline asm
	shfl.sync.down.b32 %r135, %r136, %r137, %r138, %r139;
	// end inline asm
	setp.gt.s32 	%p17, %r114, 15;
	mov.b32 	%f141, %r135;
	add.f32 	%f54, %f140, %f141;
	selp.f32 	%f530, %f140, %f54, %p17;
	setp.ne.s32 	%p18, %r114, 0;
	@%p18 bra 	$L__BB15_70;
	shr.u32 	%r140, %r46, 3;
	and.b32  	%r141, %r140, 124;
	mov.u32 	%r142, _ZZN3cub18CUB_300001_SM_10006detail6reduce28DeviceReduceSingleTileKernelINS2_10policy_hubIfjN4cuda3std3__44plusIfEEE10Policy1000EPfSC_iS9_ffNS7_10__identityEEEvT0_T1_T2_T3_T4_T6_E12temp_storage;
	add.s32 	%r143, %r142, %r141;
	st.shared.f32 	[%r143+16], %f54;
$L__BB15_70:
	bar.sync 	0;
	setp.ne.s32 	%p19, %r46, 0;
	@%p19 bra 	$L__BB15_72;
	ld.shared.f32 	%f142, [_ZZN3cub18CUB_300001_SM_10006detail6reduce28DeviceReduceSingleTileKernelINS2_10policy_hubIfjN4cuda3std3__44plusIfEEE10Policy1000EPfSC_iS9_ffNS7_10__identityEEEvT0_T1_T2_T3_T4_T6_E12temp_storage+20];
	add.f32 	%f143, %f530, %f142;
	ld.shared.f32 	%f144, [_ZZN3cub18CUB_300001_SM_10006detail6reduce28DeviceReduceSingleTileKernelINS2_10policy_hubIfjN4cuda3std3__44plusIfEEE10Policy1000EPfSC_iS9_ffNS7_10__identityEEEvT0_T1_T2_T3_T4_T6_E12temp_storage+24];
	add.f32 	%f145, %f143, %f144;
	ld.shared.f32 	%f146, [_ZZN3cub18CUB_300001_SM_10006detail6reduce28DeviceReduceSingleTileKernelINS2_10policy_hubIfjN4cuda3std3__44plusIfEEE10Policy1000EPfSC_iS9_ffNS7_10__identityEEEvT0_T1_T2_T3_T4_T6_E12temp_storage+28];
	add.f32 	%f147, %f145, %f146;
	ld.shared.f32 	%f148, [_ZZN3cub18CUB_300001_SM_10006detail6reduce28DeviceReduceSingleTileKernelINS2_10policy_hubIfjN4cuda3std3__44plusIfEEE10Policy1000EPfSC_iS9_ffNS7_10__identityEEEvT0_T1_T2_T3_T4_T6_E12temp_storage+32];
	add.f32 	%f149, %f147, %f148;
	ld.shared.f32 	%f150, [_ZZN3cub18CUB_300001_SM_10006detail6reduce28DeviceReduceSingleTileKernelINS2_10policy_hubIfjN4cuda3std3__44plusIfEEE10Policy1000EPfSC_iS9_ffNS7_10__identityEEEvT0_T1_T2_T3_T4_T6_E12temp_storage+36];
	add.f32 	%f151, %f149, %f150;
	ld.shared.f32 	%f152, [_ZZN3cub18CUB_300001_SM_10006detail6reduce28DeviceReduceSingleTileKernelINS2_10policy_hubIfjN4cuda3std3__44plusIfEEE10Policy1000EPfSC_iS9_ffNS7_10__identityEEEvT0_T1_T2_T3_T4_T6_E12temp_storage+40];
	add.f32 	%f153, %f151, %f152;
	ld.shared.f32 	%f154, [_ZZN3cub18CUB_300001_SM_10006detail6reduce28DeviceReduceSingleTileKernelINS2_10policy_hubIfjN4cuda3std3__44plusIfEEE10Policy1000EPfSC_iS9_ffNS7_10__identityEEEvT0_T1_T2_T3_T4_T6_E12temp_storage+44];
	add.f32 	%f155, %f153, %f154;
	ld.shared.f32 	%f156, [_ZZN3cub18CUB_300001_SM_10006detail6reduce28DeviceReduceSingleTileKernelINS2_10policy_hubIfjN4cuda3std3__44plusIfEEE10Policy1000EPfSC_iS9_ffNS7_10__identityEEEvT0_T1_T2_T3_T4_T6_E12temp_storage+48];
	add.f32 	%f157, %f155, %f156;
	ld.shared.f32 	%f158, [_ZZN3cub18CUB_300001_SM_10006detail6reduce28DeviceReduceSingleTileKernelINS2_10policy_hubIfjN4cuda3std3__44plusIfEEE10Policy1000EPfSC_iS9_ffNS7_10__identityEEEvT0_T1_T2_T3_T4_T6_E12temp_storage+52];
	add.f32 	%f159, %f157, %f158;
	ld.shared.f32 	%f160, [_ZZN3cub18CUB_300001_SM_10006detail6reduce28DeviceReduceSingleTileKernelINS2_10policy_hubIfjN4cuda3std3__44plusIfEEE10Policy1000EPfSC_iS9_ffNS7_10__identityEEEvT0_T1_T2_T3_T4_T6_E12temp_storage+56];
	add.f32 	%f161, %f159, %f160;
	ld.shared.f32 	%f162, [_ZZN3cub18CUB_300001_SM_10006detail6reduce28DeviceReduceSingleTileKernelINS2_10policy_hubIfjN4cuda3std3__44plusIfEEE10Policy1000EPfSC_iS9_ffNS7_10__identityEEEvT0_T1_T2_T3_T4_T6_E12temp_storage+60];
	add.f32 	%f163, %f161, %f162;
	ld.shared.f32 	%f164, [_ZZN3cub18CUB_300001_SM_10006detail6reduce28DeviceReduceSingleTileKernelINS2_10policy_hubIfjN4cuda3std3__44plusIfEEE10Policy1000EPfSC_iS9_ffNS7_10__identityEEEvT0_T1_T2_T3_T4_T6_E12temp_storage+64];
	add.f32 	%f165, %f163, %f164;
	ld.shared.f32 	%f166, [_ZZN3cub18CUB_300001_SM_10006detail6reduce28DeviceReduceSingleTileKernelINS2_10policy_hubIfjN4cuda3std3__44plusIfEEE10Policy1000EPfSC_iS9_ffNS7_10__identityEEEvT0_T1_T2_T3_T4_T6_E12temp_storage+68];
	add.f32 	%f167, %f165, %f166;
	ld.shared.f32 	%f168, [_ZZN3cub18CUB_300001_SM_10006detail6reduce28DeviceReduceSingleTileKernelINS2_10policy_hubIfjN4cuda3std3__44plusIfEEE10Policy1000EPfSC_iS9_ffNS7_10__identityEEEvT0_T1_T2_T3_T4_T6_E12temp_storage+72];
	add.f32 	%f169, %f167, %f168;
	ld.shared.f32 	%f170, [_ZZN3cub18CUB_300001_SM_10006detail6reduce28DeviceReduceSingleTileKernelINS2_10policy_hubIfjN4cuda3std3__44plusIfEEE10Policy1000EPfSC_iS9_ffNS7_10__identityEEEvT0_T1_T2_T3_T4_T6_E12temp_storage+76];
	add.f32 	%f530, %f169, %f170;
$L__BB15_72:
	mov.u32 	%r379, %tid.x;
	setp.ne.s32 	%p111, %r379, 0;
	@%p111 bra 	$L__BB15_74;
	add.f32 	%f503, %f58, %f530;
	st.global.f32 	[%rd1], %f503;
$L__BB15_74:
	ret;

}
	// .globl	_ZN3cub18CUB_300001_SM_10006detail6reduce28DeviceReduceSingleTileKernelINS2_10policy_hubIfyN4cuda3std3__44plusIfEEE10Policy1000EN6thrust24THRUST_300001_SM_1000_NS6detail15normal_iteratorINSD_10device_ptrIfEEEEPfyS9_ffNS7_10__identityEEEvT0_T1_T2_T3_T4_T6_
.visible .entry _ZN3cub18CUB_300001_SM_10006detail6reduce28DeviceReduceSingleTileKernelINS2_10policy_hubIfyN4cuda3std3__44plusIfEEE10Policy1000EN6thrust24THRUST_300001_SM_1000_NS6detail15normal_iteratorINSD_10device_ptrIfEEEEPfyS9_ffNS7_10__identityEEEvT0_T1_T2_T3_T4_T6_(
	.param .align 8 .b8 _ZN3cub18CUB_300001_SM_10006detail6reduce28DeviceReduceSingleTileKernelINS2_10policy_hubIfyN4cuda3std3__44plusIfEEE10Policy1000EN6thrust24THRUST_300001_SM_1000_NS6detail15normal_iteratorINSD_10device_ptrIfEEEEPfyS9_ffNS7_10__identityEEEvT0_T1_T2_T3_T4_T6__param_0[8],
	.param .u64 .ptr .align 1 _ZN3cub18CUB_300001_SM_10006detail6reduce28DeviceReduceSingleTileKernelINS2_10policy_hubIfyN4cuda3std3__44plusIfEEE10Policy1000EN6thrust24THRUST_300001_SM_1000_NS6detail15normal_iteratorINSD_10device_ptrIfEEEEPfyS9_ffNS7_10__identityEEEvT0_T1_T2_T3_T4_T6__param_1,
	.param .u64 _ZN3cub18CUB_300001_SM_10006detail6reduce28DeviceReduceSingleTileKernelINS2_10policy_hubIfyN4cuda3std3__44plusIfEEE10Policy1000EN6thrust24THRUST_300001_SM_1000_NS6detail15normal_iteratorINSD_10device_ptrIfEEEEPfyS9_ffNS7_10__identityEEEvT0_T1_T2_T3_T4_T6__param_2,
	.param .align 1 .b8 _ZN3cub18CUB_300001_SM_10006detail6reduce28DeviceReduceSingleTileKernelINS2_10policy_hubIfyN4cuda3std3__44plusIfEEE10Policy1000EN6thrust24THRUST_300001_SM_1000_NS6detail15normal_iteratorINSD_10device_ptrIfEEEEPfyS9_ffNS7_10__identityEEEvT0_T1_T2_T3_T4_T6__param_3[1],
	.param .f32 _ZN3cub18CUB_300001_SM_10006detail6reduce28DeviceReduceSingleTileKernelINS2_10policy_hubIfyN4cuda3std3__44plusIfEEE10Policy1000EN6thrust24THRUST_300001_SM_1000_NS6detail15normal_iteratorINSD_10device_ptrIfEEEEPfyS9_ffNS7_10__identityEEEvT0_T1_T2_T3_T4_T6__param_4,
	.param .align 1 .b8 _ZN3cub18CUB_300001_SM_10006detail6reduce28DeviceReduceSingleTileKernelINS2_10policy_hubIfyN4cuda3std3__44plusIfEEE10Policy1000EN6thrust24THRUST_300001_SM_1000_NS6detail15normal_iteratorINSD_10device_ptrIfEEEEPfyS9_ffNS7_10__identityEEEvT0_T1_T2_T3_T4_T6__param_5[1]
)
.maxntid 256
.minnctapersm 1
{
	.reg .pred 	%p<59>;
	.reg .b32 	%r<171>;
	.reg .b32 	%f<328>;
	.reg .b64 	%rd<56>;
	// demoted variable
	.shared .align 4 .b8 _ZZN3cub18CUB_300001_SM_10006detail6reduce28DeviceReduceSingleTileKernelINS2_10policy_hubIfyN4cuda3std3__44plusIfEEE10Policy1000EN6thrust24THRUST_300001_SM_1000_NS6detail15normal_iteratorINSD_10device_ptrIfEEEEPfyS9_ffNS7_10__identityEEEvT0_T1_T2_T3_T4_T6_E12temp_storage[44];
	ld.param.u64 	%rd18, [_ZN3cub18CUB_300001_SM_10006detail6reduce28DeviceReduceSingleTileKernelINS2_10policy_hubIfyN4cuda3std3__44plusIfEEE10Policy1000EN6thrust24THRUST_300001_SM_1000_NS6detail15normal_iteratorINSD_10device_ptrIfEEEEPfyS9_ffNS7_10__identityEEEvT0_T1_T2_T3_T4_T6__param_0];
	ld.param.u64 	%rd20, [_ZN3cub18CUB_300001_SM_10006detail6reduce28DeviceReduceSingleTileKernelINS2_10policy_hubIfyN4cuda3std3__44plusIfEEE10Policy1000EN6thrust24THRUST_300001_SM_1000_NS6detail15normal_iteratorINSD_10device_ptrIfEEEEPfyS9_ffNS7_10__identityEEEvT0_T1_T2_T3_T4_T6__param_1];
	ld.param.u64 	%rd19, [_ZN3cub18CUB_300001_SM_10006detail6reduce28DeviceReduceSingleTileKernelINS2_10policy_hubIfyN4cuda3std3__44plusIfEEE10Policy1000EN6thrust24THRUST_300001_SM_1000_NS6detail15normal_iteratorINSD_10device_ptrIfEEEEPfyS9_ffNS7_10__identityEEEvT0_T1_T2_T3_T4_T6__param_2];
	ld.param.f32 	%f42, [_ZN3cub18CUB_300001_SM_10006detail6reduce28DeviceReduceSingleTileKernelINS2_10policy_hubIfyN4cuda3std3__44plusIfEEE10Policy1000EN6thrust24THRUST_300001_SM_1000_NS6detail15normal_iteratorINSD_10device_ptrIfEEEEPfyS9_ffNS7_10__identityEEEvT0_T1_T2_T3_T4_T6__param_4];
	cvta.to.global.u64 	%rd1, %rd20;
	setp.ne.s64 	%p1, %rd19, 0;
	@%p1 bra 	$L__BB16_3;
	mov.u32 	%r156, %tid.x;
	setp.ne.s32 	%p58, %r156, 0;
	@%p58 bra 	$L__BB16_51;
	st.global.f32 	[%rd1], %f42;
	bra.uni 	$L__BB16_51;
$L__BB16_3:
	cvta.to.global.u64 	%rd2, %rd18;
	setp.gt.u64 	%p2, %rd19, 4095;
	@%p2 bra 	$L__BB16_28;
	cvt.u32.u64 	%r1, %rd19;
	mov.u32 	%r2, %tid.x;
	setp.ge.u32 	%p24, %r2, %r1;
	mov.f32 	%f315, 0f00000000;
	mov.u32 	%r160, %r2;
	@%p24 bra 	$L__BB16_6;
	mul.wide.u32 	%rd41, %r2, 4;
	add.s64 	%rd42, %rd2, %rd41;
	ld.global.f32 	%f315, [%rd42];
	add.s32 	%r160, %r2, 256;
$L__BB16_6:
	setp.ge.u32 	%p25, %r160, %r1;
	@%p25 bra 	$L__BB16_19;
	not.b32 	%r83, %r160;
	add.s32 	%r84, %r83, %r1;
	shr.u32 	%r85, %r84, 8;
	add.s32 	%r5, %r85, 1;
	and.b32  	%r6, %r5, 15;
	setp.lt.u32 	%p26, %r84, 3840;
	@%p26 bra 	$L__BB16_10;
	and.b32  	%r86, %r5, 33554416;
	neg.s32 	%r158, %r86;
	mul.wide.u32 	%rd43, %r160, 4;
	add.s64 	%rd44, %rd43, %rd2;
	add.s64 	%rd51, %rd44, 8192;
$L__BB16_9:
	.pragma "nounroll";
	ld.global.f32 	%f189, [%rd51+-8192];
	add.f32 	%f190, %f315, %f189;
	ld.global.f32 	%f191, [%rd51+-7168];
	add.f32 	%f192, %f190, %f191;
	ld.global.f32 	%f193, [%rd51+-6144];
	add.f32 	%f194, %f192, %f193;
	ld.global.f32 	%f195, [%rd51+-5120];
	add.f32 	%f196, %f194, %f195;
	ld.global.f32 	%f197, [%rd51+-4096];
	add.f32 	%f198, %f196, %f197;
	ld.global.f32 	%f199, [%rd51+-3072];
	add.f32 	%f200, %f198, %f199;
	ld.global.f32 	%f201, [%rd51+-2048];
	add.f32 	%f202, %f200, %f201;
	ld.global.f32 	%f203, [%rd51+-1024];
	add.f32 	%f204, %f202, %f203;
	ld.global.f32 	%f205, [%rd51];
	add.f32 	%f206, %f204, %f205;
	ld.global.f32 	%f207, [%rd51+1024];
	add.f32 	%f208, %f206, %f207;
	ld.global.f32 	%f209, [%rd51+2048];
	add.f32 	%f210, %f208, %f209;
	ld.global.f32 	%f211, [%rd51+3072];
	add.f32 	%f212, %f210, %f211;
	ld.global.f32 	%f213, [%rd51+4096];
	add.f32 	%f214, %f212, %f213;
	ld.global.f32 	%f215, [%rd51+5120];
	add.f32 	%f216, %f214, %f215;
	ld.global.f32 	%f217, [%rd51+6144];
	add.f32 	%f218, %f216, %f217;
	ld.global.f32 	%f219, [%rd51+7168];
	add.f32 	%f315, %f218, %f219;
	add.s32 	%r160, %r160, 4096;
	add.s32 	%r158, %r158, 16;
	add.s64 	%rd51, %rd51, 16384;
	setp.ne.s32 	%p27, %r158, 0;
	@%p27 bra 	$L__BB16_9;
$L__BB16_10:
	setp.eq.s32 	%p28, %r6, 0;
	@%p28 bra 	$L__BB16_19;
	and.b32  	%r13, %r5, 7;
	setp.lt.u32 	%p29, %r6, 8;
	@%p29 bra 	$L__BB16_13;
	mul.wide.s32 	%rd45, %r160, 4;
	add.s64 	%rd46, %rd2, %rd45;
	ld.global.f32 	%f221, [%rd46];
	add.f32 	%f222, %f315, %f221;
	ld.global.f32 	%f223, [%rd46+1024];
	add.f32 	%f224, %f222, %f223;
	ld.global.f32 	%f225, [%rd46+2048];
	add.f32 	%f226, %f224, %f225;
	ld.global.f32 	%f227, [%rd46+3072];
	add.f32 	%f228, %f226, %f227;
	ld.global.f32 	%f229, [%rd46+4096];
	add.f32 	%f230, %f228, %f229;
	ld.global.f32 	%f231, [%rd46+5120];
	add.f32 	%f232, %f230, %f231;
	ld.global.f32 	%f233, [%rd46+6144];
	add.f32 	%f234, %f232, %f233;
	ld.global.f32 	%f235, [%rd46+7168];
	add.f32 	%f315, %f234, %f235;
	add.s32 	%r160, %r160, 2048;
$L__BB16_13:
	setp.eq.s32 	%p30, %r13, 0;
	@%p30 bra 	$L__BB16_19;
	and.b32  	%r16, %r5, 3;
	setp.lt.u32 	%p31, %r13, 4;
	@%p31 bra 	$L__BB16_16;
	mul.wide.s32 	%rd47, %r160, 4;
	add.s64 	%rd48, %rd2, %rd47;
	ld.global.f32 	%f237, [%rd48];
	add.f32 	%f238, %f315, %f237;
	ld.global.f32 	%f239, [%rd48+1024];
	add.f32 	%f240, %f238, %f239;
	ld.global.f32 	%f241, [%rd48+2048];
	add.f32 	%f242, %f240, %f241;
	ld.global.f32 	%f243, [%rd48+3072];
	add.f32 	%f315, %f242, %f243;
	add.s32 	%r160, %r160, 1024;
$L__BB16_16:
	setp.eq.s32 	%p32, %r16, 0;
	@%p32 bra 	$L__BB16_19;
	neg.s32 	%r163, %r16;
$L__BB16_18:
	.pragma "nounroll";
	mul.wide.s32 	%rd49, %r160, 4;
	add.s64 	%rd50, %rd2, %rd49;
	ld.global.f32 	%f244, [%rd50];
	add.f32 	%f315, %f315, %f244;
	add.s32 	%r160, %r160, 256;
	add.s32 	%r163, %r163, 1;
	setp.ne.s32 	%p33, %r163, 0;
	@%p33 bra 	$L__BB16_18;
$L__BB16_19:
	setp.lt.u64 	%p34, %rd19, 256;
	@%p34 bra 	$L__BB16_24;
	// begin inline asm
	mov.u32 %r125, %laneid;
	// end inline asm
	mov.b32 	%r127, %f315;
	mov.b32 	%r128, 1;
	mov.b32 	%r149, 31;
	mov.b32 	%r150, -1;
	// begin inline asm
	shfl.sync.down.b32 %r126, %r127, %r128, %r149, %r150;
	// end inline asm
	setp.gt.s32 	%p50, %r125, 30;
	mov.b32 	%f279, %r126;
	add.f32 	%f280, %f315, %f279;
	selp.f32 	%f281, %f315, %f280, %p50;
	mov.b32 	%r132, %f281;
	mov.b32 	%r133, 2;
	// begin inline asm
	shfl.sync.down.b32 %r131, %r132, %r133, %r149, %r150;
	// end inline asm
	setp.gt.s32 	%p51, %r125, 29;
	mov.b32 	%f282, %r131;
	add.f32 	%f283, %f281, %f282;
	selp.f32 	%f284, %f281, %f283, %p51;
	mov.b32 	%r137, %f284;
	mov.b32 	%r138, 4;
	// begin inline asm
	shfl.sync.down.b32 %r136, %r137, %r138, %r149, %r150;
	// end inline asm
	setp.gt.s32 	%p52, %r125, 27;
	mov.b32 	%f285, %r136;
	add.f32 	%f286, %f284, %f285;
	selp.f32 	%f287, %f284, %f286, %p52;
	mov.b32 	%r142, %f287;
	mov.b32 	%r143, 8;
	// begin inline asm
	shfl.sync.down.b32 %r141, %r142, %r143, %r149, %r150;
	// end inline asm
	setp.gt.s32 	%p53, %r125, 23;
	mov.b32 	%f288, %r141;
	add.f32 	%f289, %f287, %f288;
	selp.f32 	%f290, %f287, %f289, %p53;
	mov.b32 	%r147, %f290;
	mov.b32 	%r148, 16;
	// begin inline asm
	shfl.sync.down.b32 %r146, %r147, %r148, %r149, %r150;
	// end inline asm
	setp.gt.s32 	%p54, %r125, 15;
	mov.b32 	%f291, %r146;
	add.f32 	%f16, %f290, %f291;
	selp.f32 	%f327, %f290, %f16, %p54;
	setp.ne.s32 	%p55, %r125, 0;
	@%p55 bra 	$L__BB16_22;
	shr.u32 	%r151, %r2, 3;
	and.b32  	%r152, %r151, 124;
	mov.u32 	%r153, _ZZN3cub18CUB_300001_SM_10006detail6reduce28DeviceReduceSingleTileKernelINS2_10policy_hubIfyN4cuda3std3__44plusIfEEE10Policy1000EN6thrust24THRUST_300001_SM_1000_NS6detail15normal_iteratorINSD_10device_ptrIfEEEEPfyS9_ffNS7_10__identityEEEvT0_T1_T2_T3_T4_T6_E12temp_storage;
	add.s32 	%r154, %r153, %r152;
	st.shared.f32 	[%r154+8], %f16;
$L__BB16_22:
	bar.sync 	0;
	setp.ne.s32 	%p56, %r2, 0;
	@%p56 bra 	$L__BB16_49;
	ld.shared.f32 	%f292, [_ZZN3cub18CUB_300001_SM_10006detail6reduce28DeviceReduceSingleTileKernelINS2_10policy_hubIfyN4cuda3std3__44plusIfEEE10Policy1000EN6thrust24THRUST_300001_SM_1000_NS6detail15normal_iteratorINSD_10device_ptrIfEEEEPfyS9_ffNS7_10__identityEEEvT0_T1_T2_T3_T4_T6_E12temp_storage+12];
	add.f32 	%f293, %f327, %f292;
	ld.shared.f32 	%f294, [_ZZN3cub18CUB_300001_SM_10006detail6reduce28DeviceReduceSingleTileKernelINS2_10policy_hubIfyN4cuda3std3__44plusIfEEE10Policy1000EN6thrust24THRUST_300001_SM_1000_NS6detail15normal_iteratorINSD_10device_ptrIfEEEEPfyS9_ffNS7_10__identityEEEvT0_T1_T2_T3_T4_T6_E12temp_storage+16];
	add.f32 	%f295, %f293, %f294;
	ld.shared.f32 	%f296, [_ZZN3cub18CUB_300001_SM_10006detail6reduce28DeviceReduceSingleTileKernelINS2_10policy_hubIfyN4cuda3std3__44plusIfEEE10Policy1000EN6thrust24THRUST_300001_SM_1000_NS6detail15normal_iteratorINSD_10device_ptrIfEEEEPfyS9_ffNS7_10__identityEEEvT0_T1_T2_T3_T4_T6_E12temp_storage+20];
	add.f32 	%f297, %f295, %f296;
	ld.shared.f32 	%f298, [_ZZN3cub18CUB_300001_SM_10006detail6reduce28DeviceReduceSingleTileKernelINS2_10policy_hubIfyN4cuda3std3__44plusIfEEE10Policy1000EN6thrust24THRUST_300001_SM_1000_NS6detail15normal_iteratorINSD_10device_ptrIfEEEEPfyS9_ffNS7_10__identityEEEvT0_T1_T2_T3_T4_T6_E12temp_storage+24];
	add.f32 	%f299, %f297, %f298;
	ld.shared.f32 	%f300, [_ZZN3cub18CUB_300001_SM_10006detail6reduce28DeviceReduceSingleTileKernelINS2_10policy_hubIfyN4cuda3std3__44plusIfEEE10Policy1000EN6thrust24THRUST_300001_SM_1000_NS6detail15normal_iteratorINSD_10device_ptrIfEEEEPfyS9_ffNS7_10__identityEEEvT0_T1_T2_T3_T4_T6_E12temp_storage+28];
	add.f32 	%f301, %f299, %f300;
	ld.shared.f32 	%f302, [_ZZN3cub18CUB_300001_SM_10006detail6reduce28DeviceReduceSingleTileKernelINS2_10policy_hubIfyN4cuda3std3__44plusIfEEE10Policy1000EN6thrust24THRUST_300001_SM_1000_NS6detail15normal_iteratorINSD_10device_ptrIfEEEEPfyS9_ffNS7_10__identityEEEvT0_T1_T2_T3_T4_T6_E12temp_storage+32];
	add.f32 	%f303, %f301, %f302;
	ld.shared.f32 	%f304, [_ZZN3cub18CUB_300001_SM_10006detail6reduce28DeviceReduceSingleTileKernelINS2_10policy_hubIfyN4cuda3std3__44plusIfEEE10Policy1000EN6thrust24THRUST_300001_SM_1000_NS6detail15normal_iteratorINSD_10device_ptrIfEEEEPfyS9_ffNS7_10__identityEEEvT0_T1_T2_T3_T4_T6_E12temp_storage+36];
	add.f32 	%f327, %f303, %f304;
	bra.uni 	$L__BB16_49;
$L__BB16_24:
	// begin inline asm
	mov.u32 %r87, %laneid;
	// end inline asm
	and.b32  	%r113, %r2, 992;
	add.s32 	%r114, %r113, 32;
	setp.gt.u32 	%p35, %r114, %r1;
	not.b32 	%r115, %r113;
	add.s32 	%r116, %r1, %r115;
	selp.b32 	%r111, %r116, 31, %p35;
	mov.b32 	%r89, %f315;
	mov.b32 	%r90, 1;
	mov.b32 	%r112, -1;
	// begin inline asm
	shfl.sync.down.b32 %r88, %r89, %r90, %r111, %r112;
	// end inline asm
	setp.lt.s32 	%p36, %r87, %r111;
	mov.b32 	%f245, %r88;
	add.f32 	%f246, %f315, %f245;
	selp.f32 	%f247, %f246, %f315, %p36;
	mov.b32 	%r94, %f247;
	mov.b32 	%r95, 2;
	// begin inline asm
	shfl.sync.down.b32 %r93, %r94, %r95, %r111, %r112;
	// end inline asm
	add.s32 	%r117, %r87, 2;
	setp.gt.s32 	%p37, %r117, %r111;
	mov.b32 	%f248, %r93;
	add.f32 	%f249, %f247, %f248;
	selp.f32 	%f250, %f247, %f249, %p37;
	mov.b32 	%r99, %f250;
	mov.b32 	%r100, 4;
	// begin inline asm
	shfl.sync.down.b32 %r98, %r99, %r100, %r111, %r112;
	// end inline asm
	add.s32 	%r118, %r87, 4;
	setp.gt.s32 	%p38, %r118, %r111;
	mov.b32 	%f251, %r98;
	add.f32 	%f252, %f250, %f251;
	selp.f32 	%f253, %f250, %f252, %p38;
	mov.b32 	%r104, %f253;
	mov.b32 	%r105, 8;
	// begin inline asm
	shfl.sync.down.b32 %r103, %r104, %r105, %r111, %r112;
	// end inline asm
	add.s32 	%r119, %r87, 8;
	setp.gt.s32 	%p39, %r119, %r111;
	mov.b32 	%f254, %r103;
	add.f32 	%f255, %f253, %f254;
	selp.f32 	%f256, %f253, %f255, %p39;
	mov.b32 	%r109, %f256;
	mov.b32 	%r110, 16;
	// begin inline asm
	shfl.sync.down.b32 %r108, %r109, %r110, %r111, %r112;
	// end inline asm
	add.s32 	%r120, %r87, 16;
	setp.gt.s32 	%p40, %r120, %r111;
	mov.b32 	%f257, %r108;
	add.f32 	%f258, %f256, %f257;
	selp.f32 	%f327, %f256, %f258, %p40;
	setp.ne.s32 	%p41, %r87, 0;
	@%p41 bra 	$L__BB16_26;
	shr.u32 	%r121, %r2, 3;
	and.b32  	%r122, %r121, 124;
	mov.u32 	%r123, _ZZN3cub18CUB_300001_SM_10006detail6reduce28DeviceReduceSingleTileKernelINS2_10policy_hubIfyN4cuda3std3__44plusIfEEE10Policy1000EN6thrust24THRUST_300001_SM_1000_NS6detail15normal_iteratorINSD_10device_ptrIfEEEEPfyS9_ffNS7_10__identityEEEvT0_T1_T2_T3_T4_T6_E12temp_storage;
	add.s32 	%r124, %r123, %r122;
	st.shared.f32 	[%r124+8], %f327;
$L__BB16_26:
	bar.sync 	0;
	setp.ne.s32 	%p42, %r2, 0;
	@%p42 bra 	$L__BB16_49;
	setp.gt.u64 	%p43, %rd19, 32;
	ld.shared.f32 	%f259, [_ZZN3cub18CUB_300001_SM_10006detail6reduce28DeviceReduceSingleTileKernelINS2_10policy_hubIfyN4cuda3std3__44plusIfEEE10Policy1000EN6thrust24THRUST_300001_SM_1000_NS6detail15normal_iteratorINSD_10device_ptrIfEEEEPfyS9_ffNS7_10__identityEEEvT0_T1_T2_T3_T4_T6_E12temp_storage+12];
	add.f32 	%f260, %f327, %f259;
	selp.f32 	%f261, %f260, %f327, %p43;
	setp.gt.u64 	%p44, %rd19, 64;
	ld.shared.f32 	%f262, [_ZZN3cub18CUB_300001_SM_10006detail6reduce28DeviceReduceSingleTileKernelINS2_10policy_hubIfyN4cuda3std3__44plusIfEEE10Policy1000EN6thrust24THRUST_300001_SM_1000_NS6detail15normal_iteratorINSD_10device_ptrIfEEEEPfyS9_ffNS7_10__identityEEEvT0_T1_T2_T3_T4_T6_E12temp_storage+16];
	add.f32 	%f263, %f262, %f261;
	selp.f32 	%f264, %f263, %f261, %p44;
	setp.gt.u64 	%p45, %rd19, 96;
	ld.shared.f32 	%f265, [_ZZN3cub18CUB_300001_SM_10006detail6reduce28DeviceReduceSingleTileKernelINS2_10policy_hubIfyN4cuda3std3__44plusIfEEE10Policy1000EN6thrust24THRUST_300001_SM_1000_NS6detail15normal_iteratorINSD_10device_ptrIfEEEEPfyS9_ffNS7_10__identityEEEvT0_T1_T2_T3_T4_T6_E12temp_storage+20];
	add.f32 	%f266, %f265, %f264;
	selp.f32 	%f267, %f266, %f264, %p45;
	setp.gt.u64 	%p46, %rd19, 128;
	ld.shared.f32 	%f268, [_ZZN3cub18CUB_300001_SM_10006detail6reduce28DeviceReduceSingleTileKernelINS2_10policy_hubIfyN4cuda3std3__44plusIfEEE10Policy1000EN6thrust24THRUST_300001_SM_1000_NS6detail15normal_iteratorINSD_10device_ptrIfEEEEPfyS9_ffNS7_10__identityEEEvT0_T1_T2_T3_T4_T6_E12temp_storage+24];
	add.f32 	%f269, %f268, %f267;
	selp.f32 	%f270, %f269, %f267, %p46;
	setp.gt.u64 	%p47, %rd19, 160;
	ld.shared.f32 	%f271, [_ZZN3cub18CUB_300001_SM_10006detail6reduce28DeviceReduceSingleTileKernelINS2_10policy_hubIfyN4cuda3std3__44plusIfEEE10Policy1000EN6thrust24THRUST_300001_SM_1000_NS6detail15normal_iteratorINSD_10device_ptrIfEEEEPfyS9_ffNS7_10__identityEEEvT0_T1_T2_T3_T4_T6_E12temp_storage+28];
	add.f32 	%f272, %f271, %f270;
	selp.f32 	%f273, %f272, %f270, %p47;
	setp.gt.u64 	%p48, %rd19, 192;
	ld.shared.f32 	%f274, [_ZZN3cub18CUB_300001_SM_10006detail6reduce28DeviceReduceSingleTileKernelINS2_10policy_hubIfyN4cuda3std3__44plusIfEEE10Policy1000EN6thrust24THRUST_300001_SM_1000_NS6detail15normal_iteratorINSD_10device_ptrIfEEEEPfyS9_ffNS7_10__identityEEEvT0_T1_T2_T3_T4_T6_E12temp_storage+32];
	add.f32 	%f275, %f274, %f273;
	selp.f32 	%f276, %f275, %f273, %p48;
	setp.gt.u64 	%p49, %rd19, 224;
	ld.shared.f32 	%f277, [_ZZN3cub18CUB_300001_SM_10006detail6reduce28DeviceReduceSingleTileKernelINS2_10policy_hubIfyN4cuda3std3__44plusIfEEE10Policy1000EN6thrust24THRUST_300001_SM_1000_NS6detail15normal_iteratorINSD_10device_ptrIfEEEEPfyS9_ffNS7_10__identityEEEvT0_T1_T2_T3_T4_T6_E12temp_storage+36];
	add.f32 	%f278, %f277, %f276;
	selp.f32 	%f327, %f278, %f276, %p49;
	bra.uni 	$L__BB16_49;
$L__BB16_28:
	mov.u32 	%r24, %tid.x;
	cvt.u64.u32 	%rd6, %r24;
	mul.wide.u32 	%rd22, %r24, 4;
	add.s64 	%rd7, %rd2, %rd22;
	ld.global.f32 	%f43, [%rd7];
	ld.global.f32 	%f44, [%rd7+1024];
	ld.global.f32 	%f45, [%rd7+2048];
	ld.global.f32 	%f46, [%rd7+3072];
	ld.global.f32 	%f47, [%rd7+4096];
	ld.global.f32 	%f48, [%rd7+5120];
	ld.global.f32 	%f49, [%rd7+6144];
	ld.global.f32 	%f50, [%rd7+7168];
	ld.global.f32 	%f51, [%rd7+8192];
	ld.global.f32 	%f52, [%rd7+9216];
	ld.global.f32 	%f53, [%rd7+10240];
	ld.global.f32 	%f54, [%rd7+11264];
	ld.global.f32 	%f55, [%rd7+12288];
	ld.global.f32 	%f56, [%rd7+13312];
	ld.global.f32 	%f57, [%rd7+14336];
	ld.global.f32 	%f58, [%rd7+15360];
	add.f32 	%f59, %f43, %f44;
	add.f32 	%f60, %f45, %f46;
	add.f32 	%f61, %f47, %f48;
	add.f32 	%f62, %f49, %f50;
	add.f32 	%f63, %f51, %f52;
	add.f32 	%f64, %f53, %f54;
	add.f32 	%f65, %f55, %f56;
	add.f32 	%f66, %f57, %f58;
	add.f32 	%f67, %f59, %f60;
	add.f32 	%f68, %f61, %f62;
	add.f32 	%f69, %f63, %f64;
	add.f32 	%f70, %f65, %f66;
	add.f32 	%f71, %f67, %f68;
	add.f32 	%f72, %f69, %f70;
	add.f32 	%f326, %f71, %f72;
	add.s64 	%rd8, %rd19, -4096;
	setp.lt.u64 	%p3, %rd8, 4096;
	mov.b64 	%rd53, 4096;
	@%p3 bra 	$L__BB16_32;
	mov.b64 	%rd53, 4096;
$L__BB16_30:
	shl.b64 	%rd24, %rd53, 2;
	add.s64 	%rd25, %rd7, %rd24;
	ld.global.f32 	%f73, [%rd25];
	ld.global.f32 	%f74, [%rd25+1024];
	ld.global.f32 	%f75, [%rd25+2048];
	ld.global.f32 	%f76, [%rd25+3072];
	ld.global.f32 	%f77, [%rd25+4096];
	ld.global.f32 	%f78, [%rd25+5120];
	ld.global.f32 	%f79, [%rd25+6144];
	ld.global.f32 	%f80, [%rd25+7168];
	ld.global.f32 	%f81, [%rd25+8192];
	ld.global.f32 	%f82, [%rd25+9216];
	ld.global.f32 	%f83, [%rd25+10240];
	ld.global.f32 	%f84, [%rd25+11264];
	ld.global.f32 	%f85, [%rd25+12288];
	ld.global.f32 	%f86, [%rd25+13312];
	ld.global.f32 	%f87, [%rd25+14336];
	ld.global.f32 	%f88, [%rd25+15360];
	add.f32 	%f89, %f326, %f73;
	add.f32 	%f90, %f74, %f75;
	add.f32 	%f91, %f76, %f77;
	add.f32 	%f92, %f78, %f79;
	add.f32 	%f93, %f80, %f81;
	add.f32 	%f94, %f82, %f83;
	add.f32 	%f95, %f84, %f85;
	add.f32 	%f96, %f86, %f87;
	add.f32 	%f97, %f89, %f90;
	add.f32 	%f98, %f91, %f92;
	add.f32 	%f99, %f93, %f94;
	add.f32 	%f100, %f95, %f96;
	add.f32 	%f101, %f97, %f98;
	add.f32 	%f102, %f99, %f100;
	add.f32 	%f103, %f101, %f102;
	add.f32 	%f326, %f103, %f88;
	sub.s64 	%rd26, %rd19, %rd53;
	setp.lt.u64 	%p4, %rd26, 4096;
	@%p4 bra 	$L__BB16_45;
	add.s64 	%rd53, %rd53, 4096;
	setp.le.u64 	%p5, %rd53, %rd8;
	@%p5 bra 	$L__BB16_30;
$L__BB16_32:
	setp.le.u64 	%p6, %rd19, %rd53;
	cvt.u32.u64 	%r42, %rd53;
	cvt.u32.u64 	%r43, %rd19;
	sub.s32 	%r44, %r43, %r42;
	setp.ge.s32 	%p7, %r24, %r44;
	or.pred  	%p8, %p6, %p7;
	@%p8 bra 	$L__BB16_45;
	not.b32 	%r47, %r24;
	add.s32 	%r48, %r47, %r43;
	sub.s32 	%r50, %r48, %r42;
	shr.u32 	%r51, %r50, 8;
	add.s32 	%r25, %r51, 1;
	and.b32  	%r26, %r25, 15;
	setp.lt.u32 	%p9, %r50, 3840;
	mov.u32 	%r167, %r24;
	@%p9 bra 	$L__BB16_36;
	and.b32  	%r52, %r25, 33554416;
	neg.s32 	%r165, %r52;
	add.s64 	%rd27, %rd53, %rd6;
	shl.b64 	%rd28, %rd27, 2;
	add.s64 	%rd29, %rd28, %rd2;
	add.s64 	%rd54, %rd29, 8192;
	mov.u32 	%r167, %r24;
$L__BB16_35:
	.pragma "nounroll";
	ld.global.f32 	%f105, [%rd54+-8192];
	add.f32 	%f106, %f326, %f105;
	ld.global.f32 	%f107, [%rd54+-7168];
	add.f32 	%f108, %f106, %f107;
	ld.global.f32 	%f109, [%rd54+-6144];
	add.f32 	%f110, %f108, %f109;
	ld.global.f32 	%f111, [%rd54+-5120];
	add.f32 	%f112, %f110, %f111;
	ld.global.f32 	%f113, [%rd54+-4096];
	add.f32 	%f114, %f112, %f113;
	ld.global.f32 	%f115, [%rd54+-3072];
	add.f32 	%f116, %f114, %f115;
	ld.global.f32 	%f117, [%rd54+-2048];
	add.f32 	%f118, %f116, %f117;
	ld.global.f32 	%f119, [%rd54+-1024];
	add.f32 	%f120, %f118, %f119;
	ld.global.f32 	%f121, [%rd54];
	add.f32 	%f122, %f120, %f121;
	ld.global.f32 	%f123, [%rd54+1024];
	add.f32 	%f124, %f122, %f123;
	ld.global.f32 	%f125, [%rd54+2048];
	add.f32 	%f126, %f124, %f125;
	ld.global.f32 	%f127, [%rd54+3072];
	add.f32 	%f128, %f126, %f127;
	ld.global.f32 	%f129, [%rd54+4096];
	add.f32 	%f130, %f128, %f129;
	ld.global.f32 	%f131, [%rd54+5120];
	add.f32 	%f132, %f130, %f131;
	ld.global.f32 	%f133, [%rd54+6144];
	add.f32 	%f134, %f132, %f133;
	ld.global.f32 	%f135, [%rd54+7168];
	add.f32 	%f326, %f134, %f135;
	add.s32 	%r167, %r167, 4096;
	add.s32 	%r165, %r165, 16;
	add.s64 	%rd54, %rd54, 16384;
	setp.ne.s32 	%p10, %r165, 0;
	@%p10 bra 	$L__BB16_35;
$L__BB16_36:
	setp.eq.s32 	%p11, %r26, 0;
	@%p11 bra 	$L__BB16_45;
	and.b32  	%r33, %r25, 7;
	setp.lt.u32 	%p12, %r26, 8;
	@%p12 bra 	$L__BB16_39;
	cvt.u64.u32 	%rd30, %r167;
	add.s64 	%rd31, %rd53, %rd30;
	shl.b64 	%rd32, %rd31, 2;
	add.s64 	%rd33, %rd2, %rd32;
	ld.global.f32 	%f137, [%rd33];
	add.f32 	%f138, %f326, %f137;
	ld.global.f32 	%f139, [%rd33+1024];
	add.f32 	%f140, %f138, %f139;
	ld.global.f32 	%f141, [%rd33+2048];
	add.f32 	%f142, %f140, %f141;
	ld.global.f32 	%f143, [%rd33+3072];
	add.f32 	%f144, %f142, %f143;
	ld.global.f32 	%f145, [%rd33+4096];
	add.f32 	%f146, %f144, %f145;
	ld.global.f32 	%f147, [%rd33+5120];
	add.f32 	%f148, %f146, %f147;
	ld.global.f32 	%f149, [%rd33+6144];
	add.f32 	%f150, %f148, %f149;
	ld.global.f32 	%f151, [%rd33+7168];
	add.f32 	%f326, %f150, %f151;
	add.s32 	%r167, %r167, 2048;
$L__BB16_39:
	setp.eq.s32 	%p13, %r33, 0;
	@%p13 bra 	$L__BB16_45;
	and.b32  	%r36, %r25, 3;
	setp.lt.u32 	%p14, %r33, 4;
	@%p14 bra 	$L__BB16_42;
	cvt.u64.u32 	%rd34, %r167;
	add.s64 	%rd35, %rd53, %rd34;
	shl.b64 	%rd36, %rd35, 2;
	add.s64 	%rd37, %rd2, %rd36;
	ld.global.f32 	%f153, [%rd37];
	add.f32 	%f154, %f326, %f153;
	ld.global.f32 	%f155, [%rd37+1024];
	add.f32 	%f156, %f154, %f155;
	ld.global.f32 	%f157, [%rd37+2048];
	add.f32 	%f158, %f156, %f157;
	ld.global.f32 	%f159, [%rd37+3072];
	add.f32 	%f326, %f158, %f159;
	add.s32 	%r167, %r167, 1024;
$L__BB16_42:
	setp.eq.s32 	%p15, %r36, 0;
	@%p15 bra 	$L__BB16_45;
	cvt.u64.u32 	%rd38, %r167;
	add.s64 	%rd39, %rd53, %rd38;
	shl.b64 	%rd40, %rd39, 2;
	add.s64 	%rd55, %rd2, %rd40;
	neg.s32 	%r170, %r36;
$L__BB16_44:
	.pragma "nounroll";
	ld.global.f32 	%f160, [%rd55];
	add.f32 	%f326, %f326, %f160;
	add.s64 	%rd55, %rd55, 1024;
	add.s32 	%r170, %r170, 1;
	setp.ne.s32 	%p16, %r170, 0;
	@%p16 bra 	$L__BB16_44;
$L__BB16_45:
	// begin inline asm
	mov.u32 %r53, %laneid;
	// end inline asm
	mov.b32 	%r55, %f326;
	mov.b32 	%r56, 1;
	mov.b32 	%r77, 31;
	mov.b32 	%r78, -1;
	// begin inline asm
	shfl.sync.down.b32 %r54, %r55, %r56, %r77, %r78;
	// end inline asm
	setp.gt.s32 	%p17, %r53, 30;
	mov.b32 	%f161, %r54;
	add.f32 	%f162, %f326, %f161;
	selp.f32 	%f163, %f326, %f162, %p17;
	mov.b32 	%r60, %f163;
	mov.b32 	%r61, 2;
	// begin inline asm
	shfl.sync.down.b32 %r59, %r60, %r61, %r77, %r78;
	// end inline asm
	setp.gt.s32 	%p18, %r53, 29;
	mov.b32 	%f164, %r59;
	add.f32 	%f165, %f163, %f164;
	selp.f32 	%f166, %f163, %f165, %p18;
	mov.b32 	%r65, %f166;
	mov.b32 	%r66, 4;
	// begin inline asm
	shfl.sync.down.b32 %r64, %r65, %r66, %r77, %r78;
	// end inline asm
	setp.gt.s32 	%p19, %r53, 27;
	mov.b32 	%f167, %r64;
	add.f32 	%f168, %f166, %f167;
	selp.f32 	%f169, %f166, %f168, %p19;
	mov.b32 	%r70, %f169;
	mov.b32 	%r71, 8;
	// begin inline asm
	shfl.sync.down.b32 %r69, %r70, %r71, %r77, %r78;
	// end inline asm
	setp.gt.s32 	%p20, %r53, 23;
	mov.b32 	%f170, %r69;
	add.f32 	%f171, %f169, %f170;
	selp.f32 	%f172, %f169, %f171, %p20;
	mov.b32 	%r75, %f172;
	mov.b32 	%r76, 16;
	// begin inline asm
	shfl.sync.down.b32 %r74, %r75, %r76, %r77, %r78;
	// end inline asm
	setp.gt.s32 	%p21, %r53, 15;
	mov.b32 	%f173, %r74;
	add.f32 	%f38, %f172, %f173;
	selp.f32 	%f327, %f172, %f38, %p21;
	setp.ne.s32 	%p22, %r53, 0;
	@%p22 bra 	$L__BB16_47;
	shr.u32 	%r79, %r24, 3;
	and.b32  	%r80, %r79, 124;
	mov.u32 	%r81, _ZZN3cub18CUB_300001_SM_10006detail6reduce28DeviceReduceSingleTileKernelINS2_10policy_hubIfyN4cuda3std3__44plusIfEEE10Policy1000EN6thrust24THRUST_300001_SM_1000_NS6detail15normal_iteratorINSD_10device_ptrIfEEEEPfyS9_ffNS7_10__identityEEEvT0_T1_T2_T3_T4_T6_E12temp_storage;
	add.s32 	%r82, %r81, %r80;
	st.shared.f32 	[%r82+8], %f38;
$L__BB16_47:
	bar.sync 	0;
	setp.ne.s32 	%p23, %r24, 0;
	@%p23 bra 	$L__BB16_49;
	ld.shared.f32 	%f174, [_ZZN3cub18CUB_300001_SM_10006detail6reduce28DeviceReduceSingleTileKernelINS2_10policy_hubIfyN4cuda3std3__44plusIfEEE10Policy1000EN6thrust24THRUST_300001_SM_1000_NS6detail15normal_iteratorINSD_10device_ptrIfEEEEPfyS9_ffNS7_10__identityEEEvT0_T1_T2_T3_T4_T6_E12temp_storage+12];
	add.f32 	%f175, %f327, %f174;
	ld.shared.f32 	%f176, [_ZZN3cub18CUB_300001_SM_10006detail6reduce28DeviceReduceSingleTileKernelINS2_10policy_hubIfyN4cuda3std3__44plusIfEEE10Policy1000EN6thrust24THRUST_300001_SM_1000_NS6detail15normal_iteratorINSD_10device_ptrIfEEEEPfyS9_ffNS7_10__identityEEEvT0_T1_T2_T3_T4_T6_E12temp_storage+16];
	add.f32 	%f177, %f175, %f176;
	ld.shared.f32 	%f178, [_ZZN3cub18CUB_300001_SM_10006detail6reduce28DeviceReduceSingleTileKernelINS2_10policy_hubIfyN4cuda3std3__44plusIfEEE10Policy1000EN6thrust24THRUST_300001_SM_1000_NS6detail15normal_iteratorINSD_10device_ptrIfEEEEPfyS9_ffNS7_10__identityEEEvT0_T1_T2_T3_T4_T6_E12temp_storage+20];
	add.f32 	%f179, %f177, %f178;
	ld.shared.f32 	%f180, [_ZZN3cub18CUB_300001_SM_10006detail6reduce28DeviceReduceSingleTileKernelINS2_10policy_hubIfyN4cuda3std3__44plusIfEEE10Policy1000EN6thrust24THRUST_300001_SM_1000_NS6detail15normal_iteratorINSD_10device_ptrIfEEEEPfyS9_ffNS7_10__identityEEEvT0_T1_T2_T3_T4_T6_E12temp_storage+24];
	add.f32 	%f181, %f179, %f180;
	ld.shared.f32 	%f182, [_ZZN3cub18CUB_300001_SM_10006detail6reduce28DeviceReduceSingleTileKernelINS2_10policy_hubIfyN4cuda3std3__44plusIfEEE10Policy1000EN6thrust24THRUST_300001_SM_1000_NS6detail15normal_iteratorINSD_10device_ptrIfEEEEPfyS9_ffNS7_10__identityEEEvT0_T1_T2_T3_T4_T6_E12temp_storage+28];
	add.f32 	%f183, %f181, %f182;
	ld.shared.f32 	%f184, [_ZZN3cub18CUB_300001_SM_10006detail6reduce28DeviceReduceSingleTileKernelINS2_10policy_hubIfyN4cuda3std3__44plusIfEEE10Policy1000EN6thrust24THRUST_300001_SM_1000_NS6detail15normal_iteratorINSD_10device_ptrIfEEEEPfyS9_ffNS7_10__identityEEEvT0_T1_T2_T3_T4_T6_E12temp_storage+32];
	add.f32 	%f185, %f183, %f184;
	ld.shared.f32 	%f186, [_ZZN3cub18CUB_300001_SM_10006detail6reduce28DeviceReduceSingleTileKernelINS2_10policy_hubIfyN4cuda3std3__44plusIfEEE10Policy1000EN6thrust24THRUST_300001_SM_1000_NS6detail15normal_iteratorINSD_10device_ptrIfEEEEPfyS9_ffNS7_10__identityEEEvT0_T1_T2_T3_T4_T6_E12temp_storage+36];
	add.f32 	%f327, %f185, %f186;
$L__BB16_49:
	mov.u32 	%r155, %tid.x;
	setp.ne.s32 	%p57, %r155, 0;
	@%p57 bra 	$L__BB16_51;
	add.f32 	%f305, %f42, %f327;
	st.global.f32 	[%rd1], %f305;
$L__BB16_51:
	ret;

}
	// .globl	_ZN3cub18CUB_300001_SM_10006detail6reduce18DeviceReduceKernelINS2_10policy_hubIfyN4cuda3std3__44plusIfEEE10Policy1000EN6thrust24THRUST_300001_SM_1000_NS6detail15normal_iteratorINSD_10device_ptrIfEEEEyS9_fNS7_10__identityEEEvT0_PT3_T1_NS0_13GridEvenShareISN_EET2_T4_
.visible .entry _ZN3cub18CUB_300001_SM_10006detail6reduce18DeviceReduceKernelINS2_10policy_hubIfyN4cuda3std3__44plusIfEEE10Policy1000EN6thrust24THRUST_300001_SM_1000_NS6detail15normal_iteratorINSD_10device_ptrIfEEEEyS9_fNS7_10__identityEEEvT0_PT3_T1_NS0_13GridEvenShareISN_EET2_T4_(
	.param .align 8 .b8 _ZN3cub18CUB_300001_SM_10006detail6reduce18DeviceReduceKernelINS2_10policy_hubIfyN4cuda3std3__44plusIfEEE10Policy1000EN6thrust24THRUST_300001_SM_1000_NS6detail15normal_iteratorINSD_10device_ptrIfEEEEyS9_fNS7_10__identityEEEvT0_PT3_T1_NS0_13GridEvenShareISN_EET2_T4__param_0[8],
	.param .u64 .ptr .align 1 _ZN3cub18CUB_300001_SM_10006detail6reduce18DeviceReduceKernelINS2_10policy_hubIfyN4cuda3std3__44plusIfEEE10Policy1000EN6thrust24THRUST_300001_SM_1000_NS6detail15normal_iteratorINSD_10device_ptrIfEEEEyS9_fNS7_10__identityEEEvT0_PT3_T1_NS0_13GridEvenShareISN_EET2_T4__param_1,
	.param .u64 _ZN3cub18CUB_300001_SM_10006detail6reduce18DeviceReduceKernelINS2_10policy_hubIfyN4cuda3std3__44plusIfEEE10Policy1000EN6thrust24THRUST_300001_SM_1000_NS6detail15normal_iteratorINSD_10device_ptrIfEEEEyS9_fNS7_10__identityEEEvT0_PT3_T1_NS0_13GridEvenShareISN_EET2_T4__param_2,
	.param .align 8 .b8 _ZN3cub18CUB_300001_SM_10006detail6reduce18DeviceReduceKernelINS2_10policy_hubIfyN4cuda3std3__44plusIfEEE10Policy1000EN6thrust24THRUST_300001_SM_1000_NS6detail15normal_iteratorINSD_10device_ptrIfEEEEyS9_fNS7_10__identityEEEvT0_PT3_T1_NS0_13GridEvenShareISN_EET2_T4__param_3[72],
	.param .align 1 .b8 _ZN3cub18CUB_300001_SM_10006detail6reduce18DeviceReduceKernelINS2_10policy_hubIfyN4cuda3std3__44plusIfEEE10Policy1000EN6thrust24THRUST_300001_SM_1000_NS6detail15normal_iteratorINSD_10device_ptrIfEEEEyS9_fNS7_10__identityEEEvT0_PT3_T1_NS0_13GridEvenShareISN_EET2_T4__param_4[1],
	.param .align 1 .b8 _ZN3cub18CUB_300001_SM_10006detail6reduce18DeviceReduceKernelINS2_10policy_hubIfyN4cuda3std3__44plusIfEEE10Policy1000EN6thrust24THRUST_300001_SM_1000_NS6detail15normal_iteratorINSD_10device_ptrIfEEEEyS9_fNS7_10__identityEEEvT0_PT3_T1_NS0_13GridEvenShareISN_EET2_T4__param_5[1]
)
.maxntid 256
{
	.reg .pred 	%p<57>;
	.reg .b16 	%rs<4>;
	.reg .b32 	%r<206>;
	.reg .b32 	%f<324>;
	.reg .b64 	%rd<78>;
	// demoted variable
	.shared .align 4 .b8 _ZZN3cub18CUB_300001_SM_10006detail6reduce18DeviceReduceKernelINS2_10policy_hubIfyN4cuda3std3__44plusIfEEE10Policy1000EN6thrust24THRUST_300001_SM_1000_NS6detail15normal_iteratorINSD_10device_ptrIfEEEEyS9_fNS7_10__identityEEEvT0_PT3_T1_NS0_13GridEvenShareISN_EET2_T4_E12temp_storage[44];
	ld.param.u64 	%rd1, [_ZN3cub18CUB_300001_SM_10006detail6reduce18DeviceReduceKernelINS2_10policy_hubIfyN4cuda3std3__44plusIfEEE10Policy1000EN6thrust24THRUST_300001_SM_1000_NS6detail15normal_iteratorINSD_10device_ptrIfEEEEyS9_fNS7_10__identityEEEvT0_PT3_T1_NS0_13GridEvenShareISN_EET2_T4__param_3+32];
	ld.param.u32 	%r1, [_ZN3cub18CUB_300001_SM_10006detail6reduce18DeviceReduceKernelINS2_10policy_hubIfyN4cuda3std3__44plusIfEEE10Policy1000EN6thrust24THRUST_300001_SM_1000_NS6detail15normal_iteratorINSD_10device_ptrIfEEEEyS9_fNS7_10__identityEEEvT0_PT3_T1_NS0_13GridEvenShareISN_EET2_T4__param_3+40];
	ld.param.u64 	%rd25, [_ZN3cub18CUB_300001_SM_10006detail6reduce18DeviceReduceKernelINS2_10policy_hubIfyN4cuda3std3__44plusIfEEE10Policy1000EN6thrust24THRUST_300001_SM_1000_NS6detail15normal_iteratorINSD_10device_ptrIfEEEEyS9_fNS7_10__identityEEEvT0_PT3_T1_NS0_13GridEvenShareISN_EET2_T4__param_0];
	cvta.to.global.u64 	%rd2, %rd25;
	mov.u32 	%r2, %ctaid.x;
	shl.b32 	%r50, %r1, 12;
	cvt.s64.s32 	%rd3, %r50;
	shl.b32 	%r51, %r2, 12;
	cvt.u64.u32 	%rd4, %r51;
	sub.s64 	%rd5, %rd1, %rd4;
	setp.gt.u64 	%p1, %rd5, 4095;
	@%p1 bra 	$L__BB17_25;
	cvt.u32.u64 	%r112, %rd4;
	cvt.u32.u64 	%r3, %rd1;
	sub.s32 	%r4, %r3, %r112;
	mov.u32 	%r5, %tid.x;
	setp.ge.s32 	%p23, %r5, %r4;
	mov.f32 	%f312, 0f00000000;
	mov.u32 	%r193, %r5;
	@%p23 bra 	$L__BB17_3;
	add.s32 	%r114, %r112, %r5;
	mul.wide.u32 	%rd51, %r114, 4;
	add.s64 	%rd52, %rd2, %rd51;
	ld.global.f32 	%f312, [%rd52];
	add.s32 	%r193, %r5, 256;
$L__BB17_3:
	setp.ge.s32 	%p24, %r193, %r4;
	@%p24 bra 	$L__BB17_16;
	not.b32 	%r116, %r193;
	add.s32 	%r117, %r116, %r3;
	sub.s32 	%r118, %r117, %r112;
	shr.u32 	%r119, %r118, 8;
	add.s32 	%r8, %r119, 1;
	and.b32  	%r9, %r8, 15;
	setp.lt.u32 	%p25, %r118, 3840;
	@%p25 bra 	$L__BB17_7;
	and.b32  	%r120, %r8, 33554416;
	neg.s32 	%r191, %r120;
	mul.wide.u32 	%rd53, %r2, 16384;
	mul.wide.u32 	%rd54, %r193, 4;
	or.b64  	%rd55, %rd53, %rd54;
	add.s64 	%rd56, %rd55, %rd2;
	add.s64 	%rd72, %rd56, 8192;
$L__BB17_6:
	.pragma "nounroll";
	ld.global.f32 	%f187, [%rd72+-8192];
	add.f32 	%f188, %f312, %f187;
	ld.global.f32 	%f189, [%rd72+-7168];
	add.f32 	%f190, %f188, %f189;
	ld.global.f32 	%f191, [%rd72+-6144];
	add.f32 	%f192, %f190, %f191;
	ld.global.f32 	%f193, [%rd72+-5120];
	add.f32 	%f194, %f192, %f193;
	ld.global.f32 	%f195, [%rd72+-4096];
	add.f32 	%f196, %f194, %f195;
	ld.global.f32 	%f197, [%rd72+-3072];
	add.f32 	%f198, %f196, %f197;
	ld.global.f32 	%f199, [%rd72+-2048];
	add.f32 	%f200, %f198, %f199;
	ld.global.f32 	%f201, [%rd72+-1024];
	add.f32 	%f202, %f200, %f201;
	ld.global.f32 	%f203, [%rd72];
	add.f32 	%f204, %f202, %f203;
	ld.global.f32 	%f205, [%rd72+1024];
	add.f32 	%f206, %f204, %f205;
	ld.global.f32 	%f207, [%rd72+2048];
	add.f32 	%f208, %f206, %f207;
	ld.global.f32 	%f209, [%rd72+3072];
	add.f32 	%f210, %f208, %f209;
	ld.global.f32 	%f211, [%rd72+4096];
	add.f32 	%f212, %f210, %f211;
	ld.global.f32 	%f213, [%rd72+5120];
	add.f32 	%f214, %f212, %f213;
	ld.global.f32 	%f215, [%rd72+6144];
	add.f32 	%f216, %f214, %f215;
	ld.global.f32 	%f217, [%rd72+7168];
	add.f32 	%f312, %f216, %f217;
	add.s32 	%r193, %r193, 4096;
	add.s32 	%r191, %r191, 16;
	add.s64 	%rd72, %rd72, 16384;
	setp.ne.s32 	%p26, %r191, 0;
	@%p26 bra 	$L__BB17_6;
$L__BB17_7:
	setp.eq.s32 	%p27, %r9, 0;
	@%p27 bra 	$L__BB17_16;
	and.b32  	%r16, %r8, 7;
	setp.lt.u32 	%p28, %r9, 8;
	@%p28 bra 	$L__BB17_10;
	cvt.s64.s32 	%rd57, %r193;
	add.s64 	%rd58, %rd57, %rd4;
	shl.b64 	%rd59, %rd58, 2;
	add.s64 	%rd60, %rd2, %rd59;
	ld.global.f32 	%f219, [%rd60];
	add.f32 	%f220, %f312, %f219;
	ld.global.f32 	%f221, [%rd60+1024];
	add.f32 	%f222, %f220, %f221;
	ld.global.f32 	%f223, [%rd60+2048];
	add.f32 	%f224, %f222, %f223;
	ld.global.f32 	%f225, [%rd60+3072];
	add.f32 	%f226, %f224, %f225;
	ld.global.f32 	%f227, [%rd60+4096];
	add.f32 	%f228, %f226, %f227;
	ld.global.f32 	%f229, [%rd60+5120];
	add.f32 	%f230, %f228, %f229;
	ld.global.f32 	%f231, [%rd60+6144];
	add.f32 	%f232, %f230, %f231;
	ld.global.f32 	%f233, [%rd60+7168];
	add.f32 	%f312, %f232, %f233;
	add.s32 	%r193, %r193, 2048;
$L__BB17_10:
	setp.eq.s32 	%p29, %r16, 0;
	@%p29 bra 	$L__BB17_16;
	and.b32  	%r19, %r8, 3;
	setp.lt.u32 	%p30, %r16, 4;
	@%p30 bra 	$L__BB17_13;
	cvt.s64.s32 	%rd61, %r193;
	add.s64 	%rd62, %rd61, %rd4;
	shl.b64 	%rd63, %rd62, 2;
	add.s64 	%rd64, %rd2, %rd63;
	ld.global.f32 	%f235, [%rd64];
	add.f32 	%f236, %f312, %f235;
	ld.global.f32 	%f237, [%rd64+1024];
	add.f32 	%f238, %f236, %f237;
	ld.global.f32 	%f239, [%rd64+2048];
	add.f32 	%f240, %f238, %f239;
	ld.global.f32 	%f241, [%rd64+3072];
	add.f32 	%f312, %f240, %f241;
	add.s32 	%r193, %r193, 1024;
$L__BB17_13:
	setp.eq.s32 	%p31, %r19, 0;
	@%p31 bra 	$L__BB17_16;
	mul.wide.u32 	%rd65, %r2, 16384;
	add.s64 	%rd9, %rd2, %rd65;
	neg.s32 	%r196, %r19;
$L__BB17_15:
	.pragma "nounroll";
	mul.wide.s32 	%rd66, %r193, 4;
	add.s64 	%rd67, %rd9, %rd66;
	ld.global.f32 	%f242, [%rd67];
	add.f32 	%f312, %f312, %f242;
	add.s32 	%r193, %r193, 256;
	add.s32 	%r196, %r196, 1;
	setp.ne.s32 	%p32, %r196, 0;
	@%p32 bra 	$L__BB17_15;
$L__BB17_16:
	setp.lt.s32 	%p33, %r4, 256;
	@%p33 bra 	$L__BB17_21;
	// begin inline asm
	mov.u32 %r159, %laneid;
	// end inline asm
	mov.b32 	%r161, %f312;
	mov.b32 	%r162, 1;
	mov.b32 	%r183, 31;
	mov.b32 	%r184, -1;
	// begin inline asm
	shfl.sync.down.b32 %r160, %r161, %r162, %r183, %r184;
	// end inline asm
	setp.gt.s32 	%p49, %r159, 30;
	mov.b32 	%f277, %r160;
	add.f32 	%f278, %f312, %f277;
	selp.f32 	%f279, %f312, %f278, %p49;
	mov.b32 	%r166, %f279;
	mov.b32 	%r167, 2;
	// begin inline asm
	shfl.sync.down.b32 %r165, %r166, %r167, %r183, %r184;
	// end inline asm
	setp.gt.s32 	%p50, %r159, 29;
	mov.b32 	%f280, %r165;
	add.f32 	%f281, %f279, %f280;
	selp.f32 	%f282, %f279, %f281, %p50;
	mov.b32 	%r171, %f282;
	mov.b32 	%r172, 4;
	// begin inline asm
	shfl.sync.down.b32 %r170, %r171, %r172, %r183, %r184;
	// end inline asm
	setp.gt.s32 	%p51, %r159, 27;
	mov.b32 	%f283, %r170;
	add.f32 	%f284, %f282, %f283;
	selp.f32 	%f285, %f282, %f284, %p51;
	mov.b32 	%r176, %f285;
	mov.b32 	%r177, 8;
	// begin inline asm
	shfl.sync.down.b32 %r175, %r176, %r177, %r183, %r184;
	// end inline asm
	setp.gt.s32 	%p52, %r159, 23;
	mov.b32 	%f286, %r175;
	add.f32 	%f287, %f285, %f286;
	selp.f32 	%f288, %f285, %f287, %p52;
	mov.b32 	%r181, %f288;
	mov.b32 	%r182, 16;
	// begin inline asm
	shfl.sync.down.b32 %r180, %r181, %r182, %r183, %r184;
	// end inline asm
	setp.gt.s32 	%p53, %r159, 15;
	mov.b32 	%f289, %r180;
	add.f32 	%f16, %f288, %f289;
	selp.f32 	%f323, %f288, %f16, %p53;
	setp.ne.s32 	%p54, %r159, 0;
	@%p54 bra 	$L__BB17_19;
	shr.u32 	%r185, %r5, 3;
	and.b32  	%r186, %r185, 124;
	mov.u32 	%r187, _ZZN3cub18CUB_300001_SM_10006detail6reduce18DeviceReduceKernelINS2_10policy_hubIfyN4cuda3std3__44plusIfEEE10Policy1000EN6thrust24THRUST_300001_SM_1000_NS6detail15normal_iteratorINSD_10device_ptrIfEEEEyS9_fNS7_10__identityEEEvT0_PT3_T1_NS0_13GridEvenShareISN_EET2_T4_E12temp_storage;
	add.s32 	%r188, %r187, %r186;
	st.shared.f32 	[%r188+8], %f16;
$L__BB17_19:
	bar.sync 	0;
	setp.ne.s32 	%p55, %r5, 0;
	@%p55 bra 	$L__BB17_46;
	ld.shared.f32 	%f290, [_ZZN3cub18CUB_300001_SM_10006detail6reduce18DeviceReduceKernelINS2_10policy_hubIfyN4cuda3std3__44plusIfEEE10Policy1000EN6thrust24THRUST_300001_SM_1000_NS6detail15normal_iteratorINSD_10device_ptrIfEEEEyS9_fNS7_10__identityEEEvT0_PT3_T1_NS0_13GridEvenShareISN_EET2_T4_E12temp_storage+12];
	add.f32 	%f291, %f323, %f290;
	ld.shared.f32 	%f292, [_ZZN3cub18CUB_300001_SM_10006detail6reduce18DeviceReduceKernelINS2_10policy_hubIfyN4cuda3std3__44plusIfEEE10Policy1000EN6thrust24THRUST_300001_SM_1000_NS6detail15normal_iteratorINSD_10device_ptrIfEEEEyS9_fNS7_10__identityEEEvT0_PT3_T1_NS0_13GridEvenShareISN_EET2_T4_E12temp_storage+16];
	add.f32 	%f293, %f291, %f292;
	ld.shared.f32 	%f294, [_ZZN3cub18CUB_300001_SM_10006detail6reduce18DeviceReduceKernelINS2_10policy_hubIfyN4cuda3std3__44plusIfEEE10Policy1000EN6thrust24THRUST_300001_SM_1000_NS6detail15normal_iteratorINSD_10device_ptrIfEEEEyS9_fNS7_10__identityEEEvT0_PT3_T1_NS0_13GridEvenShareISN_EET2_T4_E12temp_storage+20];
	add.f32 	%f295, %f293, %f294;
	ld.shared.f32 	%f296, [_ZZN3cub18CUB_300001_SM_10006detail6reduce18DeviceReduceKernelINS2_10policy_hubIfyN4cuda3std3__44plusIfEEE10Policy1000EN6thrust24THRUST_300001_SM_1000_NS6detail15normal_iteratorINSD_10device_ptrIfEEEEyS9_fNS7_10__identityEEEvT0_PT3_T1_NS0_13GridEvenShareISN_EET2_T4_E12temp_storage+24];
	add.f32 	%f297, %f295, %f296;
	ld.shared.f32 	%f298, [_ZZN3cub18CUB_300001_SM_10006detail6reduce18DeviceReduceKernelINS2_10policy_hubIfyN4cuda3std3__44plusIfEEE10Policy1000EN6thrust24THRUST_300001_SM_1000_NS6detail15normal_iteratorINSD_10device_ptrIfEEEEyS9_fNS7_10__identityEEEvT0_PT3_T1_NS0_13GridEvenShareISN_EET2_T4_E12temp_storage+28];
	add.f32 	%f299, %f297, %f298;
	ld.shared.f32 	%f300, [_ZZN3cub18CUB_300001_SM_10006detail6reduce18DeviceReduceKernelINS2_10policy_hubIfyN4cuda3std3__44plusIfEEE10Policy1000EN6thrust24THRUST_300001_SM_1000_NS6detail15normal_iteratorINSD_10device_ptrIfEEEEyS9_fNS7_10__identityEEEvT0_PT3_T1_NS0_13GridEvenShareISN_EET2_T4_E12temp_storage+32];
	add.f32 	%f301, %f299, %f300;
	ld.shared.f32 	%f302, [_ZZN3cub18CUB_300001_SM_10006detail6reduce18DeviceReduceKernelINS2_10policy_hubIfyN4cuda3std3__44plusIfEEE10Policy1000EN6thrust24THRUST_300001_SM_1000_NS6detail15normal_iteratorINSD_10device_ptrIfEEEEyS9_fNS7_10__identityEEEvT0_PT3_T1_NS0_13GridEvenShareISN_EET2_T4_E12temp_storage+36];
	add.f32 	%f323, %f301, %f302;
	bra.uni 	$L__BB17_46;
$L__BB17_21:
	// begin inline asm
	mov.u32 %r121, %laneid;
	// end inline asm
	and.b32  	%r147, %r5, 992;
	add.s32 	%r148, %r147, 32;
	setp.gt.s32 	%p34, %r148, %r4;
	not.b32 	%r149, %r147;
	add.s32 	%r150, %r4, %r149;
	selp.b32 	%r145, %r150, 31, %p34;
	mov.b32 	%r123, %f312;
	mov.b32 	%r124, 1;
	mov.b32 	%r146, -1;
	// begin inline asm
	shfl.sync.down.b32 %r122, %r123, %r124, %r145, %r146;
	// end inline asm
	setp.lt.s32 	%p35, %r121, %r145;
	mov.b32 	%f243, %r122;
	add.f32 	%f244, %f312, %f243;
	selp.f32 	%f245, %f244, %f312, %p35;
	mov.b32 	%r128, %f245;
	mov.b32 	%r129, 2;
	// begin inline asm
	shfl.sync.down.b32 %r127, %r128, %r129, %r145, %r146;
	// end inline asm
	add.s32 	%r151, %r121, 2;
	setp.gt.s32 	%p36, %r151, %r145;
	mov.b32 	%f246, %r127;
	add.f32 	%f247, %f245, %f246;
	selp.f32 	%f248, %f245, %f247, %p36;
	mov.b32 	%r133, %f248;
	mov.b32 	%r134, 4;
	// begin inline asm
	shfl.sync.down.b32 %r132, %r133, %r134, %r145, %r146;
	// end inline asm
	add.s32 	%r152, %r121, 4;
	setp.gt.s32 	%p37, %r152, %r145;
	mov.b32 	%f249, %r132;
	add.f32 	%f250, %f248, %f249;
	selp.f32 	%f251, %f248, %f250, %p37;
	mov.b32 	%r138, %f251;
	mov.b32 	%r139, 8;
	// begin inline asm
	shfl.sync.down.b32 %r137, %r138, %r139, %r145, %r146;
	// end inline asm
	add.s32 	%r153, %r121, 8;
	setp.gt.s32 	%p38, %r153, %r145;
	mov.b32 	%f252, %r137;
	add.f32 	%f253, %f251, %f252;
	selp.f32 	%f254, %f251, %f253, %p38;
	mov.b32 	%r143, %f254;
	mov.b32 	%r144, 16;
	// begin inline asm
	shfl.sync.down.b32 %r142, %r143, %r144, %r145, %r146;
	// end inline asm
	add.s32 	%r154, %r121, 16;
	setp.gt.s32 	%p39, %r154, %r145;
	mov.b32 	%f255, %r142;
	add.f32 	%f256, %f254, %f255;
	selp.f32 	%f323, %f254, %f256, %p39;
	setp.ne.s32 	%p40, %r121, 0;
	@%p40 bra 	$L__BB17_23;
	shr.u32 	%r155, %r5, 3;
	and.b32  	%r156, %r155, 124;
	mov.u32 	%r157, _ZZN3cub18CUB_300001_SM_10006detail6reduce18DeviceReduceKernelINS2_10policy_hubIfyN4cuda3std3__44plusIfEEE10Policy1000EN6thrust24THRUST_300001_SM_1000_NS6detail15normal_iteratorINSD_10device_ptrIfEEEEyS9_fNS7_10__identityEEEvT0_PT3_T1_NS0_13GridEvenShareISN_EET2_T4_E12temp_storage;
	add.s32 	%r158, %r157, %r156;
	st.shared.f32 	[%r158+8], %f323;
$L__BB17_23:
	bar.sync 	0;
	setp.ne.s32 	%p41, %r5, 0;
	@%p41 bra 	$L__BB17_46;
	setp.gt.s32 	%p42, %r4, 32;
	ld.shared.f32 	%f257, [_ZZN3cub18CUB_300001_SM_10006detail6reduce18DeviceReduceKernelINS2_10policy_hubIfyN4cuda3std3__44plusIfEEE10Policy1000EN6thrust24THRUST_300001_SM_1000_NS6detail15normal_iteratorINSD_10device_ptrIfEEEEyS9_fNS7_10__identityEEEvT0_PT3_T1_NS0_13GridEvenShareISN_EET2_T4_E12temp_storage+12];
	add.f32 	%f258, %f323, %f257;
	selp.f32 	%f259, %f258, %f323, %p42;
	setp.gt.s32 	%p43, %r4, 64;
	ld.shared.f32 	%f260, [_ZZN3cub18CUB_300001_SM_10006detail6reduce18DeviceReduceKernelINS2_10policy_hubIfyN4cuda3std3__44plusIfEEE10Policy1000EN6thrust24THRUST_300001_SM_1000_NS6detail15normal_iteratorINSD_10device_ptrIfEEEEyS9_fNS7_10__identityEEEvT0_PT3_T1_NS0_13GridEvenShareISN_EET2_T4_E12temp_storage+16];
	add.f32 	%f261, %f260, %f259;
	selp.f32 	%f262, %f261, %f259, %p43;
	setp.gt.s32 	%p44, %r4, 96;
	ld.shared.f32 	%f263, [_ZZN3cub18CUB_300001_SM_10006detail6reduce18DeviceReduceKernelINS2_10policy_hubIfyN4cuda3std3__44plusIfEEE10Policy1000EN6thrust24THRUST_300001_SM_1000_NS6detail15normal_iteratorINSD_10device_ptrIfEEEEyS9_fNS7_10__identityEEEvT0_PT3_T1_NS0_13GridEvenShareISN_EET2_T4_E12temp_storage+20];
	add.f32 	%f264, %f263, %f262;
	selp.f32 	%f265, %f264, %f262, %p44;
	setp.gt.s32 	%p45, %r4, 128;
	ld.shared.f32 	%f266, [_ZZN3cub18CUB_300001_SM_10006detail6reduce18DeviceReduceKernelINS2_10policy_hubIfyN4cuda3std3__44plusIfEEE10Policy1000EN6thrust24THRUST_300001_SM_1000_NS6detail15normal_iteratorINSD_10device_ptrIfEEEEyS9_fNS7_10__identityEEEvT0_PT3_T1_NS0_13GridEvenShareISN_EET2_T4_E12temp_storage+24];
	add.f32 	%f267, %f266, %f265;
	selp.f32 	%f268, %f267, %f265, %p45;
	setp.gt.s32 	%p46, %r4, 160;
	ld.shared.f32 	%f269, [_ZZN3cub18CUB_300001_SM_10006detail6reduce18DeviceReduceKernelINS2_10policy_hubIfyN4cuda3std3__44plusIfEEE10Policy1000EN6thrust24THRUST_300001_SM_1000_NS6detail15normal_iteratorINSD_10device_ptrIfEEEEyS9_fNS7_10__identityEEEvT0_PT3_T1_NS0_13GridEvenShareISN_EET2_T4_E12temp_storage+28];
	add.f32 	%f270, %f269, %f268;
	selp.f32 	%f271, %f270, %f268, %p46;
	setp.gt.s32 	%p47, %r4, 192;
	ld.shared.f32 	%f272, [_ZZN3cub18CUB_300001_SM_10006detail6reduce18DeviceReduceKernelINS2_10policy_hubIfyN4cuda3std3__44plusIfEEE10Policy1000EN6thrust24THRUST_300001_SM_1000_NS6detail15normal_iteratorINSD_10device_ptrIfEEEEyS9_fNS7_10__identityEEEvT0_PT3_T1_NS0_13GridEvenShareISN_EET2_T4_E12temp_storage+32];
	add.f32 	%f273, %f272, %f271;
	selp.f32 	%f274, %f273, %f271, %p47;
	setp.gt.s32 	%p48, %r4, 224;
	ld.shared.f32 	%f275, [_ZZN3cub18CUB_300001_SM_10006detail6reduce18DeviceReduceKernelINS2_10policy_hubIfyN4cuda3std3__44plusIfEEE10Policy1000EN6thrust24THRUST_300001_SM_1000_NS6detail15normal_iteratorINSD_10device_ptrIfEEEEyS9_fNS7_10__identityEEEvT0_PT3_T1_NS0_13GridEvenShareISN_EET2_T4_E12temp_storage+36];
	add.f32 	%f276, %f275, %f274;
	selp.f32 	%f323, %f276, %f274, %p48;
	bra.uni 	$L__BB17_46;
$L__BB17_25:
	cvt.u32.u64 	%r52, %rd4;
	mov.u32 	%r27, %tid.x;
	add.s32 	%r53, %r27, %r52;
	mul.wide.u32 	%rd26, %r53, 4;
	add.s64 	%rd27, %rd2, %rd26;
	ld.global.f32 	%f41, [%rd27];
	ld.global.f32 	%f42, [%rd27+1024];
	ld.global.f32 	%f43, [%rd27+2048];
	ld.global.f32 	%f44, [%rd27+3072];
	ld.global.f32 	%f45, [%rd27+4096];
	ld.global.f32 	%f46, [%rd27+5120];
	ld.global.f32 	%f47, [%rd27+6144];
	ld.global.f32 	%f48, [%rd27+7168];
	ld.global.f32 	%f49, [%rd27+8192];
	ld.global.f32 	%f50, [%rd27+9216];
	ld.global.f32 	%f51, [%rd27+10240];
	ld.global.f32 	%f52, [%rd27+11264];
	ld.global.f32 	%f53, [%rd27+12288];
	ld.global.f32 	%f54, [%rd27+13312];
	ld.global.f32 	%f55, [%rd27+14336];
	ld.global.f32 	%f56, [%rd27+15360];
	add.f32 	%f57, %f41, %f42;
	add.f32 	%f58, %f43, %f44;
	add.f32 	%f59, %f45, %f46;
	add.f32 	%f60, %f47, %f48;
	add.f32 	%f61, %f49, %f50;
	add.f32 	%f62, %f51, %f52;
	add.f32 	%f63, %f53, %f54;
	add.f32 	%f64, %f55, %f56;
	add.f32 	%f65, %f57, %f58;
	add.f32 	%f66, %f59, %f60;
	add.f32 	%f67, %f61, %f62;
	add.f32 	%f68, %f63, %f64;
	add.f32 	%f69, %f65, %f66;
	add.f32 	%f70, %f67, %f68;
	add.f32 	%f322, %f69, %f70;
	setp.lt.u64 	%p2, %rd5, %rd3;
	@%p2 bra 	$L__BB17_42;
	cvt.u32.u64 	%r55, %rd3;
	cvt.u64.u32 	%rd28, %r27;
	add.s64 	%rd74, %rd4, %rd3;
	cvt.u32.u64 	%r28, %rd1;
	not.b32 	%r57, %r27;
	add.s32 	%r58, %r57, %r28;
	sub.s32 	%r59, %r58, %r55;
	sub.s32 	%r198, %r59, %r52;
	add.s64 	%rd29, %rd74, %rd28;
	shl.b64 	%rd30, %rd29, 2;
	add.s64 	%rd31, %rd30, %rd2;
	add.s64 	%rd73, %rd31, 8192;
	mov.b32 	%r199, 0;
	shl.b32 	%r60, %r1, 12;
	mov.u64 	%rd75, %rd4;
$L__BB17_27:
	cvt.s64.s32 	%rd15, %r60;
	add.s64 	%rd75, %rd75, %rd15;
	add.s64 	%rd32, %rd1, -4096;
	setp.gt.u64 	%p3, %rd75, %rd32;
	@%p3 bra 	$L__BB17_29;
	shl.b32 	%r61, %r1, 12;
	cvt.s64.s32 	%rd33, %r61;
	cvt.u64.u32 	%rd34, %r27;
	add.s64 	%rd35, %rd75, %rd34;
	shl.b64 	%rd36, %rd35, 2;
	add.s64 	%rd37, %rd2, %rd36;
	ld.global.f32 	%f71, [%rd37];
	ld.global.f32 	%f72, [%rd37+1024];
	ld.global.f32 	%f73, [%rd37+2048];
	ld.global.f32 	%f74, [%rd37+3072];
	ld.global.f32 	%f75, [%rd37+4096];
	ld.global.f32 	%f76, [%rd37+5120];
	ld.global.f32 	%f77, [%rd37+6144];
	ld.global.f32 	%f78, [%rd37+7168];
	ld.global.f32 	%f79, [%rd37+8192];
	ld.global.f32 	%f80, [%rd37+9216];
	ld.global.f32 	%f81, [%rd37+10240];
	ld.global.f32 	%f82, [%rd37+11264];
	ld.global.f32 	%f83, [%rd37+12288];
	ld.global.f32 	%f84, [%rd37+13312];
	ld.global.f32 	%f85, [%rd37+14336];
	ld.global.f32 	%f86, [%rd37+15360];
	add.f32 	%f87, %f322, %f71;
	add.f32 	%f88, %f72, %f73;
	add.f32 	%f89, %f74, %f75;
	add.f32 	%f90, %f76, %f77;
	add.f32 	%f91, %f78, %f79;
	add.f32 	%f92, %f80, %f81;
	add.f32 	%f93, %f82, %f83;
	add.f32 	%f94, %f84, %f85;
	add.f32 	%f95, %f87, %f88;
	add.f32 	%f96, %f89, %f90;
	add.f32 	%f97, %f91, %f92;
	add.f32 	%f98, %f93, %f94;
	add.f32 	%f99, %f95, %f96;
	add.f32 	%f100, %f97, %f98;
	add.f32 	%f101, %f99, %f100;
	add.f32 	%f322, %f101, %f86;
	sub.s64 	%rd38, %rd1, %rd75;
	setp.lt.u64 	%p4, %rd38, %rd33;
	add.s32 	%r199, %r199, 1;
	add.s64 	%rd74, %rd74, %rd33;
	sub.s32 	%r198, %r198, %r61;
	mul.wide.s32 	%rd39, %r61, 4;
	add.s64 	%rd73, %rd73, %rd39;
	@%p4 bra 	$L__BB17_42;
	bra.uni 	$L__BB17_27;
$L__BB17_29:
	setp.le.u64 	%p5, %rd1, %rd75;
	cvt.u32.u64 	%r62, %rd75;
	cvt.u32.u64 	%r63, %rd1;
	sub.s32 	%r64, %r63, %r62;
	setp.ge.s32 	%p6, %r27, %r64;
	or.pred  	%p7, %p5, %p6;
	@%p7 bra 	$L__BB17_42;
	cvt.u32.u64 	%r66, %rd15;
	cvt.u32.u64 	%r67, %rd4;
	not.b32 	%r68, %r27;
	add.s32 	%r69, %r68, %r28;
	add.s32 	%r70, %r66, %r67;
	sub.s32 	%r71, %r69, %r70;
	mul.lo.s32 	%r72, %r1, %r199;
	shl.b32 	%r73, %r72, 12;
	sub.s32 	%r74, %r71, %r73;
	shr.u32 	%r75, %r74, 8;
	add.s32 	%r34, %r75, 1;
	and.b32  	%r35, %r34, 15;
	setp.lt.u32 	%p8, %r74, 3840;
	mov.u32 	%r202, %r27;
	@%p8 bra 	$L__BB17_33;
	shr.u32 	%r76, %r198, 8;
	add.s32 	%r77, %r76, 1;
	and.b32  	%r78, %r77, 33554416;
	neg.s32 	%r200, %r78;
	mov.u32 	%r202, %r27;
$L__BB17_32:
	.pragma "nounroll";
	ld.global.f32 	%f103, [%rd73+-8192];
	add.f32 	%f104, %f322, %f103;
	ld.global.f32 	%f105, [%rd73+-7168];
	add.f32 	%f106, %f104, %f105;
	ld.global.f32 	%f107, [%rd73+-6144];
	add.f32 	%f108, %f106, %f107;
	ld.global.f32 	%f109, [%rd73+-5120];
	add.f32 	%f110, %f108, %f109;
	ld.global.f32 	%f111, [%rd73+-4096];
	add.f32 	%f112, %f110, %f111;
	ld.global.f32 	%f113, [%rd73+-3072];
	add.f32 	%f114, %f112, %f113;
	ld.global.f32 	%f115, [%rd73+-2048];
	add.f32 	%f116, %f114, %f115;
	ld.global.f32 	%f117, [%rd73+-1024];
	add.f32 	%f118, %f116, %f117;
	ld.global.f32 	%f119, [%rd73];
	add.f32 	%f120, %f118, %f119;
	ld.global.f32 	%f121, [%rd73+1024];
	add.f32 	%f122, %f120, %f121;
	ld.global.f32 	%f123, [%rd73+2048];
	add.f32 	%f124, %f122, %f123;
	ld.global.f32 	%f125, [%rd73+3072];
	add.f32 	%f126, %f124, %f125;
	ld.global.f32 	%f127, [%rd73+4096];
	add.f32 	%f128, %f126, %f127;
	ld.global.f32 	%f129, [%rd73+5120];
	add.f32 	%f130, %f128, %f129;
	ld.global.f32 	%f131, [%rd73+6144];
	add.f32 	%f132, %f130, %f131;
	ld.global.f32 	%f133, [%rd73+7168];
	add.f32 	%f322, %f132, %f133;
	add.s32 	%r202, %r202, 4096;
	add.s32 	%r200, %r200, 16;
	add.s64 	%rd73, %rd73, 16384;
	setp.ne.s32 	%p9, %r200, 0;
	@%p9 bra 	$L__BB17_32;
$L__BB17_33:
	setp.eq.s32 	%p10, %r35, 0;
	@%p10 bra 	$L__BB17_42;
	and.b32  	%r42, %r34, 7;
	setp.lt.u32 	%p11, %r35, 8;
	@%p11 bra 	$L__BB17_36;
	cvt.u64.u32 	%rd40, %r202;
	add.s64 	%rd41, %rd75, %rd40;
	shl.b64 	%rd42, %rd41, 2;
	add.s64 	%rd43, %rd2, %rd42;
	ld.global.f32 	%f135, [%rd43];
	add.f32 	%f136, %f322, %f135;
	ld.global.f32 	%f137, [%rd43+1024];
	add.f32 	%f138, %f136, %f137;
	ld.global.f32 	%f139, [%rd43+2048];
	add.f32 	%f140, %f138, %f139;
	ld.global.f32 	%f141, [%rd43+3072];
	add.f32 	%f142, %f140, %f141;
	ld.global.f32 	%f143, [%rd43+4096];
	add.f32 	%f144, %f142, %f143;
	ld.global.f32 	%f145, [%rd43+5120];
	add.f32 	%f146, %f144, %f145;
	ld.global.f32 	%f147, [%rd43+6144];
	add.f32 	%f148, %f146, %f147;
	ld.global.f32 	%f149, [%rd43+7168];
	add.f32 	%f322, %f148, %f149;
	add.s32 	%r202, %r202, 2048;
$L__BB17_36:
	setp.eq.s32 	%p12, %r42, 0;
	@%p12 bra 	$L__BB17_42;
	setp.lt.u32 	%p13, %r42, 4;
	@%p13 bra 	$L__BB17_39;
	cvt.u64.u32 	%rd44, %r202;
	add.s64 	%rd45, %rd75, %rd44;
	shl.b64 	%rd46, %rd45, 2;
	add.s64 	%rd47, %rd2, %rd46;
	ld.global.f32 	%f151, [%rd47];
	add.f32 	%f152, %f322, %f151;
	ld.global.f32 	%f153, [%rd47+1024];
	add.f32 	%f154, %f152, %f153;
	ld.global.f32 	%f155, [%rd47+2048];
	add.f32 	%f156, %f154, %f155;
	ld.global.f32 	%f157, [%rd47+3072];
	add.f32 	%f322, %f156, %f157;
	add.s32 	%r202, %r202, 1024;
$L__BB17_39:
	and.b32  	%r79, %r34, 3;
	setp.eq.s32 	%p14, %r79, 0;
	@%p14 bra 	$L__BB17_42;
	cvt.u64.u32 	%rd48, %r202;
	add.s64 	%rd49, %rd48, %rd74;
	shl.b64 	%rd50, %rd49, 2;
	add.s64 	%rd77, %rd2, %rd50;
	cvt.u16.u32 	%rs1, %r198;
	shr.u16 	%rs2, %rs1, 8;
	add.s16 	%rs3, %rs2, 1;
	cvt.u32.u16 	%r80, %rs3;
	and.b32  	%r81, %r80, 3;
	neg.s32 	%r205, %r81;
$L__BB17_41:
	.pragma "nounroll";
	ld.global.f32 	%f158, [%rd77];
	add.f32 	%f322, %f322, %f158;
	add.s64 	%rd77, %rd77, 1024;
	add.s32 	%r205, %r205, 1;
	setp.ne.s32 	%p15, %r205, 0;
	@%p15 bra 	$L__BB17_41;
$L__BB17_42:
	// begin inline asm
	mov.u32 %r82, %laneid;
	// end inline asm
	mov.b32 	%r84, %f322;
	mov.b32 	%r85, 1;
	mov.b32 	%r106, 31;
	mov.b32 	%r107, -1;
	// begin inline asm
	shfl.sync.down.b32 %r83, %r84, %r85, %r106, %r107;
	// end inline asm
	setp.gt.s32 	%p16, %r82, 30;
	mov.b32 	%f159, %r83;
	add.f32 	%f160, %f322, %f159;
	selp.f32 	%f161, %f322, %f160, %p16;
	mov.b32 	%r89, %f161;
	mov.b32 	%r90, 2;
	// begin inline asm
	shfl.sync.down.b32 %r88, %r89, %r90, %r106, %r107;
	// end inline asm
	setp.gt.s32 	%p17, %r82, 29;
	mov.b32 	%f162, %r88;
	add.f32 	%f163, %f161, %f162;
	selp.f32 	%f164, %f161, %f163, %p17;
	mov.b32 	%r94, %f164;
	mov.b32 	%r95, 4;
	// begin inline asm
	shfl.sync.down.b32 %r93, %r94, %r95, %r106, %r107;
	// end inline asm
	setp.gt.s32 	%p18, %r82, 27;
	mov.b32 	%f165, %r93;
	add.f32 	%f166, %f164, %f165;
	selp.f32 	%f167, %f164, %f166, %p18;
	mov.b32 	%r99, %f167;
	mov.b32 	%r100, 8;
	// begin inline asm
	shfl.sync.down.b32 %r98, %r99, %r100, %r106, %r107;
	// end inline asm
	setp.gt.s32 	%p19, %r82, 23;
	mov.b32 	%f168, %r98;
	add.f32 	%f169, %f167, %f168;
	selp.f32 	%f170, %f167, %f169, %p19;
	mov.b32 	%r104, %f170;
	mov.b32 	%r105, 16;
	// begin inline asm
	shfl.sync.down.b32 %r103, %r104, %r105, %r106, %r107;
	// end inline asm
	setp.gt.s32 	%p20, %r82, 15;
	mov.b32 	%f171, %r103;
	add.f32 	%f37, %f170, %f171;
	selp.f32 	%f323, %f170, %f37, %p20;
	setp.ne.s32 	%p21, %r82, 0;
	@%p21 bra 	$L__BB17_44;
	shr.u32 	%r108, %r27, 3;
	and.b32  	%r109, %r108, 124;
	mov.u32 	%r110, _ZZN3cub18CUB_300001_SM_10006detail6reduce18DeviceReduceKernelINS2_10policy_hubIfyN4cuda3std3__44plusIfEEE10Policy1000EN6thrust24THRUST_300001_SM_1000_NS6detail15normal_iteratorINSD_10device_ptrIfEEEEyS9_fNS7_10__identityEEEvT0_PT3_T1_NS0_13GridEvenShareISN_EET2_T4_E12temp_storage;
	add.s32 	%r111, %r110, %r109;
	st.shared.f32 	[%r111+8], %f37;
$L__BB17_44:
	bar.sync 	0;
	setp.ne.s32 	%p22, %r27, 0;
	@%p22 bra 	$L__BB17_46;
	ld.shared.f32 	%f172, [_ZZN3cub18CUB_300001_SM_10006detail6reduce18DeviceReduceKernelINS2_10policy_hubIfyN4cuda3std3__44plusIfEEE10Policy1000EN6thrust24THRUST_300001_SM_1000_NS6detail15normal_iteratorINSD_10device_ptrIfEEEEyS9_fNS7_10__identityEEEvT0_PT3_T1_NS0_13GridEvenShareISN_EET2_T4_E12temp_storage+12];
	add.f32 	%f173, %f323, %f172;
	ld.shared.f32 	%f174, [_ZZN3cub18CUB_300001_SM_10006detail6reduce18DeviceReduceKernelINS2_10policy_hubIfyN4cuda3std3__44plusIfEEE10Policy1000EN6thrust24THRUST_300001_SM_1000_NS6detail15normal_iteratorINSD_10device_ptrIfEEEEyS9_fNS7_10__identityEEEvT0_PT3_T1_NS0_13GridEvenShareISN_EET2_T4_E12temp_storage+16];
	add.f32 	%f175, %f173, %f174;
	ld.shared.f32 	%f176, [_ZZN3cub18CUB_300001_SM_10006detail6reduce18DeviceReduceKernelINS2_10policy_hubIfyN4cuda3std3__44plusIfEEE10Policy1000EN6thrust24THRUST_300001_SM_1000_NS6detail15normal_iteratorINSD_10device_ptrIfEEEEyS9_fNS7_10__identityEEEvT0_PT3_T1_NS0_13GridEvenShareISN_EET2_T4_E12temp_storage+20];
	add.f32 	%f177, %f175, %f176;
	ld.shared.f32 	%f178, [_ZZN3cub18CUB_300001_SM_10006detail6reduce18DeviceReduceKernelINS2_10policy_hubIfyN4cuda3std3__44plusIfEEE10Policy1000EN6thrust24THRUST_300001_SM_1000_NS6detail15normal_iteratorINSD_10device_ptrIfEEEEyS9_fNS7_10__identityEEEvT0_PT3_T1_NS0_13GridEvenShareISN_EET2_T4_E12temp_storage+24];
	add.f32 	%f179, %f177, %f178;
	ld.shared.f32 	%f180, [_ZZN3cub18CUB_300001_SM_10006detail6reduce18DeviceReduceKernelINS2_10policy_hubIfyN4cuda3std3__44plusIfEEE10Policy1000EN6thrust24THRUST_300001_SM_1000_NS6detail15normal_iteratorINSD_10device_ptrIfEEEEyS9_fNS7_10__identityEEEvT0_PT3_T1_NS0_13GridEvenShareISN_EET2_T4_E12temp_storage+28];
	add.f32 	%f181, %f179, %f180;
	ld.shared.f32 	%f182, [_ZZN3cub18CUB_300001_SM_10006detail6reduce18DeviceReduceKernelINS2_10policy_hubIfyN4cuda3std3__44plusIfEEE10Policy1000EN6thrust24THRUST_300001_SM_1000_NS6detail15normal_iteratorINSD_10device_ptrIfEEEEyS9_fNS7_10__identityEEEvT0_PT3_T1_NS0_13GridEvenShareISN_EET2_T4_E12temp_storage+32];
	add.f32 	%f183, %f181, %f182;
	ld.shared.f32 	%f184, [_ZZN3cub18CUB_300001_SM_10006detail6reduce18DeviceReduceKernelINS2_10policy_hubIfyN4cuda3std3__44plusIfEEE10Policy1000EN6thrust24THRUST_300001_SM_1000_NS6detail15normal_iteratorINSD_10device_ptrIfEEEEyS9_fNS7_10__identityEEEvT0_PT3_T1_NS0_13GridEvenShareISN_EET2_T4_E12temp_storage+36];
	add.f32 	%f323, %f183, %f184;
$L__BB17_46:
	mov.u32 	%r189, %tid.x;
	setp.ne.s32 	%p56, %r189, 0;
	@%p56 bra 	$L__BB17_48;
	ld.param.u64 	%rd71, [_ZN3cub18CUB_300001_SM_10006detail6reduce18DeviceReduceKernelINS2_10policy_hubIfyN4cuda3std3__44plusIfEEE10Policy1000EN6thrust24THRUST_300001_SM_1000_NS6detail15normal_iteratorINSD_10device_ptrIfEEEEyS9_fNS7_10__identityEEEvT0_PT3_T1_NS0_13GridEvenShareISN_EET2_T4__param_1];
	cvta.to.global.u64 	%rd68, %rd71;
	mul.wide.u32 	%rd69, %r2, 4;
	add.s64 	%rd70, %rd68, %rd69;
	st.global.f32 	[%rd70], %f323;
$L__BB17_48:
	ret;

}
	// .globl	_ZN3cub18CUB_300001_SM_10006detail6reduce28DeviceReduceSingleTileKernelINS2_10policy_hubIfyN4cuda3std3__44plusIfEEE10Policy1000EPfSC_iS9_ffNS7_10__identityEEEvT0_T1_T2_T3_T4_T6_
.visible .entry _ZN3cub18CUB_300001_SM_10006detail6reduce28DeviceReduceSingleTileKernelINS2_10policy_hubIfyN4cuda3std3__44plusIfEEE10Policy1000EPfSC_iS9_ffNS7_10__identityEEEvT0_T1_T2_T3_T4_T6_(
	.param .u64 .ptr .align 1 _ZN3cub18CUB_300001_SM_10006detail6reduce28DeviceReduceSingleTileKernelINS2_10policy_hubIfyN4cuda3std3__44plusIfEEE10Policy1000EPfSC_iS9_ffNS7_10__identityEEEvT0_T1_T2_T3_T4_T6__param_0,
	.param .u64 .ptr .align 1 _ZN3cub18CUB_300001_SM_10006detail6reduce28DeviceReduceSingleTileKernelINS2_10policy_hubIfyN4cuda3std3__44plusIfEEE10Policy1000EPfSC_iS9_ffNS7_10__identityEEEvT0_T1_T2_T3_T4_T6__param_1,
	.param .u32 _ZN3cub18CUB_300001_SM_10006detail6reduce28DeviceReduceSingleTileKernelINS2_10policy_hubIfyN4cuda3std3__44plusIfEEE10Policy1000EPfSC_iS9_ffNS7_10__identityEEEvT0_T1_T2_T3_T4_T6__param_2,
	.param .align 1 .b8 _ZN3cub18CUB_300001_SM_10006detail6reduce28DeviceReduceSingleTileKernelINS2_10policy_hubIfyN4cuda3std3__44plusIfEEE10Policy1000EPfSC_iS9_ffNS7_10__identityEEEvT0_T1_T2_T3_T4_T6__param_3[1],
	.param .f32 _ZN3cub18CUB_300001_SM_10006detail6reduce28DeviceReduceSingleTileKernelINS2_10policy_hubIfyN4cuda3std3__44plusIfEEE10Policy1000EPfSC_iS9_ffNS7_10__identityEEEvT0_T1_T2_T3_T4_T6__param_4,
	.param .align 1 .b8 _ZN3cub18CUB_300001_SM_10006detail6reduce28DeviceReduceSingleTileKernelINS2_10policy_hubIfyN4cuda3std3__44plusIfEEE10Policy1000EPfSC_iS9_ffNS7_10__identityEEEvT0_T1_T2_T3_T4_T6__param_5[1]
)
.maxntid 256
.minnctapersm 1
{
	.reg .pred 	%p<97>;
	.reg .b32 	%r<407>;
	.reg .b32 	%f<419>;
	.reg .b64 	%rd<125>;
	// demoted variable
	.shared .align 4 .b8 _ZZN3cub18CUB_300001_SM_10006detail6reduce28DeviceReduceSingleTileKernelINS2_10policy_hubIfyN4cuda3std3__44plusIfEEE10Policy1000EPfSC_iS9_ffNS7_10__identityEEEvT0_T1_T2_T3_T4_T6_E12temp_storage[44];
	ld.param.u64 	%rd16, [_ZN3cub18CUB_300001_SM_10006detail6reduce28DeviceReduceSingleTileKernelINS2_10policy_hubIfyN4cuda3std3__44plusIfEEE10Policy1000EPfSC_iS9_ffNS7_10__identityEEEvT0_T1_T2_T3_T4_T6__param_0];
	ld.param.u64 	%rd17, [_ZN3cub18CUB_300001_SM_10006detail6reduce28DeviceReduceSingleTileKernelINS2_10policy_hubIfyN4cuda3std3__44plusIfEEE10Policy1000EPfSC_iS9_ffNS7_10__identityEEEvT0_T1_T2_T3_T4_T6__param_1];
	ld.param.u32 	%r67, [_ZN3cub18CUB_300001_SM_10006detail6reduce28DeviceReduceSingleTileKernelINS2_10policy_hubIfyN4cuda3std3__44plusIfEEE10Policy1000EPfSC_iS9_ffNS7_10__identityEEEvT0_T1_T2_T3_T4_T6__param_2];
	ld.param.f32 	%f58, [_ZN3cub18CUB_300001_SM_10006detail6reduce28DeviceReduceSingleTileKernelINS2_10policy_hubIfyN4cuda3std3__44plusIfEEE10Policy1000EPfSC_iS9_ffNS7_10__identityEEEvT0_T1_T2_T3_T4_T6__param_4];
	cvta.to.global.u64 	%rd1, %rd17;
	setp.ne.s32 	%p1, %r67, 0;
	@%p1 bra 	$L__BB18_3;
	mov.u32 	%r380, %tid.x;
	setp.ne.s32 	%p96, %r380, 0;
	@%p96 bra 	$L__BB18_74;
	st.global.f32 	[%rd1], %f58;
	bra.uni 	$L__BB18_74;
$L__BB18_3:
	and.b64  	%rd18, %rd16, 15;
	setp.ne.s64 	%p2, %rd18, 0;
	@%p2 bra 	$L__BB18_38;
	setp.gt.s32 	%p49, %r67, 4095;
	@%p49 bra 	$L__BB18_22;
	mov.u32 	%r1, %tid.x;
	setp.ge.s32 	%p66, %r1, %r67;
	mov.f32 	%f397, 0f00000000;
	mov.u32 	%r384, %r1;
	@%p66 bra 	$L__BB18_7;
	mul.wide.u32 	%rd113, %r1, 4;
	add.s64 	%rd112, %rd16, %rd113;
	// begin inline asm
	ld.global.nc.u32 %r300, [%rd112];
	// end inline asm
	mov.b32 	%f397, %r300;
	add.s32 	%r384, %r1, 256;
$L__BB18_7:
	setp.ge.s32 	%p67, %r384, %r67;
	@%p67 bra 	$L__BB18_13;
	not.b32 	%r301, %r384;
	add.s32 	%r4, %r67, %r301;
	and.b32  	%r302, %r4, 768;
	setp.eq.s32 	%p68, %r302, 768;
	@%p68 bra 	$L__BB18_11;
	mul.wide.u32 	%rd114, %r384, 4;
	add.s64 	%rd121, %rd16, %rd114;
	shr.u32 	%r303, %r4, 8;
	add.s32 	%r304, %r303, 1;
	and.b32  	%r305, %r304, 3;
	neg.s32 	%r382, %r305;
$L__BB18_10:
	.pragma "nounroll";
	// begin inline asm
	ld.global.nc.u32 %r306, [%rd121];
	// end inline asm
	mov.b32 	%f323, %r306;
	add.f32 	%f397, %f397, %f323;
	add.s32 	%r384, %r384, 256;
	add.s64 	%rd121, %rd121, 1024;
	add.s32 	%r382, %r382, 1;
	setp.ne.s32 	%p69, %r382, 0;
	@%p69 bra 	$L__BB18_10;
$L__BB18_11:
	setp.lt.u32 	%p70, %r4, 768;
	@%p70 bra 	$L__BB18_13;
$L__BB18_12:
	mul.wide.s32 	%rd120, %r384, 4;
	add.s64 	%rd116, %rd16, %rd120;
	// begin inline asm
	ld.global.nc.u32 %r307, [%rd116];
	// end inline asm
	mov.b32 	%f324, %r307;
	add.f32 	%f325, %f397, %f324;
	add.s64 	%rd117, %rd116, 1024;
	// begin inline asm
	ld.global.nc.u32 %r308, [%rd117];
	// end inline asm
	mov.b32 	%f326, %r308;
	add.f32 	%f327, %f325, %f326;
	add.s64 	%rd118, %rd116, 2048;
	// begin inline asm
	ld.global.nc.u32 %r309, [%rd118];
	// end inline asm
	mov.b32 	%f328, %r309;
	add.f32 	%f329, %f327, %f328;
	add.s64 	%rd119, %rd116, 3072;
	// begin inline asm
	ld.global.nc.u32 %r310, [%rd119];
	// end inline asm
	mov.b32 	%f330, %r310;
	add.f32 	%f397, %f329, %f330;
	add.s32 	%r384, %r384, 1024;
	setp.lt.s32 	%p71, %r384, %r67;
	@%p71 bra 	$L__BB18_12;
$L__BB18_13:
	setp.lt.s32 	%p72, %r67, 256;
	@%p72 bra 	$L__BB18_18;
	// begin inline asm
	mov.u32 %r349, %laneid;
	// end inline asm
	mov.b32 	%r351, %f397;
	mov.b32 	%r352, 1;
	mov.b32 	%r373, 31;
	mov.b32 	%r374, -1;
	// begin inline asm
	shfl.sync.down.b32 %r350, %r351, %r352, %r373, %r374;
	// end inline asm
	setp.gt.s32 	%p88, %r349, 30;
	mov.b32 	%f365, %r350;
	add.f32 	%f366, %f397, %f365;
	selp.f32 	%f367, %f397, %f366, %p88;
	mov.b32 	%r356, %f367;
	mov.b32 	%r357, 2;
	// begin inline asm
	shfl.sync.down.b32 %r355, %r356, %r357, %r373, %r374;
	// end inline asm
	setp.gt.s32 	%p89, %r349, 29;
	mov.b32 	%f368, %r355;
	add.f32 	%f369, %f367, %f368;
	selp.f32 	%f370, %f367, %f369, %p89;
	mov.b32 	%r361, %f370;
	mov.b32 	%r362, 4;
	// begin inline asm
	shfl.sync.down.b32 %r360, %r361, %r362, %r373, %r374;
	// end inline asm
	setp.gt.s32 	%p90, %r349, 27;
	mov.b32 	%f371, %r360;
	add.f32 	%f372, %f370, %f371;
	selp.f32 	%f373, %f370, %f372, %p90;
	mov.b32 	%r366, %f373;
	mov.b32 	%r367, 8;
	// begin inline asm
	shfl.sync.down.b32 %r365, %r366, %r367, %r373, %r374;
	// end inline asm
	setp.gt.s32 	%p91, %r349, 23;
	mov.b32 	%f374, %r365;
	add.f32 	%f375, %f373, %f374;
	selp.f32 	%f376, %f373, %f375, %p91;
	mov.b32 	%r371, %f376;
	mov.b32 	%r372, 16;
	// begin inline asm
	shfl.sync.down.b32 %r370, %r371, %r372, %r373, %r374;
	// end inline asm
	setp.gt.s32 	%p92, %r349, 15;
	mov.b32 	%f377, %r370;
	add.f32 	%f10, %f376, %f377;
	selp.f32 	%f418, %f376, %f10, %p92;
	setp.ne.s32 	%p93, %r349, 0;
	@%p93 bra 	$L__BB18_16;
	shr.u32 	%r375, %r1, 3;
	and.b32  	%r376, %r375, 124;
	mov.u32 	%r377, _ZZN3cub18CUB_300001_SM_10006detail6reduce28DeviceReduceSingleTileKernelINS2_10policy_hubIfyN4cuda3std3__44plusIfEEE10Policy1000EPfSC_iS9_ffNS7_10__identityEEEvT0_T1_T2_T3_T4_T6_E12temp_storage;
	add.s32 	%r378, %r377, %r376;
	st.shared.f32 	[%r378+8], %f10;
$L__BB18_16:
	bar.sync 	0;
	setp.ne.s32 	%p94, %r1, 0;
	@%p94 bra 	$L__BB18_72;
	ld.shared.f32 	%f378, [_ZZN3cub18CUB_300001_SM_10006detail6reduce28DeviceReduceSingleTileKernelINS2_10policy_hubIfyN4cuda3std3__44plusIfEEE10Policy1000EPfSC_iS9_ffNS7_10__identityEEEvT0_T1_T2_T3_T4_T6_E12temp_storage+12];
	add.f32 	%f379, %f418, %f378;
	ld.shared.f32 	%f380, [_ZZN3cub18CUB_300001_SM_10006detail6reduce28DeviceReduceSingleTileKernelINS2_10policy_hubIfyN4cuda3std3__44plusIfEEE10Policy1000EPfSC_iS9_ffNS7_10__identityEEEvT0_T1_T2_T3_T4_T6_E12temp_storage+16];
	add.f32 	%f381, %f379, %f380;
	ld.shared.f32 	%f382, [_ZZN3cub18CUB_300001_SM_10006detail6reduce28DeviceReduceSingleTileKernelINS2_10policy_hubIfyN4cuda3std3__44plusIfEEE10Policy1000EPfSC_iS9_ffNS7_10__identityEEEvT0_T1_T2_T3_T4_T6_E12temp_storage+20];
	add.f32 	%f383, %f381, %f382;
	ld.shared.f32 	%f384, [_ZZN3cub18CUB_300001_SM_10006detail6reduce28DeviceReduceSingleTileKernelINS2_10policy_hubIfyN4cuda3std3__44plusIfEEE10Policy1000EPfSC_iS9_ffNS7_10__identityEEEvT0_T1_T2_T3_T4_T6_E12temp_storage+24];
	add.f32 	%f385, %f383, %f384;
	ld.shared.f32 	%f386, [_ZZN3cub18CUB_300001_SM_10006detail6reduce28DeviceReduceSingleTileKernelINS2_10policy_hubIfyN4cuda3std3__44plusIfEEE10Policy1000EPfSC_iS9_ffNS7_10__identityEEEvT0_T1_T2_T3_T4_T6_E12temp_storage+28];
	add.f32 	%f387, %f385, %f386;
	ld.shared.f32 	%f388, [_ZZN3cub18CUB_300001_SM_10006detail6reduce28DeviceReduceSingleTileKernelINS2_10policy_hubIfyN4cuda3std3__44plusIfEEE10Policy1000EPfSC_iS9_ffNS7_10__identityEEEvT0_T1_T2_T3_T4_T6_E12temp_storage+32];
	add.f32 	%f389, %f387, %f388;
	ld.shared.f32 	%f390, [_ZZN3cub18CUB_300001_SM_10006detail6reduce28DeviceReduceSingleTileKernelINS2_10policy_hubIfyN4cuda3std3__44plusIfEEE10Policy1000EPfSC_iS9_ffNS7_10__identityEEEvT0_T1_T2_T3_T4_T6_E12temp_storage+36];
	add.f32 	%f418, %f389, %f390;
	bra.uni 	$L__BB18_72;
$L__BB18_18:
	// begin inline asm
	mov.u32 %r311, %laneid;
	// end inline asm
	and.b32  	%r337, %r1, 992;
	add.s32 	%r338, %r337, 32;
	setp.gt.s32 	%p73, %r338, %r67;
	not.b32 	%r339, %r337;
	add.s32 	%r340, %r67, %r339;
	selp.b32 	%r335, %r340, 31, %p73;
	mov.b32 	%r313, %f397;
	mov.b32 	%r314, 1;
	mov.b32 	%r336, -1;
	// begin inline asm
	shfl.sync.down.b32 %r312, %r313, %r314, %r335, %r336;
	// end inline asm
	setp.lt.s32 	%p74, %r311, %r335;
	mov.b32 	%f331, %r312;
	add.f32 	%f332, %f397, %f331;
	selp.f32 	%f333, %f332, %f397, %p74;
	mov.b32 	%r318, %f333;
	mov.b32 	%r319, 2;
	// begin inline asm
	shfl.sync.down.b32 %r317, %r318, %r319, %r335, %r336;
	// end inline asm
	add.s32 	%r341, %r311, 2;
	setp.gt.s32 	%p75, %r341, %r335;
	mov.b32 	%f334, %r317;
	add.f32 	%f335, %f333, %f334;
	selp.f32 	%f336, %f333, %f335, %p75;
	mov.b32 	%r323, %f336;
	mov.b32 	%r324, 4;
	// begin inline asm
	shfl.sync.down.b32 %r322, %r323, %r324, %r335, %r336;
	// end inline asm
	add.s32 	%r342, %r311, 4;
	setp.gt.s32 	%p76, %r342, %r335;
	mov.b32 	%f337, %r322;
	add.f32 	%f338, %f336, %f337;
	selp.f32 	%f339, %f336, %f338, %p76;
	mov.b32 	%r328, %f339;
	mov.b32 	%r329, 8;
	// begin inline asm
	shfl.sync.down.b32 %r327, %r328, %r329, %r335, %r336;
	// end inline asm
	add.s32 	%r343, %r311, 8;
	setp.gt.s32 	%p77, %r343, %r335;
	mov.b32 	%f340, %r327;
	add.f32 	%f341, %f339, %f340;
	selp.f32 	%f342, %f339, %f341, %p77;
	mov.b32 	%r333, %f342;
	mov.b32 	%r334, 16;
	// begin inline asm
	shfl.sync.down.b32 %r332, %r333, %r334, %r335, %r336;
	// end inline asm
	add.s32 	%r344, %r311, 16;
	setp.gt.s32 	%p78, %r344, %r335;
	mov.b32 	%f343, %r332;
	add.f32 	%f344, %f342, %f343;
	selp.f32 	%f418, %f342, %f344, %p78;
	setp.ne.s32 	%p79, %r311, 0;
	@%p79 bra 	$L__BB18_20;
	shr.u32 	%r345, %r1, 3;
	and.b32  	%r346, %r345, 124;
	mov.u32 	%r347, _ZZN3cub18CUB_300001_SM_10006detail6reduce28DeviceReduceSingleTileKernelINS2_10policy_hubIfyN4cuda3std3__44plusIfEEE10Policy1000EPfSC_iS9_ffNS7_10__identityEEEvT0_T1_T2_T3_T4_T6_E12temp_storage;
	add.s32 	%r348, %r347, %r346;
	st.shared.f32 	[%r348+8], %f418;
$L__BB18_20:
	bar.sync 	0;
	setp.ne.s32 	%p80, %r1, 0;
	@%p80 bra 	$L__BB18_72;
	setp.gt.s32 	%p81, %r67, 32;
	ld.shared.f32 	%f345, [_ZZN3cub18CUB_300001_SM_10006detail6reduce28DeviceReduceSingleTileKernelINS2_10policy_hubIfyN4cuda3std3__44plusIfEEE10Policy1000EPfSC_iS9_ffNS7_10__identityEEEvT0_T1_T2_T3_T4_T6_E12temp_storage+12];
	add.f32 	%f346, %f418, %f345;
	selp.f32 	%f347, %f346, %f418, %p81;
	setp.gt.s32 	%p82, %r67, 64;
	ld.shared.f32 	%f348, [_ZZN3cub18CUB_300001_SM_10006detail6reduce28DeviceReduceSingleTileKernelINS2_10policy_hubIfyN4cuda3std3__44plusIfEEE10Policy1000EPfSC_iS9_ffNS7_10__identityEEEvT0_T1_T2_T3_T4_T6_E12temp_storage+16];
	add.f32 	%f349, %f348, %f347;
	selp.f32 	%f350, %f349, %f347, %p82;
	setp.gt.s32 	%p83, %r67, 96;
	ld.shared.f32 	%f351, [_ZZN3cub18CUB_300001_SM_10006detail6reduce28DeviceReduceSingleTileKernelINS2_10policy_hubIfyN4cuda3std3__44plusIfEEE10Policy1000EPfSC_iS9_ffNS7_10__identityEEEvT0_T1_T2_T3_T4_T6_E12temp_storage+20];
	add.f32 	%f352, %f351, %f350;
	selp.f32 	%f353, %f352, %f350, %p83;
	setp.gt.s32 	%p84, %r67, 128;
	ld.shared.f32 	%f354, [_ZZN3cub18CUB_300001_SM_10006detail6reduce28DeviceReduceSingleTileKernelINS2_10policy_hubIfyN4cuda3std3__44plusIfEEE10Policy1000EPfSC_iS9_ffNS7_10__identityEEEvT0_T1_T2_T3_T4_T6_E12temp_storage+24];
	add.f32 	%f355, %f354, %f353;
	selp.f32 	%f356, %f355, %f353, %p84;
	setp.gt.s32 	%p85, %r67, 160;
	ld.shared.f32 	%f357, [_ZZN3cub18CUB_300001_SM_10006detail6reduce28DeviceReduceSingleTileKernelINS2_10policy_hubIfyN4cuda3std3__44plusIfEEE10Policy1000EPfSC_iS9_ffNS7_10__identityEEEvT0_T1_T2_T3_T4_T6_E12temp_storage+28];
	add.f32 	%f358, %f357, %f356;
	selp.f32 	%f359, %f358, %f356, %p85;
	setp.gt.s32 	%p86, %r67, 192;
	ld.shared.f32 	%f360, [_ZZN3cub18CUB_300001_SM_10006detail6reduce28DeviceReduceSingleTileKernelINS2_10policy_hubIfyN4cuda3std3__44plusIfEEE10Policy1000EPfSC_iS9_ffNS7_10__identityEEEvT0_T1_T2_T3_T4_T6_E12temp_storage+32];
	add.f32 	%f361, %f360, %f359;
	selp.f32 	%f362, %f361, %f359, %p86;
	setp.gt.s32 	%p87, %r67, 224;
	ld.shared.f32 	%f363, [_ZZN3cub18CUB_300001_SM_10006detail6reduce28DeviceReduceSingleTileKernelINS2_10policy_hubIfyN4cuda3std3__44plusIfEEE10Policy1000EPfSC_iS9_ffNS7_10__identityEEEvT0_T1_T2_T3_T4_T6_E12temp_storage+36];
	add.f32 	%f364, %f363, %f362;
	selp.f32 	%f418, %f364, %f362, %p87;
	bra.uni 	$L__BB18_72;
$L__BB18_22:
	mov.u32 	%r13, %tid.x;
	shl.b32 	%r224, %r13, 2;
	mul.wide.u32 	%rd86, %r224, 4;
	add.s64 	%rd76, %rd16, %rd86;
	// begin inline asm
	ld.global.nc.v2.u64 {%rd74, %rd75}, [%rd76];
	// end inline asm
	mov.b64 	{%r225, %r226}, %rd75;
	mov.b64 	{%r227, %r228}, %rd74;
	mov.b32 	%f225, %r228;
	mov.b32 	%f226, %r227;
	mov.b32 	%f227, %r226;
	mov.b32 	%f228, %r225;
	add.s64 	%rd79, %rd76, 4096;
	// begin inline asm
	ld.global.nc.v2.u64 {%rd77, %rd78}, [%rd79];
	// end inline asm
	mov.b64 	{%r229, %r230}, %rd78;
	mov.b64 	{%r231, %r232}, %rd77;
	mov.b32 	%f229, %r232;
	mov.b32 	%f230, %r231;
	mov.b32 	%f231, %r230;
	mov.b32 	%f232, %r229;
	add.s64 	%rd82, %rd76, 8192;
	// begin inline asm
	ld.global.nc.v2.u64 {%rd80, %rd81}, [%rd82];
	// end inline asm
	mov.b64 	{%r233, %r234}, %rd81;
	mov.b64 	{%r235, %r236}, %rd80;
	mov.b32 	%f233, %r236;
	mov.b32 	%f234, %r235;
	mov.b32 	%f235, %r234;
	mov.b32 	%f236, %r233;
	add.s64 	%rd85, %rd76, 12288;
	// begin inline asm
	ld.global.nc.v2.u64 {%rd83, %rd84}, [%rd85];
	// end inline asm
	mov.b64 	{%r237, %r238}, %rd84;
	mov.b64 	{%r239, %r240}, %rd83;
	mov.b32 	%f237, %r240;
	mov.b32 	%f238, %r239;
	mov.b32 	%f239, %r238;
	mov.b32 	%f240, %r237;
	add.f32 	%f241, %f226, %f225;
	add.f32 	%f242, %f228, %f227;
	add.f32 	%f243, %f230, %f229;
	add.f32 	%f244, %f232, %f231;
	add.f32 	%f245, %f234, %f233;
	add.f32 	%f246, %f236, %f235;
	add.f32 	%f247, %f238, %f237;
	add.f32 	%f248, %f240, %f239;
	add.f32 	%f249, %f241, %f242;
	add.f32 	%f250, %f243, %f244;
	add.f32 	%f251, %f245, %f246;
	add.f32 	%f252, %f247, %f248;
	add.f32 	%f253, %f249, %f250;
	add.f32 	%f254, %f251, %f252;
	add.f32 	%f404, %f253, %f254;
	setp.lt.u32 	%p50, %r67, 8192;
	mov.b32 	%r387, 4096;
	@%p50 bra 	$L__BB18_26;
	add.s32 	%r14, %r67, -4096;
	mov.b32 	%r387, 4096;
$L__BB18_24:
	mul.wide.s32 	%rd99, %r387, 4;
	add.s64 	%rd89, %rd76, %rd99;
	// begin inline asm
	ld.global.nc.v2.u64 {%rd87, %rd88}, [%rd89];
	// end inline asm
	mov.b64 	{%r242, %r243}, %rd88;
	mov.b64 	{%r244, %r245}, %rd87;
	mov.b32 	%f255, %r245;
	mov.b32 	%f256, %r244;
	mov.b32 	%f257, %r243;
	mov.b32 	%f258, %r242;
	add.s64 	%rd92, %rd89, 4096;
	// begin inline asm
	ld.global.nc.v2.u64 {%rd90, %rd91}, [%rd92];
	// end inline asm
	mov.b64 	{%r246, %r247}, %rd91;
	mov.b64 	{%r248, %r249}, %rd90;
	mov.b32 	%f259, %r249;
	mov.b32 	%f260, %r248;
	mov.b32 	%f261, %r247;
	mov.b32 	%f262, %r246;
	add.s64 	%rd95, %rd89, 8192;
	// begin inline asm
	ld.global.nc.v2.u64 {%rd93, %rd94}, [%rd95];
	// end inline asm
	mov.b64 	{%r250, %r251}, %rd94;
	mov.b64 	{%r252, %r253}, %rd93;
	mov.b32 	%f263, %r253;
	mov.b32 	%f264, %r252;
	mov.b32 	%f265, %r251;
	mov.b32 	%f266, %r250;
	add.s64 	%rd98, %rd89, 12288;
	// begin inline asm
	ld.global.nc.v2.u64 {%rd96, %rd97}, [%rd98];
	// end inline asm
	mov.b64 	{%r254, %r255}, %rd97;
	mov.b64 	{%r256, %r257}, %rd96;
	mov.b32 	%f267, %r257;
	mov.b32 	%f268, %r256;
	mov.b32 	%f269, %r255;
	mov.b32 	%f270, %r254;
	add.f32 	%f271, %f404, %f256;
	add.f32 	%f272, %f255, %f258;
	add.f32 	%f273, %f257, %f260;
	add.f32 	%f274, %f259, %f262;
	add.f32 	%f275, %f261, %f264;
	add.f32 	%f276, %f263, %f266;
	add.f32 	%f277, %f265, %f268;
	add.f32 	%f278, %f267, %f270;
	add.f32 	%f279, %f271, %f272;
	add.f32 	%f280, %f273, %f274;
	add.f32 	%f281, %f275, %f276;
	add.f32 	%f282, %f277, %f278;
	add.f32 	%f283, %f279, %f280;
	add.f32 	%f284, %f281, %f282;
	add.f32 	%f285, %f283, %f284;
	add.f32 	%f404, %f285, %f269;
	sub.s32 	%r258, %r67, %r387;
	setp.lt.s32 	%p51, %r258, 4096;
	@%p51 bra 	$L__BB18_34;
	add.s32 	%r387, %r387, 4096;
	setp.le.s32 	%p52, %r387, %r14;
	@%p52 bra 	$L__BB18_24;
$L__BB18_26:
	setp.le.s32 	%p53, %r67, %r387;
	@%p53 bra 	$L__BB18_34;
	sub.s32 	%r18, %r67, %r387;
	setp.ge.s32 	%p54, %r13, %r18;
	@%p54 bra 	$L__BB18_34;
	not.b32 	%r259, %r13;
	add.s32 	%r260, %r67, %r259;
	sub.s32 	%r19, %r260, %r387;
	and.b32  	%r261, %r19, 768;
	setp.eq.s32 	%p55, %r261, 768;
	mov.u32 	%r391, %r13;
	@%p55 bra 	$L__BB18_31;
	add.s32 	%r389, %r13, %r387;
	shr.u32 	%r262, %r19, 8;
	add.s32 	%r263, %r262, 1;
	and.b32  	%r264, %r263, 3;
	neg.s32 	%r388, %r264;
	mov.u32 	%r391, %r13;
$L__BB18_30:
	.pragma "nounroll";
	mul.wide.u32 	%rd101, %r389, 4;
	add.s64 	%rd100, %rd16, %rd101;
	// begin inline asm
	ld.global.nc.u32 %r265, [%rd100];
	// end inline asm
	mov.b32 	%f287, %r265;
	add.f32 	%f404, %f404, %f287;
	add.s32 	%r391, %r391, 256;
	add.s32 	%r389, %r389, 256;
	add.s32 	%r388, %r388, 1;
	setp.ne.s32 	%p56, %r388, 0;
	@%p56 bra 	$L__BB18_30;
$L__BB18_31:
	setp.lt.u32 	%p57, %r19, 768;
	@%p57 bra 	$L__BB18_34;
	cvt.u64.u32 	%rd102, %r391;
	cvt.u64.u32 	%rd103, %r387;
	add.s64 	%rd104, %rd102, %rd103;
	shl.b64 	%rd105, %rd104, 2;
	add.s64 	%rd106, %rd105, %rd16;
	add.s64 	%rd122, %rd106, 2048;
	add.s32 	%r392, %r391, %r387;
$L__BB18_33:
	mul.wide.u32 	%rd111, %r392, 4;
	add.s64 	%rd107, %rd16, %rd111;
	// begin inline asm
	ld.global.nc.u32 %r266, [%rd107];
	// end inline asm
	mov.b32 	%f288, %r266;
	add.f32 	%f289, %f404, %f288;
	add.s64 	%rd108, %rd122, -1024;
	// begin inline asm
	ld.global.nc.u32 %r267, [%rd108];
	// end inline asm
	mov.b32 	%f290, %r267;
	add.f32 	%f291, %f289, %f290;
	// begin inline asm
	ld.global.nc.u32 %r268, [%rd122];
	// end inline asm
	mov.b32 	%f292, %r268;
	add.f32 	%f293, %f291, %f292;
	add.s64 	%rd110, %rd122, 1024;
	// begin inline asm
	ld.global.nc.u32 %r269, [%rd110];
	// end inline asm
	mov.b32 	%f294, %r269;
	add.f32 	%f404, %f293, %f294;
	add.s32 	%r391, %r391, 1024;
	add.s64 	%rd122, %rd122, 4096;
	add.s32 	%r392, %r392, 1024;
	setp.lt.s32 	%p58, %r391, %r18;
	@%p58 bra 	$L__BB18_33;
$L__BB18_34:
	// begin inline asm
	mov.u32 %r270, %laneid;
	// end inline asm
	mov.b32 	%r272, %f404;
	mov.b32 	%r273, 1;
	mov.b32 	%r294, 31;
	mov.b32 	%r295, -1;
	// begin inline asm
	shfl.sync.down.b32 %r271, %r272, %r273, %r294, %r295;
	// end inline asm
	setp.gt.s32 	%p59, %r270, 30;
	mov.b32 	%f295, %r271;
	add.f32 	%f296, %f404, %f295;
	selp.f32 	%f297, %f404, %f296, %p59;
	mov.b32 	%r277, %f297;
	mov.b32 	%r278, 2;
	// begin inline asm
	shfl.sync.down.b32 %r276, %r277, %r278, %r294, %r295;
	// end inline asm
	setp.gt.s32 	%p60, %r270, 29;
	mov.b32 	%f298, %r276;
	add.f32 	%f299, %f297, %f298;
	selp.f32 	%f300, %f297, %f299, %p60;
	mov.b32 	%r282, %f300;
	mov.b32 	%r283, 4;
	// begin inline asm
	shfl.sync.down.b32 %r281, %r282, %r283, %r294, %r295;
	// end inline asm
	setp.gt.s32 	%p61, %r270, 27;
	mov.b32 	%f301, %r281;
	add.f32 	%f302, %f300, %f301;
	selp.f32 	%f303, %f300, %f302, %p61;
	mov.b32 	%r287, %f303;
	mov.b32 	%r288, 8;
	// begin inline asm
	shfl.sync.down.b32 %r286, %r287, %r288, %r294, %r295;
	// end inline asm
	setp.gt.s32 	%p62, %r270, 23;
	mov.b32 	%f304, %r286;
	add.f32 	%f305, %f303, %f304;
	selp.f32 	%f306, %f303, %f305, %p62;
	mov.b32 	%r292, %f306;
	mov.b32 	%r293, 16;
	// begin inline asm
	shfl.sync.down.b32 %r291, %r292, %r293, %r294, %r295;
	// end inline asm
	setp.gt.s32 	%p63, %r270, 15;
	mov.b32 	%f307, %r291;
	add.f32 	%f26, %f306, %f307;
	selp.f32 	%f418, %f306, %f26, %p63;
	setp.ne.s32 	%p64, %r270, 0;
	@%p64 bra 	$L__BB18_36;
	shr.u32 	%r296, %r13, 3;
	and.b32  	%r297, %r296, 124;
	mov.u32 	%r298, _ZZN3cub18CUB_300001_SM_10006detail6reduce28DeviceReduceSingleTileKernelINS2_10policy_hubIfyN4cuda3std3__44plusIfEEE10Policy1000EPfSC_iS9_ffNS7_10__identityEEEvT0_T1_T2_T3_T4_T6_E12temp_storage;
	add.s32 	%r299, %r298, %r297;
	st.shared.f32 	[%r299+8], %f26;
$L__BB18_36:
	bar.sync 	0;
	setp.ne.s32 	%p65, %r13, 0;
	@%p65 bra 	$L__BB18_72;
	ld.shared.f32 	%f308, [_ZZN3cub18CUB_300001_SM_10006detail6reduce28DeviceReduceSingleTileKernelINS2_10policy_hubIfyN4cuda3std3__44plusIfEEE10Policy1000EPfSC_iS9_ffNS7_10__identityEEEvT0_T1_T2_T3_T4_T6_E12temp_storage+12];
	add.f32 	%f309, %f418, %f308;
	ld.shared.f32 	%f310, [_ZZN3cub18CUB_300001_SM_10006detail6reduce28DeviceReduceSingleTileKernelINS2_10policy_hubIfyN4cuda3std3__44plusIfEEE10Policy1000EPfSC_iS9_ffNS7_10__identityEEEvT0_T1_T2_T3_T4_T6_E12temp_storage+16];
	add.f32 	%f311, %f309, %f310;
	ld.shared.f32 	%f312, [_ZZN3cub18CUB_300001_SM_10006detail6reduce28DeviceReduceSingleTileKernelINS2_10policy_hubIfyN4cuda3std3__44plusIfEEE10Policy1000EPfSC_iS9_ffNS7_10__identityEEEvT0_T1_T2_T3_T4_T6_E12temp_storage+20];
	add.f32 	%f313, %f311, %f312;
	ld.shared.f32 	%f314, [_ZZN3cub18CUB_300001_SM_10006detail6reduce28DeviceReduceSingleTileKernelINS2_10policy_hubIfyN4cuda3std3__44plusIfEEE10Policy1000EPfSC_iS9_ffNS7_10__identityEEEvT0_T1_T2_T3_T4_T6_E12temp_storage+24];
	add.f32 	%f315, %f313, %f314;
	ld.shared.f32 	%f316, [_ZZN3cub18CUB_300001_SM_10006detail6reduce28DeviceReduceSingleTileKernelINS2_10policy_hubIfyN4cuda3std3__44plusIfEEE10Policy1000EPfSC_iS9_ffNS7_10__identityEEEvT0_T1_T2_T3_T4_T6_E12temp_storage+28];
	add.f32 	%f317, %f315, %f316;
	ld.shared.f32 	%f318, [_ZZN3cub18CUB_300001_SM_10006detail6reduce28DeviceReduceSingleTileKernelINS2_10policy_hubIfyN4cuda3std3__44plusIfEEE10Policy1000EPfSC_iS9_ffNS7_10__identityEEEvT0_T1_T2_T3_T4_T6_E12temp_storage+32];
	add.f32 	%f319, %f317, %f318;
	ld.shared.f32 	%f320, [_ZZN3cub18CUB_300001_SM_10006detail6reduce28DeviceReduceSingleTileKernelINS2_10policy_hubIfyN4cuda3std3__44plusIfEEE10Policy1000EPfSC_iS9_ffNS7_10__identityEEEvT0_T1_T2_T3_T4_T6_E12temp_storage+36];
	add.f32 	%f418, %f319, %f320;
	bra.uni 	$L__BB18_72;
$L__BB18_38:
	setp.gt.s32 	%p3, %r67, 4095;
	@%p3 bra 	$L__BB18_56;
	mov.u32 	%r34, %tid.x;
	setp.ge.s32 	%p20, %r34, %r67;
	mov.f32 	%f410, 0f00000000;
	mov.u32 	%r397, %r34;
	@%p20 bra 	$L__BB18_41;
	mul.wide.u32 	%rd66, %r34, 4;
	add.s64 	%rd65, %rd16, %rd66;
	// begin inline asm
	ld.global.nc.u32 %r144, [%rd65];
	// end inline asm
	mov.b32 	%f410, %r144;
	add.s32 	%r397, %r34, 256;
$L__BB18_41:
	setp.ge.s32 	%p21, %r397, %r67;
	@%p21 bra 	$L__BB18_47;
	not.b32 	%r145, %r397;
	add.s32 	%r37, %r67, %r145;
	and.b32  	%r146, %r37, 768;
	setp.eq.s32 	%p22, %r146, 768;
	@%p22 bra 	$L__BB18_45;
	mul.wide.u32 	%rd67, %r397, 4;
	add.s64 	%rd123, %rd16, %rd67;
	shr.u32 	%r147, %r37, 8;
	add.s32 	%r148, %r147, 1;
	and.b32  	%r149, %r148, 3;
	neg.s32 	%r395, %r149;
$L__BB18_44:
	.pragma "nounroll";
	// begin inline asm
	ld.global.nc.u32 %r150, [%rd123];
	// end inline asm
	mov.b32 	%f157, %r150;
	add.f32 	%f410, %f410, %f157;
	add.s32 	%r397, %r397, 256;
	add.s64 	%rd123, %rd123, 1024;
	add.s32 	%r395, %r395, 1;
	setp.ne.s32 	%p23, %r395, 0;
	@%p23 bra 	$L__BB18_44;
$L__BB18_45:
	setp.lt.u32 	%p24, %r37, 768;
	@%p24 bra 	$L__BB18_47;
$L__BB18_46:
	mul.wide.s32 	%rd73, %r397, 4;
	add.s64 	%rd69, %rd16, %rd73;
	// begin inline asm
	ld.global.nc.u32 %r151, [%rd69];
	// end inline asm
	mov.b32 	%f158, %r151;
	add.f32 	%f159, %f410, %f158;
	add.s64 	%rd70, %rd69, 1024;
	// begin inline asm
	ld.global.nc.u32 %r152, [%rd70];
	// end inline asm
	mov.b32 	%f160, %r152;
	add.f32 	%f161, %f159, %f160;
	add.s64 	%rd71, %rd69, 2048;
	// begin inline asm
	ld.global.nc.u32 %r153, [%rd71];
	// end inline asm
	mov.b32 	%f162, %r153;
	add.f32 	%f163, %f161, %f162;
	add.s64 	%rd72, %rd69, 3072;
	// begin inline asm
	ld.global.nc.u32 %r154, [%rd72];
	// end inline asm
	mov.b32 	%f164, %r154;
	add.f32 	%f410, %f163, %f164;
	add.s32 	%r397, %r397, 1024;
	setp.lt.s32 	%p25, %r397, %r67;
	@%p25 bra 	$L__BB18_46;
$L__BB18_47:
	setp.lt.s32 	%p26, %r67, 256;
	@%p26 bra 	$L__BB18_52;
	// begin inline asm
	mov.u32 %r193, %laneid;
	// end inline asm
	mov.b32 	%r195, %f410;
	mov.b32 	%r196, 1;
	mov.b32 	%r217, 31;
	mov.b32 	%r218, -1;
	// begin inline asm
	shfl.sync.down.b32 %r194, %r195, %r196, %r217, %r218;
	// end inline asm
	setp.gt.s32 	%p42, %r193, 30;
	mov.b32 	%f199, %r194;
	add.f32 	%f200, %f410, %f199;
	selp.f32 	%f201, %f410, %f200, %p42;
	mov.b32 	%r200, %f201;
	mov.b32 	%r201, 2;
	// begin inline asm
	shfl.sync.down.b32 %r199, %r200, %r201, %r217, %r218;
	// end inline asm
	setp.gt.s32 	%p43, %r193, 29;
	mov.b32 	%f202, %r199;
	add.f32 	%f203, %f201, %f202;
	selp.f32 	%f204, %f201, %f203, %p43;
	mov.b32 	%r205, %f204;
	mov.b32 	%r206, 4;
	// begin inline asm
	shfl.sync.down.b32 %r204, %r205, %r206, %r217, %r218;
	// end inline asm
	setp.gt.s32 	%p44, %r193, 27;
	mov.b32 	%f205, %r204;
	add.f32 	%f206, %f204, %f205;
	selp.f32 	%f207, %f204, %f206, %p44;
	mov.b32 	%r210, %f207;
	mov.b32 	%r211, 8;
	// begin inline asm
	shfl.sync.down.b32 %r209, %r210, %r211, %r217, %r218;
	// end inline asm
	setp.gt.s32 	%p45, %r193, 23;
	mov.b32 	%f208, %r209;
	add.f32 	%f209, %f207, %f208;
	selp.f32 	%f210, %f207, %f209, %p45;
	mov.b32 	%r215, %f210;
	mov.b32 	%r216, 16;
	// begin inline asm
	shfl.sync.down.b32 %r214, %r215, %r216, %r217, %r218;
	// end inline asm
	setp.gt.s32 	%p46, %r193, 15;
	mov.b32 	%f211, %r214;
	add.f32 	%f38, %f210, %f211;
	selp.f32 	%f418, %f210, %f38, %p46;
	setp.ne.s32 	%p47, %r193, 0;
	@%p47 bra 	$L__BB18_50;
	shr.u32 	%r219, %r34, 3;
	and.b32  	%r220, %r219, 124;
	mov.u32 	%r221, _ZZN3cub18CUB_300001_SM_10006detail6reduce28DeviceReduceSingleTileKernelINS2_10policy_hubIfyN4cuda3std3__44plusIfEEE10Policy1000EPfSC_iS9_ffNS7_10__identityEEEvT0_T1_T2_T3_T4_T6_E12temp_storage;
	add.s32 	%r222, %r221, %r220;
	st.shared.f32 	[%r222+8], %f38;
$L__BB18_50:
	bar.sync 	0;
	setp.ne.s32 	%p48, %r34, 0;
	@%p48 bra 	$L__BB18_72;
	ld.shared.f32 	%f212, [_ZZN3cub18CUB_300001_SM_10006detail6reduce28DeviceReduceSingleTileKernelINS2_10policy_hubIfyN4cuda3std3__44plusIfEEE10Policy1000EPfSC_iS9_ffNS7_10__identityEEEvT0_T1_T2_T3_T4_T6_E12temp_storage+12];
	add.f32 	%f213, %f418, %f212;
	ld.shared.f32 	%f214, [_ZZN3cub18CUB_300001_SM_10006detail6reduce28DeviceReduceSingleTileKernelINS2_10policy_hubIfyN4cuda3std3__44plusIfEEE10Policy1000EPfSC_iS9_ffNS7_10__identityEEEvT0_T1_T2_T3_T4_T6_E12temp_storage+16];
	add.f32 	%f215, %f213, %f214;
	ld.shared.f32 	%f216, [_ZZN3cub18CUB_300001_SM_10006detail6reduce28DeviceReduceSingleTileKernelINS2_10policy_hubIfyN4cuda3std3__44plusIfEEE10Policy1000EPfSC_iS9_ffNS7_10__identityEEEvT0_T1_T2_T3_T4_T6_E12temp_storage+20];
	add.f32 	%f217, %f215, %f216;
	ld.shared.f32 	%f218, [_ZZN3cub18CUB_300001_SM_10006detail6reduce28DeviceReduceSingleTileKernelINS2_10policy_hubIfyN4cuda3std3__44plusIfEEE10Policy1000EPfSC_iS9_ffNS7_10__identityEEEvT0_T1_T2_T3_T4_T6_E12temp_storage+24];
	add.f32 	%f219, %f217, %f218;
	ld.shared.f32 	%f220, [_ZZN3cub18CUB_300001_SM_10006detail6reduce28DeviceReduceSingleTileKernelINS2_10policy_hubIfyN4cuda3std3__44plusIfEEE10Policy1000EPfSC_iS9_ffNS7_10__identityEEEvT0_T1_T2_T3_T4_T6_E12temp_storage+28];
	add.f32 	%f221, %f219, %f220;
	ld.shared.f32 	%f222, [_ZZN3cub18CUB_300001_SM_10006detail6reduce28DeviceReduceSingleTileKernelINS2_10policy_hubIfyN4cuda3std3__44plusIfEEE10Policy1000EPfSC_iS9_ffNS7_10__identityEEEvT0_T1_T2_T3_T4_T6_E12temp_storage+32];
	add.f32 	%f223, %f221, %f222;
	ld.shared.f32 	%f224, [_ZZN3cub18CUB_300001_SM_10006detail6reduce28DeviceReduceSingleTileKernelINS2_10policy_hubIfyN4cuda3std3__44plusIfEEE10Policy1000EPfSC_iS9_ffNS7_10__identityEEEvT0_T1_T2_T3_T4_T6_E12temp_storage+36];
	add.f32 	%f418, %f223, %f224;
	bra.uni 	$L__BB18_72;
$L__BB18_52:
	// begin inline asm
	mov.u32 %r155, %laneid;
	// end inline asm
	and.b32  	%r181, %r34, 992;
	add.s32 	%r182, %r181, 32;
	setp.gt.s32 	%p27, %r182, %r67;
	not.b32 	%r183, %r181;
	add.s32 	%r184, %r67, %r183;
	selp.b32 	%r179, %r184, 31, %p27;
	mov.b32 	%r157, %f410;
	mov.b32 	%r158, 1;
	mov.b32 	%r180, -1;
	// begin inline asm
	shfl.sync.down.b32 %r156, %r157, %r158, %r179, %r180;
	// end inline asm
	setp.lt.s32 	%p28, %r155, %r179;
	mov.b32 	%f165, %r156;
	add.f32 	%f166, %f410, %f165;
	selp.f32 	%f167, %f166, %f410, %p28;
	mov.b32 	%r162, %f167;
	mov.b32 	%r163, 2;
	// begin inline asm
	shfl.sync.down.b32 %r161, %r162, %r163, %r179, %r180;
	// end inline asm
	add.s32 	%r185, %r155, 2;
	setp.gt.s32 	%p29, %r185, %r179;
	mov.b32 	%f168, %r161;
	add.f32 	%f169, %f167, %f168;
	selp.f32 	%f170, %f167, %f169, %p29;
	mov.b32 	%r167, %f170;
	mov.b32 	%r168, 4;
	// begin inline asm
	shfl.sync.down.b32 %r166, %r167, %r168, %r179, %r180;
	// end inline asm
	add.s32 	%r186, %r155, 4;
	setp.gt.s32 	%p30, %r186, %r179;
	mov.b32 	%f171, %r166;
	add.f32 	%f172, %f170, %f171;
	selp.f32 	%f173, %f170, %f172, %p30;
	mov.b32 	%r172, %f173;
	mov.b32 	%r173, 8;
	// begin inline asm
	shfl.sync.down.b32 %r171, %r172, %r173, %r179, %r180;
	// end inline asm
	add.s32 	%r187, %r155, 8;
	setp.gt.s32 	%p31, %r187, %r179;
	mov.b32 	%f174, %r171;
	add.f32 	%f175, %f173, %f174;
	selp.f32 	%f176, %f173, %f175, %p31;
	mov.b32 	%r177, %f176;
	mov.b32 	%r178, 16;
	// begin inline asm
	shfl.sync.down.b32 %r176, %r177, %r178, %r179, %r180;
	// end inline asm
	add.s32 	%r188, %r155, 16;
	setp.gt.s32 	%p32, %r188, %r179;
	mov.b32 	%f177, %r176;
	add.f32 	%f178, %f176, %f177;
	selp.f32 	%f418, %f176, %f178, %p32;
	setp.ne.s32 	%p33, %r155, 0;
	@%p33 bra 	$L__BB18_54;
	shr.u32 	%r189, %r34, 3;
	and.b32  	%r190, %r189, 124;
	mov.u32 	%r191, _ZZN3cub18CUB_300001_SM_10006detail6reduce28DeviceReduceSingleTileKernelINS2_10policy_hubIfyN4cuda3std3__44plusIfEEE10Policy1000EPfSC_iS9_ffNS7_10__identityEEEvT0_T1_T2_T3_T4_T6_E12temp_storage;
	add.s32 	%r192, %r191, %r190;
	st.shared.f32 	[%r192+8], %f418;
$L__BB18_54:
	bar.sync 	0;
	setp.ne.s32 	%p34, %r34, 0;
	@%p34 bra 	$L__BB18_72;
	setp.gt.s32 	%p35, %r67, 32;
	ld.shared.f32 	%f179, [_ZZN3cub18CUB_300001_SM_10006detail6reduce28DeviceReduceSingleTileKernelINS2_10policy_hubIfyN4cuda3std3__44plusIfEEE10Policy1000EPfSC_iS9_ffNS7_10__identityEEEvT0_T1_T2_T3_T4_T6_E12temp_storage+12];
	add.f32 	%f180, %f418, %f179;
	selp.f32 	%f181, %f180, %f418, %p35;
	setp.gt.s32 	%p36, %r67, 64;
	ld.shared.f32 	%f182, [_ZZN3cub18CUB_300001_SM_10006detail6reduce28DeviceReduceSingleTileKernelINS2_10policy_hubIfyN4cuda3std3__44plusIfEEE10Policy1000EPfSC_iS9_ffNS7_10__identityEEEvT0_T1_T2_T3_T4_T6_E12temp_storage+16];
	add.f32 	%f183, %f182, %f181;
	selp.f32 	%f184, %f183, %f181, %p36;
	setp.gt.s32 	%p37, %r67, 96;
	ld.shared.f32 	%f185, [_ZZN3cub18CUB_300001_SM_10006detail6reduce28DeviceReduceSingleTileKernelINS2_10policy_hubIfyN4cuda3std3__44plusIfEEE10Policy1000EPfSC_iS9_ffNS7_10__identityEEEvT0_T1_T2_T3_T4_T6_E12temp_storage+20];
	add.f32 	%f186, %f185, %f184;
	selp.f32 	%f187, %f186, %f184, %p37;
	setp.gt.s32 	%p38, %r67, 128;
	ld.shared.f32 	%f188, [_ZZN3cub18CUB_300001_SM_10006detail6reduce28DeviceReduceSingleTileKernelINS2_10policy_hubIfyN4cuda3std3__44plusIfEEE10Policy1000EPfSC_iS9_ffNS7_10__identityEEEvT0_T1_T2_T3_T4_T6_E12temp_storage+24];
	add.f32 	%f189, %f188, %f187;
	selp.f32 	%f190, %f189, %f187, %p38;
	setp.gt.s32 	%p39, %r67, 160;
	ld.shared.f32 	%f191, [_ZZN3cub18CUB_300001_SM_10006detail6reduce28DeviceReduceSingleTileKernelINS2_10policy_hubIfyN4cuda3std3__44plusIfEEE10Policy1000EPfSC_iS9_ffNS7_10__identityEEEvT0_T1_T2_T3_T4_T6_E12temp_storage+28];
	add.f32 	%f192, %f191, %f190;
	selp.f32 	%f193, %f192, %f190, %p39;
	setp.gt.s32 	%p40, %r67, 192;
	ld.shared.f32 	%f194, [_ZZN3cub18CUB_300001_SM_10006detail6reduce28DeviceReduceSingleTileKernelINS2_10policy_hubIfyN4cuda3std3__44plusIfEEE10Policy1000EPfSC_iS9_ffNS7_10__identityEEEvT0_T1_T2_T3_T4_T6_E12temp_storage+32];
	add.f32 	%f195, %f194, %f193;
	selp.f32 	%f196, %f195, %f193, %p40;
	setp.gt.s32 	%p41, %r67, 224;
	ld.shared.f32 	%f197, [_ZZN3cub18CUB_300001_SM_10006detail6reduce28DeviceReduceSingleTileKernelINS2_10policy_hubIfyN4cuda3std3__44plusIfEEE10Policy1000EPfSC_iS9_ffNS7_10__identityEEEvT0_T1_T2_T3_T4_T6_E12temp_storage+36];
	add.f32 	%f198, %f197, %f196;
	selp.f32 	%f418, %f198, %f196, %p41;
	bra.uni 	$L__BB18_72;
$L__BB18_56:
	mov.u32 	%r46, %tid.x;
	mul.wide.u32 	%rd35, %r46, 4;
	add.s64 	%rd19, %rd16, %rd35;
	// begin inline asm
	ld.global.nc.u32 %r68, [%rd19];
	// end inline asm
	mov.b32 	%f59, %r68;
	add.s64 	%rd20, %rd19, 1024;
	// begin inline asm
	ld.global.nc.u32 %r69, [%rd20];
	// end inline asm
	mov.b32 	%f60, %r69;
	add.s64 	%rd21, %rd19, 2048;
	// begin inline asm
	ld.global.nc.u32 %r70, [%rd21];
	// end inline asm
	mov.b32 	%f61, %r70;
	add.s64 	%rd22, %rd19, 3072;
	// begin inline asm
	ld.global.nc.u32 %r71, [%rd22];
	// end inline asm
	mov.b32 	%f62, %r71;
	add.s64 	%rd23, %rd19, 4096;
	// begin inline asm
	ld.global.nc.u32 %r72, [%rd23];
	// end inline asm
	mov.b32 	%f63, %r72;
	add.s64 	%rd24, %rd19, 5120;
	// begin inline asm
	ld.global.nc.u32 %r73, [%rd24];
	// end inline asm
	mov.b32 	%f64, %r73;
	add.s64 	%rd25, %rd19, 6144;
	// begin inline asm
	ld.global.nc.u32 %r74, [%rd25];
	// end inline asm
	mov.b32 	%f65, %r74;
	add.s64 	%rd26, %rd19, 7168;
	// begin inline asm
	ld.global.nc.u32 %r75, [%rd26];
	// end inline asm
	mov.b32 	%f66, %r75;
	add.s64 	%rd27, %rd19, 8192;
	// begin inline asm
	ld.global.nc.u32 %r76, [%rd27];
	// end inline asm
	mov.b32 	%f67, %r76;
	add.s64 	%rd28, %rd19, 9216;
	// begin inline asm
	ld.global.nc.u32 %r77, [%rd28];
	// end inline asm
	mov.b32 	%f68, %r77;
	add.s64 	%rd29, %rd19, 10240;
	// begin inline asm
	ld.global.nc.u32 %r78, [%rd29];
	// end inline asm
	mov.b32 	%f69, %r78;
	add.s64 	%rd30, %rd19, 11264;
	// begin inline asm
	ld.global.nc.u32 %r79, [%rd30];
	// end inline asm
	mov.b32 	%f70, %r79;
	add.s64 	%rd31, %rd19, 12288;
	// begin inline asm
	ld.global.nc.u32 %r80, [%rd31];
	// end inline asm
	mov.b32 	%f71, %r80;
	add.s64 	%rd32, %rd19, 13312;
	// begin inline asm
	ld.global.nc.u32 %r81, [%rd32];
	// end inline asm
	mov.b32 	%f72, %r81;
	add.s64 	%rd33, %rd19, 14336;
	// begin inline asm
	ld.global.nc.u32 %r82, [%rd33];
	// end inline asm
	mov.b32 	%f73, %r82;
	add.s64 	%rd34, %rd19, 15360;
	// begin inline asm
	ld.global.nc.u32 %r83, [%rd34];
	// end inline asm
	mov.b32 	%f74, %r83;
	add.f32 	%f75, %f59, %f60;
	add.f32 	%f76, %f61, %f62;
	add.f32 	%f77, %f63, %f64;
	add.f32 	%f78, %f65, %f66;
	add.f32 	%f79, %f67, %f68;
	add.f32 	%f80, %f69, %f70;
	add.f32 	%f81, %f71, %f72;
	add.f32 	%f82, %f73, %f74;
	add.f32 	%f83, %f75, %f76;
	add.f32 	%f84, %f77, %f78;
	add.f32 	%f85, %f79, %f80;
	add.f32 	%f86, %f81, %f82;
	add.f32 	%f87, %f83, %f84;
	add.f32 	%f88, %f85, %f86;
	add.f32 	%f417, %f87, %f88;
	setp.lt.u32 	%p4, %r67, 8192;
	mov.b32 	%r400, 4096;
	@%p4 bra 	$L__BB18_60;
	add.s32 	%r47, %r67, -4096;
	mov.b32 	%r400, 4096;
$L__BB18_58:
	mul.wide.s32 	%rd52, %r400, 4;
	add.s64 	%rd36, %rd19, %rd52;
	// begin inline asm
	ld.global.nc.u32 %r86, [%rd36];
	// end inline asm
	mov.b32 	%f89, %r86;
	add.s64 	%rd37, %rd36, 1024;
	// begin inline asm
	ld.global.nc.u32 %r87, [%rd37];
	// end inline asm
	mov.b32 	%f90, %r87;
	add.s64 	%rd38, %rd36, 2048;
	// begin inline asm
	ld.global.nc.u32 %r88, [%rd38];
	// end inline asm
	mov.b32 	%f91, %r88;
	add.s64 	%rd39, %rd36, 3072;
	// begin inline asm
	ld.global.nc.u32 %r89, [%rd39];
	// end inline asm
	mov.b32 	%f92, %r89;
	add.s64 	%rd40, %rd36, 4096;
	// begin inline asm
	ld.global.nc.u32 %r90, [%rd40];
	// end inline asm
	mov.b32 	%f93, %r90;
	add.s64 	%rd41, %rd36, 5120;
	// begin inline asm
	ld.global.nc.u32 %r91, [%rd41];
	// end inline asm
	mov.b32 	%f94, %r91;
	add.s64 	%rd42, %rd36, 6144;
	// begin inline asm
	ld.global.nc.u32 %r92, [%rd42];
	// end inline asm
	mov.b32 	%f95, %r92;
	add.s64 	%rd43, %rd36, 7168;
	// begin inline asm
	ld.global.nc.u32 %r93, [%rd43];
	// end inline asm
	mov.b32 	%f96, %r93;
	add.s64 	%rd44, %rd36, 8192;
	// begin inline asm
	ld.global.nc.u32 %r94, [%rd44];
	// end inline asm
	mov.b32 	%f97, %r94;
	add.s64 	%rd45, %rd36, 9216;
	// begin inline asm
	ld.global.nc.u32 %r95, [%rd45];
	// end inline asm
	mov.b32 	%f98, %r95;
	add.s64 	%rd46, %rd36, 10240;
	// begin inline asm
	ld.global.nc.u32 %r96, [%rd46];
	// end inline asm
	mov.b32 	%f99, %r96;
	add.s64 	%rd47, %rd36, 11264;
	// begin inline asm
	ld.global.nc.u32 %r97, [%rd47];
	// end inline asm
	mov.b32 	%f100, %r97;
	add.s64 	%rd48, %rd36, 12288;
	// begin inline asm
	ld.global.nc.u32 %r98, [%rd48];
	// end inline asm
	mov.b32 	%f101, %r98;
	add.s64 	%rd49, %rd36, 13312;
	// begin inline asm
	ld.global.nc.u32 %r99, [%rd49];
	// end inline asm
	mov.b32 	%f102, %r99;
	add.s64 	%rd50, %rd36, 14336;
	// begin inline asm
	ld.global.nc.u32 %r100, [%rd50];
	// end inline asm
	mov.b32 	%f103, %r100;
	add.s64 	%rd51, %rd36, 15360;
	// begin inline asm
	ld.global.nc.u32 %r101, [%rd51];
	// end inline asm
	mov.b32 	%f104, %r101;
	add.f32 	%f105, %f417, %f89;
	add.f32 	%f106, %f90, %f91;
	add.f32 	%f107, %f92, %f93;
	add.f32 	%f108, %f94, %f95;
	add.f32 	%f109, %f96, %f97;
	add.f32 	%f110, %f98, %f99;
	add.f32 	%f111, %f100, %f101;
	add.f32 	%f112, %f102, %f103;
	add.f32 	%f113, %f105, %f106;
	add.f32 	%f114, %f107, %f108;
	add.f32 	%f115, %f109, %f110;
	add.f32 	%f116, %f111, %f112;
	add.f32 	%f117, %f113, %f114;
	add.f32 	%f118, %f115, %f116;
	add.f32 	%f119, %f117, %f118;
	add.f32 	%f417, %f119, %f104;
	sub.s32 	%r102, %r67, %r400;
	setp.lt.s32 	%p5, %r102, 4096;
	@%p5 bra 	$L__BB18_68;
	add.s32 	%r400, %r400, 4096;
	setp.le.s32 	%p6, %r400, %r47;
	@%p6 bra 	$L__BB18_58;
$L__BB18_60:
	setp.le.s32 	%p7, %r67, %r400;
	@%p7 bra 	$L__BB18_68;
	sub.s32 	%r51, %r67, %r400;
	setp.ge.s32 	%p8, %r46, %r51;
	@%p8 bra 	$L__BB18_68;
	not.b32 	%r103, %r46;
	add.s32 	%r104, %r67, %r103;
	sub.s32 	%r52, %r104, %r400;
	and.b32  	%r105, %r52, 768;
	setp.eq.s32 	%p9, %r105, 768;
	mov.u32 	%r404, %r46;
	@%p9 bra 	$L__BB18_65;
	add.s32 	%r402, %r46, %r400;
	shr.u32 	%r106, %r52, 8;
	add.s32 	%r107, %r106, 1;
	and.b32  	%r108, %r107, 3;
	neg.s32 	%r401, %r108;
	mov.u32 	%r404, %r46;
$L__BB18_64:
	.pragma "nounroll";
	mul.wide.u32 	%rd54, %r402, 4;
	add.s64 	%rd53, %rd16, %rd54;
	// begin inline asm
	ld.global.nc.u32 %r109, [%rd53];
	// end inline asm
	mov.b32 	%f121, %r109;
	add.f32 	%f417, %f417, %f121;
	add.s32 	%r404, %r404, 256;
	add.s32 	%r402, %r402, 256;
	add.s32 	%r401, %r401, 1;
	setp.ne.s32 	%p10, %r401, 0;
	@%p10 bra 	$L__BB18_64;
$L__BB18_65:
	setp.lt.u32 	%p11, %r52, 768;
	@%p11 bra 	$L__BB18_68;
	cvt.u64.u32 	%rd55, %r404;
	cvt.u64.u32 	%rd56, %r400;
	add.s64 	%rd57, %rd55, %rd56;
	shl.b64 	%rd58, %rd57, 2;
	add.s64 	%rd59, %rd58, %rd16;
	add.s64 	%rd124, %rd59, 2048;
	add.s32 	%r405, %r404, %r400;
$L__BB18_67:
	mul.wide.u32 	%rd64, %r405, 4;
	add.s64 	%rd60, %rd16, %rd64;
	// begin inline asm
	ld.global.nc.u32 %r110, [%rd60];
	// end inline asm
	mov.b32 	%f122, %r110;
	add.f32 	%f123, %f417, %f122;
	add.s64 	%rd61, %rd124, -1024;
	// begin inline asm
	ld.global.nc.u32 %r111, [%rd61];
	// end inline asm
	mov.b32 	%f124, %r111;
	add.f32 	%f125, %f123, %f124;
	// begin inline asm
	ld.global.nc.u32 %r112, [%rd124];
	// end inline asm
	mov.b32 	%f126, %r112;
	add.f32 	%f127, %f125, %f126;
	add.s64 	%rd63, %rd124, 1024;
	// begin inline asm
	ld.global.nc.u32 %r113, [%rd63];
	// end inline asm
	mov.b32 	%f128, %r113;
	add.f32 	%f417, %f127, %f128;
	add.s32 	%r404, %r404, 1024;
	add.s64 	%rd124, %rd124, 4096;
	add.s32 	%r405, %r405, 1024;
	setp.lt.s32 	%p12, %r404, %r51;
	@%p12 bra 	$L__BB18_67;
$L__BB18_68:
	// begin inline asm
	mov.u32 %r114, %laneid;
	// end inline asm
	mov.b32 	%r116, %f417;
	mov.b32 	%r117, 1;
	mov.b32 	%r138, 31;
	mov.b32 	%r139, -1;
	// begin inline asm
	shfl.sync.down.b32 %r115, %r116, %r117, %r138, %r139;
	// end inline asm
	setp.gt.s32 	%p13, %r114, 30;
	mov.b32 	%f129, %r115;
	add.f32 	%f130, %f417, %f129;
	selp.f32 	%f131, %f417, %f130, %p13;
	mov.b32 	%r121, %f131;
	mov.b32 	%r122, 2;
	// begin inline asm
	shfl.sync.down.b32 %r120, %r121, %r122, %r138, %r139;
	// end inline asm
	setp.gt.s32 	%p14, %r114, 29;
	mov.b32 	%f132, %r120;
	add.f32 	%f133, %f131, %f132;
	selp.f32 	%f134, %f131, %f133, %p14;
	mov.b32 	%r126, %f134;
	mov.b32 	%r127, 4;
	// begin inline asm
	shfl.sync.down.b32 %r125, %r126, %r127, %r138, %r139;
	// end inline asm
	setp.gt.s32 	%p15, %r114, 27;
	mov.b32 	%f135, %r125;
	add.f32 	%f136, %f134, %f135;
	selp.f32 	%f137, %f134, %f136, %p15;
	mov.b32 	%r131, %f137;
	mov.b32 	%r132, 8;
	// begin inline asm
	shfl.sync.down.b32 %r130, %r131, %r132, %r138, %r139;
	// end inline asm
	setp.gt.s32 	%p16, %r114, 23;
	mov.b32 	%f138, %r130;
	add.f32 	%f139, %f137, %f138;
	selp.f32 	%f140, %f137, %f139, %p16;
	mov.b32 	%r136, %f140;
	mov.b32 	%r137, 16;
	// begin inline asm
	shfl.sync.down.b32 %r135, %r136, %r137, %r138, %r139;
	// end inline asm
	setp.gt.s32 	%p17, %r114, 15;
	mov.b32 	%f141, %r135;
	add.f32 	%f54, %f140, %f141;
	selp.f32 	%f418, %f140, %f54, %p17;
	setp.ne.s32 	%p18, %r114, 0;
	@%p18 bra 	$L__BB18_70;
	shr.u32 	%r140, %r46, 3;
	and.b32  	%r141, %r140, 124;
	mov.u32 	%r142, _ZZN3cub18CUB_300001_SM_10006detail6reduce28DeviceReduceSingleTileKernelINS2_10policy_hubIfyN4cuda3std3__44plusIfEEE10Policy1000EPfSC_iS9_ffNS7_10__identityEEEvT0_T1_T2_T3_T4_T6_E12temp_storage;
	add.s32 	%r143, %r142, %r141;
	st.shared.f32 	[%r143+8], %f54;
$L__BB18_70:
	bar.sync 	0;
	setp.ne.s32 	%p19, %r46, 0;
	@%p19 bra 	$L__BB18_72;
	ld.shared.f32 	%f142, [_ZZN3cub18CUB_300001_SM_10006detail6reduce28DeviceReduceSingleTileKernelINS2_10policy_hubIfyN4cuda3std3__44plusIfEEE10Policy1000EPfSC_iS9_ffNS7_10__identityEEEvT0_T1_T2_T3_T4_T6_E12temp_storage+12];
	add.f32 	%f143, %f418, %f142;
	ld.shared.f32 	%f144, [_ZZN3cub18CUB_300001_SM_10006detail6reduce28DeviceReduceSingleTileKernelINS2_10policy_hubIfyN4cuda3std3__44plusIfEEE10Policy1000EPfSC_iS9_ffNS7_10__identityEEEvT0_T1_T2_T3_T4_T6_E12temp_storage+16];
	add.f32 	%f145, %f143, %f144;
	ld.shared.f32 	%f146, [_ZZN3cub18CUB_300001_SM_10006detail6reduce28DeviceReduceSingleTileKernelINS2_10policy_hubIfyN4cuda3std3__44plusIfEEE10Policy1000EPfSC_iS9_ffNS7_10__identityEEEvT0_T1_T2_T3_T4_T6_E12temp_storage+20];
	add.f32 	%f147, %f145, %f146;
	ld.shared.f32 	%f148, [_ZZN3cub18CUB_300001_SM_10006detail6reduce28DeviceReduceSingleTileKernelINS2_10policy_hubIfyN4cuda3std3__44plusIfEEE10Policy1000EPfSC_iS9_ffNS7_10__identityEEEvT0_T1_T2_T3_T4_T6_E12temp_storage+24];
	add.f32 	%f149, %f147, %f148;
	ld.shared.f32 	%f150, [_ZZN3cub18CUB_300001_SM_10006detail6reduce28DeviceReduceSingleTileKernelINS2_10policy_hubIfyN4cuda3std3__44plusIfEEE10Policy1000EPfSC_iS9_ffNS7_10__identityEEEvT0_T1_T2_T3_T4_T6_E12temp_storage+28];
	add.f32 	%f151, %f149, %f150;
	ld.shared.f32 	%f152, [_ZZN3cub18CUB_300001_SM_10006detail6reduce28DeviceReduceSingleTileKernelINS2_10policy_hubIfyN4cuda3std3__44plusIfEEE10Policy1000EPfSC_iS9_ffNS7_10__identityEEEvT0_T1_T2_T3_T4_T6_E12temp_storage+32];
	add.f32 	%f153, %f151, %f152;
	ld.shared.f32 	%f154, [_ZZN3cub18CUB_300001_SM_10006detail6reduce28DeviceReduceSingleTileKernelINS2_10policy_hubIfyN4cuda3std3__44plusIfEEE10Policy1000EPfSC_iS9_ffNS7_10__identityEEEvT0_T1_T2_T3_T4_T6_E12temp_storage+36];
	add.f32 	%f418, %f153, %f154;
$L__BB18_72:
	mov.u32 	%r379, %tid.x;
	setp.ne.s32 	%p95, %r379, 0;
	@%p95 bra 	$L__BB18_74;
	add.f32 	%f391, %f58, %f418;
	st.global.f32 	[%rd1], %f391;
$L__BB18_74:
	ret;

}


// ===== COMPILED SASS (sm_100) =====

	.target	sm_100

	.elftype	@"ET_EXEC"


//--------------------- .note.nv.tkinfo           --------------------------
	.section	.note.nv.tkinfo,"",@"SHT_NOTE"
	.sectionflags	@"SHF_NOTE_NV_TKINFO"
	.tkinfo
        /*0018*/ 	.word	0x00000002
        /*0030*/ 	.string	""
        /*0030*/ 	.string	"ptxas"
        /*0030*/ 	.string	"Cuda compilation tools, release 13.0, V13.0.88"
        /*0030*/ 	.string	"Build cuda_13.0.r13.0/compiler.36424714_0"
        /*0030*/ 	.string	"-arch sm_100 -m 64 "



//--------------------- .note.nv.cuinfo           --------------------------
	.section	.note.nv.cuinfo,"",@"SHT_NOTE"
	.sectionflags	@"SHF_NOTE_NV_CUINFO"
        /*0018*/ 	.short	0x0002
        /*001a*/ 	.short	0x0064
        /*001c*/ 	.short	0x0082
	.zero		2


//--------------------- .nv.info                  --------------------------
	.section	.nv.info,"",@"SHT_CUDA_INFO"
	.align	4


	//----- nvinfo : EIATTR_REGCOUNT
	.align		4
        /*0000*/ 	.byte	0x04, 0x2f
        /*0002*/ 	.short	(.L_44 - .L_43)
	.align		4
.L_43:
        /*0004*/ 	.word	index@(_Z15shift_magnitudePfS_iii)
        /*0008*/ 	.word	0x00000011


	//----- nvinfo : EIATTR_FRAME_SIZE
	.align		4
.L_44:
        /*000c*/ 	.byte	0x04, 0x11
        /*000e*/ 	.short	(.L_46 - .L_45)
	.align		4
.L_45:
        /*0010*/ 	.word	index@(_Z15shift_magnitudePfS_iii)
        /*0014*/ 	.word	0x00000000


	//----- nvinfo : EIATTR_REGCOUNT
	.align		4
.L_46:
        /*0018*/ 	.byte	0x04, 0x2f
        /*001a*/ 	.short	(.L_48 - .L_47)
	.align		4
.L_47:
        /*001c*/ 	.word	index@(_Z9magnitudeP6float2Pfiii)
        /*0020*/ 	.word	0x00000013


	//----- nvinfo : EIATTR_FRAME_SIZE
	.align		4
.L_48:
        /*0024*/ 	.byte	0x04, 0x11
        /*0026*/ 	.short	(.L_50 - .L_49)
	.align		4
.L_49:
        /*0028*/ 	.word	index@($__internal_5_$__cuda_sm3x_div_rn_noftz_f32_slowpath)
        /*002c*/ 	.word	0x00000000


	//----- nvinfo : EIATTR_FRAME_SIZE
	.align		4
.L_50:
        /*0030*/ 	.byte	0x04, 0x11
        /*0032*/ 	.short	(.L_52 - .L_51)
	.align		4
.L_51:
        /*0034*/ 	.word	index@($__internal_4_$__cuda_sm20_sqrt_rn_f32_slowpath)
        /*0038*/ 	.word	0x00000000


	//----- nvinfo : EIATTR_FRAME_SIZE
	.align		4
.L_52:
        /*003c*/ 	.byte	0x04, 0x11
        /*003e*/ 	.short	(.L_54 - .L_53)
	.align		4
.L_53:
        /*0040*/ 	.word	index@(_Z9magnitudeP6float2Pfiii)
        /*0044*/ 	.word	0x00000000


	//----- nvinfo : EIATTR_REGCOUNT
	.align		4
.L_54:
        /*0048*/ 	.byte	0x04, 0x2f
        /*004a*/ 	.short	(.L_56 - .L_55)
	.align		4
.L_55:
        /*004c*/ 	.word	index@(_Z4poolP6float2iiii)
        /*0050*/ 	.word	0x00000013


	//----- nvinfo : EIATTR_FRAME_SIZE
	.align		4
.L_56:
        /*0054*/ 	.byte	0x04, 0x11
        /*0056*/ 	.short	(.L_58 - .L_57)
	.align		4
.L_57:
        /*0058*/ 	.word	index@($__internal_3_$__cuda_sm20_rcp_rn_f32_slowpath)
        /*005c*/ 	.word	0x00000000


	//----- nvinfo : EIATTR_FRAME_SIZE
	.align		4
.L_58:
        /*0060*/ 	.byte	0x04, 0x11
        /*0062*/ 	.short	(.L_60 - .L_59)
	.align		4
.L_59:
        /*0064*/ 	.word	index@(_Z4poolP6float2iiii)
        /*0068*/ 	.word	0x00000000


	//----- nvinfo : EIATTR_REGCOUNT
	.align		4
.L_60:
        /*006c*/ 	.byte	0x04, 0x2f
        /*006e*/ 	.short	(.L_62 - .L_61)
	.align		4
.L_61:
        /*0070*/ 	.word	index@(_Z6resizeP6float2S0_iiiii)
        /*0074*/ 	.word	0x00000010


	//----- nvinfo : EIATTR_FRAME_SIZE
	.align		4
.L_62:
        /*0078*/ 	.byte	0x04, 0x11
        /*007a*/ 	.short	(.L_64 - .L_63)
	.align		4
.L_63:
        /*007c*/ 	.word	index@(_Z6resizeP6float2S0_iiiii)
        /*0080*/ 	.word	0x00000000


	//----- nvinfo : EIATTR_REGCOUNT
	.align		4
.L_64:
        /*0084*/ 	.byte	0x04, 0x2f
        /*0086*/ 	.short	(.L_66 - .L_65)
	.align		4
.L_65:
        /*0088*/ 	.word	index@(_Z6conv_kP6float2S0_S0_Pfiiii)
        /*008c*/ 	.word	0x00000016


	//----- nvinfo : EIATTR_FRAME_SIZE
	.align		4
.L_66:
        /*0090*/ 	.byte	0x04, 0x11
        /*0092*/ 	.short	(.L_68 - .L_67)
	.align		4
.L_67:
        /*0094*/ 	.word	index@(_Z6conv_kP6float2S0_S0_Pfiiii)
        /*0098*/ 	.word	0x00000000


	//----- nvinfo : EIATTR_REGCOUNT
	.align		4
.L_68:
        /*009c*/ 	.byte	0x04, 0x2f
        /*009e*/ 	.short	(.L_70 - .L_69)
	.align		4
.L_69:
        /*00a0*/ 	.word	index@(_Z9normalizeP6float2iiii)
        /*00a4*/ 	.word	0x00000014


	//----- nvinfo : EIATTR_FRAME_SIZE
	.align		4
.L_70:
        /*00a8*/ 	.byte	0x04, 0x11
        /*00aa*/ 	.short	(.L_72 - .L_71)
	.align		4
.L_71:
        /*00ac*/ 	.word	index@($__internal_2_$__cuda_sm3x_div_rn_noftz_f32_slowpath)
        /*00b0*/ 	.word	0x00000000


	//----- nvinfo : EIATTR_FRAME_SIZE
	.align		4
.L_72:
        /*00b4*/ 	.byte	0x04, 0x11
        /*00b6*/ 	.short	(.L_74 - .L_73)
	.align		4
.L_73:
        /*00b8*/ 	.word	index@(_Z9normalizeP6float2iiii)
        /*00bc*/ 	.word	0x00000000


	//----- nvinfo : EIATTR_REGCOUNT
	.align		4
.L_74:
        /*00c0*/ 	.byte	0x04, 0x2f
        /*00c2*/ 	.short	(.L_76 - .L_75)
	.align		4
.L_75:
        /*00c4*/ 	.word	index@(_Z8copy_outP6float2Pfiiii)
        /*00c8*/ 	.word	0x00000011


	//----- nvinfo : EIATTR_FRAME_SIZE
	.align		4
.L_76:
        /*00cc*/ 	.byte	0x04, 0x11
        /*00ce*/ 	.short	(.L_78 - .L_77)
	.align		4
.L_77:
        /*00d0*/ 	.word	index@(_Z8copy_outP6float2Pfiiii)
        /*00d4*/ 	.word	0x00000000


	//----- nvinfo : EIATTR_REGCOUNT
	.align		4
.L_78:
        /*00d8*/ 	.byte	0x04, 0x2f
        /*00da*/ 	.short	(.L_80 - .L_79)
	.align		4
.L_79:
        /*00dc*/ 	.word	index@(_Z7copy_inPfP6float2iiii)
        /*00e0*/ 	.word	0x0000000e


	//----- nvinfo : EIATTR_FRAME_SIZE
	.align		4
.L_80:
        /*00e4*/ 	.byte	0x04, 0x11
        /*00e6*/ 	.short	(.L_82 - .L_81)
	.align		4
.L_81:
        /*00e8*/ 	.word	index@(_Z7copy_inPfP6float2iiii)
        /*00ec*/ 	.word	0x00000000


	//----- nvinfo : EIATTR_REGCOUNT
	.align		4
.L_82:
        /*00f0*/ 	.byte	0x04, 0x2f
        /*00f2*/ 	.short	(.L_84 - .L_83)
	.align		4
.L_83:
        /*00f4*/ 	.word	index@(_Z9copy_realPfS_i)
        /*00f8*/ 	.word	0x0000000a


	//----- nvinfo : EIATTR_FRAME_SIZE
	.align		4
.L_84:
        /*00fc*/ 	.byte	0x04, 0x11
        /*00fe*/ 	.short	(.L_86 - .L_85)
	.align		4
.L_85:
        /*0100*/ 	.word	index@(_Z9copy_realPfS_i)
        /*0104*/ 	.word	0x00000000


	//----- nvinfo : EIATTR_REGCOUNT
	.align		4
.L_86:
        /*0108*/ 	.byte	0x04, 0x2f
        /*010a*/ 	.short	(.L_88 - .L_87)
	.align		4
.L_87:
        /*010c*/ 	.word	index@(_Z10backprop_kP6float2S0_S0_S0_PfS1_S0_S0_S1_S1_S0_S0_S1_S1_S0_S0_S1_S1_iiii)
        /*0110*/ 	.word	0x00000030


	//----- nvinfo : EIATTR_FRAME_SIZE
	.align		4
.L_88:
        /*0114*/ 	.byte	0x04, 0x11
        /*0116*/ 	.short	(.L_90 - .L_89)
	.align		4
.L_89:
        /*0118*/ 	.word	index@($__internal_1_$__cuda_sm3x_div_rn_noftz_f32_slowpath)
        /*011c*/ 	.word	0x00000000


	//----- nvinfo : EIATTR_FRAME_SIZE
	.align		4
.L_90:
        /*0120*/ 	.byte	0x04, 0x11
        /*0122*/ 	.short	(.L_92 - .L_91)
	.align		4
.L_91:
        /*0124*/ 	.word	index@(_Z10backprop_kP6float2S0_S0_S0_PfS1_S0_S0_S1_S1_S0_S0_S1_S1_S0_S0_S1_S1_iiii)
        /*0128*/ 	.word	0x00000000


	//----- nvinfo : EIATTR_REGCOUNT
	.align		4
.L_92:
        /*012c*/ 	.byte	0x04, 0x2f
        /*012e*/ 	.short	(.L_94 - .L_93)
	.align		4
.L_93:
        /*0130*/ 	.word	index@(_Z8calc_mseP6float2S0_iiiPf)
        /*0134*/ 	.word	0x00000016


	//----- nvinfo : EIATTR_FRAME_SIZE
	.align		4
.L_94:
        /*0138*/ 	.byte	0x04, 0x11
        /*013a*/ 	.short	(.L_96 - .L_95)
	.align		4
.L_95:
        /*013c*/ 	.word	index@($__internal_0_$__cuda_sm3x_div_rn_noftz_f32_slowpath)
        /*0140*/ 	.word	0x00000000


	//----- nvinfo : EIATTR_FRAME_SIZE
	.align		4
.L_96:
        /*0144*/ 	.byte	0x04, 0x11
        /*0146*/ 	.short	(.L_98 - .L_97)
	.align		4
.L_97:
        /*0148*/ 	.word	index@(_Z8calc_mseP6float2S0_iiiPf)
        /*014c*/ 	.word	0x00000000


	//----- nvinfo : EIATTR_REGCOUNT
	.align		4
.L_98:
        /*0150*/ 	.byte	0x04, 0x2f
        /*0152*/ 	.short	(.L_100 - .L_99)
	.align		4
.L_99:
        /*0154*/ 	.word	index@(_ZN3cub18CUB_300001_SM_10006detail11EmptyKernelIvEEvv)
        /*0158*/ 	.word	0x00000004


	//----- nvinfo : EIATTR_FRAME_SIZE
	.align		4
.L_100:
        /*015c*/ 	.byte	0x04, 0x11
        /*015e*/ 	.short	(.L_102 - .L_101)
	.align		4
.L_101:
        /*0160*/ 	.word	index@(_ZN3cub18CUB_300001_SM_10006detail11EmptyKernelIvEEvv)
        /*0164*/ 	.word	0x00000000


	//----- nvinfo : EIATTR_REGCOUNT
	.align		4
.L_102:
        /*0168*/ 	.byte	0x04, 0x2f
        /*016a*/ 	.short	(.L_104 - .L_103)
	.align		4
.L_103:
        /*016c*/ 	.word	index@(_ZN3cub18CUB_300001_SM_10006detail8for_each13static_kernelINS2_12policy_hub_t12policy_500_tEmN6thrust24THRUST_300001_SM_1000_NS8cuda_cub20__uninitialized_fill7functorINS7_10device_ptrIfEEfEEEEvT0_T1_)
        /*0170*/ 	.word	0x00000008


	//----- nvinfo : EIATTR_FRAME_SIZE
	.align		4
.L_104:
        /*0174*/ 	.byte	0x04, 0x11
        /*0176*/ 	.short	(.L_106 - .L_105)
	.align		4
.L_105:
        /*0178*/ 	.word	index@(_ZN3cub18CUB_300001_SM_10006detail8for_each13static_kernelINS2_12policy_hub_t12policy_500_tEmN6thrust24THRUST_300001_SM_1000_NS8cuda_cub20__uninitialized_fill7functorINS7_10device_ptrIfEEfEEEEvT0_T1_)
        /*017c*/ 	.word	0x00000000


	//----- nvinfo : EIATTR_REGCOUNT
	.align		4
.L_106:
        /*0180*/ 	.byte	0x04, 0x2f
        /*0182*/ 	.short	(.L_108 - .L_107)
	.align		4
.L_107:
        /*0184*/ 	.word	index@(_ZN3cub18CUB_300001_SM_10006detail6reduce28DeviceReduceSingleTileKernelINS2_10policy_hubIfjN4cuda3std3__44plusIfEEE10Policy1000EN6thrust24THRUST_300001_SM_1000_NS6detail15normal_iteratorINSD_10device_ptrIfEEEEPfjS9_ffNS7_10__identityEEEvT0_T1_T2_T3_T4_T6_)
        /*0188*/ 	.word	0x00000020


	//----- nvinfo : EIATTR_FRAME_SIZE
	.align		4
.L_108:
        /*018c*/ 	.byte	0x04, 0x11
        /*018e*/ 	.short	(.L_110 - .L_109)
	.align		4
.L_109:
        /*0190*/ 	.word	index@(_ZN3cub18CUB_300001_SM_10006detail6reduce28DeviceReduceSingleTileKernelINS2_10policy_hubIfjN4cuda3std3__44plusIfEEE10Policy1000EN6thrust24THRUST_300001_SM_1000_NS6detail15normal_iteratorINSD_10device_ptrIfEEEEPfjS9_ffNS7_10__identityEEEvT0_T1_T2_T3_T4_T6_)
        /*0194*/ 	.word	0x00000000


	//----- nvinfo : EIATTR_REGCOUNT
	.align		4
.L_110:
        /*0198*/ 	.byte	0x04, 0x2f
        /*019a*/ 	.short	(.L_112 - .L_111)
	.align		4
.L_111:
        /*019c*/ 	.word	index@(_ZN3cub18CUB_300001_SM_10006detail6reduce18DeviceReduceKernelINS2_10policy_hubIfjN4cuda3std3__44plusIfEEE10Policy1000EN6thrust24THRUST_300001_SM_1000_NS6detail15normal_iteratorINSD_10device_ptrIfEEEEjS9_fNS7_10__identityEEEvT0_PT3_T1_NS0_13GridEvenShareISN_EET2_T4_)
        /*01a0*/ 	.word	0x00000020


	//----- nvinfo : EIATTR_FRAME_SIZE
	.align		4
.L_112:
        /*01a4*/ 	.byte	0x04, 0x11
        /*01a6*/ 	.short	(.L_114 - .L_113)
	.align		4
.L_113:
        /*01a8*/ 	.word	index@(_ZN3cub18CUB_300001_SM_10006detail6reduce18DeviceReduceKernelINS2_10policy_hubIfjN4cuda3std3__44plusIfEEE10Policy1000EN6thrust24THRUST_300001_SM_1000_NS6detail15normal_iteratorINSD_10device_ptrIfEEEEjS9_fNS7_10__identityEEEvT0_PT3_T1_NS0_13GridEvenShareISN_EET2_T4_)
        /*01ac*/ 	.word	0x00000000


	//----- nvinfo : EIATTR_REGCOUNT
	.align		4
.L_114:
        /*01b0*/ 	.byte	0x04, 0x2f
        /*01b2*/ 	.short	(.L_116 - .L_115)
	.align		4
.L_115:
        /*01b4*/ 	.word	index@(_ZN3cub18CUB_300001_SM_10006detail6reduce28DeviceReduceSingleTileKernelINS2_10policy_hubIfjN4cuda3std3__44plusIfEEE10Policy1000EPfSC_iS9_ffNS7_10__identityEEEvT0_T1_T2_T3_T4_T6_)
        /*01b8*/ 	.word	0x0000001e


	//----- nvinfo : EIATTR_FRAME_SIZE
	.align		4
.L_116:
        /*01bc*/ 	.byte	0x04, 0x11
        /*01be*/ 	.short	(.L_118 - .L_117)
	.align		4
.L_117:
        /*01c0*/ 	.word	index@(_ZN3cub18CUB_300001_SM_10006detail6reduce28DeviceReduceSingleTileKernelINS2_10policy_hubIfjN4cuda3std3__44plusIfEEE10Policy1000EPfSC_iS9_ffNS7_10__identityEEEvT0_T1_T2_T3_T4_T6_)
        /*01c4*/ 	.word	0x00000000


	//----- nvinfo : EIATTR_REGCOUNT
	.align		4
.L_118:
        /*01c8*/ 	.byte	0x04, 0x2f
        /*01ca*/ 	.short	(.L_120 - .L_119)
	.align		4
.L_119:
        /*01cc*/ 	.word	index@(_ZN3cub18CUB_300001_SM_10006detail6reduce28DeviceReduceSingleTileKernelINS2_10policy_hubIfyN4cuda3std3__44plusIfEEE10Policy1000EN6thrust24THRUST_300001_SM_1000_NS6detail15normal_iteratorINSD_10device_ptrIfEEEEPfyS9_ffNS7_10__identityEEEvT0_T1_T2_T3_T4_T6_)
        /*01d0*/ 	.word	0x00000020


	//----- nvinfo : EIATTR_FRAME_SIZE
	.align		4
.L_120:
        /*01d4*/ 	.byte	0x04, 0x11
        /*01d6*/ 	.short	(.L_122 - .L_121)
	.align		4
.L_121:
        /*01d8*/ 	.word	index@(_ZN3cub18CUB_300001_SM_10006detail6reduce28DeviceReduceSingleTileKernelINS2_10policy_hubIfyN4cuda3std3__44plusIfEEE10Policy1000EN6thrust24THRUST_300001_SM_1000_NS6detail15normal_iteratorINSD_10device_ptrIfEEEEPfyS9_ffNS7_10__identityEEEvT0_T1_T2_T3_T4_T6_)
        /*01dc*/ 	.word	0x00000000


	//----- nvinfo : EIATTR_REGCOUNT
	.align		4
.L_122:
        /*01e0*/ 	.byte	0x04, 0x2f
        /*01e2*/ 	.short	(.L_124 - .L_123)
	.align		4
.L_123:
        /*01e4*/ 	.word	index@(_ZN3cub18CUB_300001_SM_10006detail6reduce18DeviceReduceKernelINS2_10policy_hubIfyN4cuda3std3__44plusIfEEE10Policy1000EN6thrust24THRUST_300001_SM_1000_NS6detail15normal_iteratorINSD_10device_ptrIfEEEEyS9_fNS7_10__identityEEEvT0_PT3_T1_NS0_13GridEvenShareISN_EET2_T4_)
        /*01e8*/ 	.word	0x0000001e


	//----- nvinfo : EIATTR_FRAME_SIZE
	.align		4
.L_124:
        /*01ec*/ 	.byte	0x04, 0x11
        /*01ee*/ 	.short	(.L_126 - .L_125)
	.align		4
.L_125:
        /*01f0*/ 	.word	index@(_ZN3cub18CUB_300001_SM_10006detail6reduce18DeviceReduceKernelINS2_10policy_hubIfyN4cuda3std3__44plusIfEEE10Policy1000EN6thrust24THRUST_300001_SM_1000_NS6detail15normal_iteratorINSD_10device_ptrIfEEEEyS9_fNS7_10__identityEEEvT0_PT3_T1_NS0_13GridEvenShareISN_EET2_T4_)
        /*01f4*/ 	.word	0x00000000


	//----- nvinfo : EIATTR_REGCOUNT
	.align		4
.L_126:
        /*01f8*/ 	.byte	0x04, 0x2f
        /*01fa*/ 	.short	(.L_128 - .L_127)
	.align		4
.L_127:
        /*01fc*/ 	.word	index@(_ZN3cub18CUB_300001_SM_10006detail6reduce28DeviceReduceSingleTileKernelINS2_10policy_hubIfyN4cuda3std3__44plusIfEEE10Policy1000EPfSC_iS9_ffNS7_10__identityEEEvT0_T1_T2_T3_T4_T6_)
        /*0200*/ 	.word	0x0000001e


	//----- nvinfo : EIATTR_FRAME_SIZE
	.align		4
.L_128:
        /*0204*/ 	.byte	0x04, 0x11
        /*0206*/ 	.short	(.L_130 - .L_129)
	.align		4
.L_129:
        /*0208*/ 	.word	index@(_ZN3cub18CUB_300001_SM_10006detail6reduce28DeviceReduceSingleTileKernelINS2_10policy_hubIfyN4cuda3std3__44plusIfEEE10Policy1000EPfSC_iS9_ffNS7_10__identityEEEvT0_T1_T2_T3_T4_T6_)
        /*020c*/ 	.word	0x00000000


	//----- nvinfo : EIATTR_MIN_STACK_SIZE
	.align		4
.L_130:
        /*0210*/ 	.byte	0x04, 0x12
        /*0212*/ 	.short	(.L_132 - .L_131)
	.align		4
.L_131:
        /*0214*/ 	.word	index@(_ZN3cub18CUB_300001_SM_10006detail6reduce28DeviceReduceSingleTileKernelINS2_10policy_hubIfyN4cuda3std3__44plusIfEEE10Policy1000EPfSC_iS9_ffNS7_10__identityEEEvT0_T1_T2_T3_T4_T6_)
        /*0218*/ 	.word	0x00000000


	//----- nvinfo : EIATTR_MIN_STACK_SIZE
	.align		4
.L_132:
        /*021c*/ 	.byte	0x04, 0x12
        /*021e*/ 	.short	(.L_134 - .L_133)
	.align		4
.L_133:
        /*0220*/ 	.word	index@(_ZN3cub18CUB_300001_SM_10006detail6reduce18DeviceReduceKernelINS2_10policy_hubIfyN4cuda3std3__44plusIfEEE10Policy1000EN6thrust24THRUST_300001_SM_1000_NS6detail15normal_iteratorINSD_10device_ptrIfEEEEyS9_fNS7_10__identityEEEvT0_PT3_T1_NS0_13GridEvenShareISN_EET2_T4_)
        /*0224*/ 	.word	0x00000000


	//----- nvinfo : EIATTR_MIN_STACK_SIZE
	.align		4
.L_134:
        /*0228*/ 	.byte	0x04, 0x12
        /*022a*/ 	.short	(.L_136 - .L_135)
	.align		4
.L_135:
        /*022c*/ 	.word	index@(_ZN3cub18CUB_300001_SM_10006detail6reduce28DeviceReduceSingleTileKernelINS2_10policy_hubIfyN4cuda3std3__44plusIfEEE10Policy1000EN6thrust24THRUST_300001_SM_1000_NS6detail15normal_iteratorINSD_10device_ptrIfEEEEPfyS9_ffNS7_10__identityEEEvT0_T1_T2_T3_T4_T6_)
        /*0230*/ 	.word	0x00000000


	//----- nvinfo : EIATTR_MIN_STACK_SIZE
	.align		4
.L_136:
        /*0234*/ 	.byte	0x04, 0x12
        /*0236*/ 	.short	(.L_138 - .L_137)
	.align		4
.L_137:
        /*0238*/ 	.word	index@(_ZN3cub18CUB_300001_SM_10006detail6reduce28DeviceReduceSingleTileKernelINS2_10policy_hubIfjN4cuda3std3__44plusIfEEE10Policy1000EPfSC_iS9_ffNS7_10__identityEEEvT0_T1_T2_T3_T4_T6_)
        /*023c*/ 	.word	0x00000000


	//----- nvinfo : EIATTR_MIN_STACK_SIZE
	.align		4
.L_138:
        /*0240*/ 	.byte	0x04, 0x12
        /*0242*/ 	.short	(.L_140 - .L_139)
	.align		4
.L_139:
        /*0244*/ 	.word	index@(_ZN3cub18CUB_300001_SM_10006detail6reduce18DeviceReduceKernelINS2_10policy_hubIfjN4cuda3std3__44plusIfEEE10Policy1000EN6thrust24THRUST_300001_SM_1000_NS6detail15normal_iteratorINSD_10device_ptrIfEEEEjS9_fNS7_10__identityEEEvT0_PT3_T1_NS0_13GridEvenShareISN_EET2_T4_)
        /*0248*/ 	.word	0x00000000


	//----- nvinfo : EIATTR_MIN_STACK_SIZE
	.align		4
.L_140:
        /*024c*/ 	.byte	0x04, 0x12
        /*024e*/ 	.short	(.L_142 - .L_141)
	.align		4
.L_141:
        /*0250*/ 	.word	index@(_ZN3cub18CUB_300001_SM_10006detail6reduce28DeviceReduceSingleTileKernelINS2_10policy_hubIfjN4cuda3std3__44plusIfEEE10Policy1000EN6thrust24THRUST_300001_SM_1000_NS6detail15normal_iteratorINSD_10device_ptrIfEEEEPfjS9_ffNS7_10__identityEEEvT0_T1_T2_T3_T4_T6_)
        /*0254*/ 	.word	0x00000000


	//----- nvinfo : EIATTR_MIN_STACK_SIZE
	.align		4
.L_142:
        /*0258*/ 	.byte	0x04, 0x12
        /*025a*/ 	.short	(.L_144 - .L_143)
	.align		4
.L_143:
        /*025c*/ 	.word	index@(_ZN3cub18CUB_300001_SM_10006detail8for_each13static_kernelINS2_12policy_hub_t12policy_500_tEmN6thrust24THRUST_300001_SM_1000_NS8cuda_cub20__uninitialized_fill7functorINS7_10device_ptrIfEEfEEEEvT0_T1_)
        /*0260*/ 	.word	0x00000000


	//----- nvinfo : EIATTR_MIN_STACK_SIZE
	.align		4
.L_144:
        /*0264*/ 	.byte	0x04, 0x12
        /*0266*/ 	.short	(.L_146 - .L_145)
	.align		4
.L_145:
        /*0268*/ 	.word	index@(_ZN3cub18CUB_300001_SM_10006detail11EmptyKernelIvEEvv)
        /*026c*/ 	.word	0x00000000


	//----- nvinfo : EIATTR_MIN_STACK_SIZE
	.align		4
.L_146:
        /*0270*/ 	.byte	0x04, 0x12
        /*0272*/ 	.short	(.L_148 - .L_147)
	.align		4
.L_147:
        /*0274*/ 	.word	index@(_Z8calc_mseP6float2S0_iiiPf)
        /*0278*/ 	.word	0x00000000


	//----- nvinfo : EIATTR_MIN_STACK_SIZE
	.align		4
.L_148:
        /*027c*/ 	.byte	0x04, 0x12
        /*027e*/ 	.short	(.L_150 - .L_149)
	.align		4
.L_149:
        /*0280*/ 	.word	index@(_Z10backprop_kP6float2S0_S0_S0_PfS1_S0_S0_S1_S1_S0_S0_S1_S1_S0_S0_S1_S1_iiii)
        /*0284*/ 	.word	0x00000000


	//----- nvinfo : EIATTR_MIN_STACK_SIZE
	.align		4
.L_150:
        /*0288*/ 	.byte	0x04, 0x12
        /*028a*/ 	.short	(.L_152 - .L_151)
	.align		4
.L_151:
        /*028c*/ 	.word	index@(_Z9copy_realPfS_i)
        /*0290*/ 	.word	0x00000000


	//----- nvinfo : EIATTR_MIN_STACK_SIZE
	.align		4
.L_152:
        /*0294*/ 	.byte	0x04, 0x12
        /*0296*/ 	.short	(.L_154 - .L_153)
	.align		4
.L_153:
        /*0298*/ 	.word	index@(_Z7copy_inPfP6float2iiii)
        /*029c*/ 	.word	0x00000000


	//----- nvinfo : EIATTR_MIN_STACK_SIZE
	.align		4
.L_154:
        /*02a0*/ 	.byte	0x04, 0x12
        /*02a2*/ 	.short	(.L_156 - .L_155)
	.align		4
.L_155:
        /*02a4*/ 	.word	index@(_Z8copy_outP6float2Pfiiii)
        /*02a8*/ 	.word	0x00000000


	//----- nvinfo : EIATTR_MIN_STACK_SIZE
	.align		4
.L_156:
        /*02ac*/ 	.byte	0x04, 0x12
        /*02ae*/ 	.short	(.L_158 - .L_157)
	.align		4
.L_157:
        /*02b0*/ 	.word	index@(_Z9normalizeP6float2iiii)
        /*02b4*/ 	.word	0x00000000


	//----- nvinfo : EIATTR_MIN_STACK_SIZE
	.align		4
.L_158:
        /*02b8*/ 	.byte	0x04, 0x12
        /*02ba*/ 	.short	(.L_160 - .L_159)
	.align		4
.L_159:
        /*02bc*/ 	.word	index@(_Z6conv_kP6float2S0_S0_Pfiiii)
        /*02c0*/ 	.word	0x00000000


	//----- nvinfo : EIATTR_MIN_STACK_SIZE
	.align		4
.L_160:
        /*02c4*/ 	.byte	0x04, 0x12
        /*02c6*/ 	.short	(.L_162 - .L_161)
	.align		4
.L_161:
        /*02c8*/ 	.word	index@(_Z6resizeP6float2S0_iiiii)
        /*02cc*/ 	.word	0x00000000


	//----- nvinfo : EIATTR_MIN_STACK_SIZE
	.align		4
.L_162:
        /*02d0*/ 	.byte	0x04, 0x12
        /*02d2*/ 	.short	(.L_164 - .L_163)
	.align		4
.L_163:
        /*02d4*/ 	.word	index@(_Z4poolP6float2iiii)
        /*02d8*/ 	.word	0x00000000


	//----- nvinfo : EIATTR_MIN_STACK_SIZE
	.align		4
.L_164:
        /*02dc*/ 	.byte	0x04, 0x12
        /*02de*/ 	.short	(.L_166 - .L_165)
	.align		4
.L_165:
        /*02e0*/ 	.word	index@(_Z9magnitudeP6float2Pfiii)
        /*02e4*/ 	.word	0x00000000


	//----- nvinfo : EIATTR_MIN_STACK_SIZE
	.align		4
.L_166:
        /*02e8*/ 	.byte	0x04, 0x12
        /*02ea*/ 	.short	(.L_168 - .L_167)
	.align		4
.L_167:
        /*02ec*/ 	.word	index@(_Z15shift_magnitudePfS_iii)
        /*02f0*/ 	.word	0x00000000
.L_168:


//--------------------- .nv.compat                --------------------------
	.section	.nv.compat,"",@"SHT_CUDA_COMPAT_INFO"
	.align	4
        /*0000*/ 	.byte	0x02, 0x09, 0x00, 0x00, 0x02, 0x02, 0x01, 0x00, 0x02, 0x05, 0x05, 0x00, 0x03, 0x07, 0x01, 0x01
        /*0010*/ 	.byte	0x02, 0x03, 0x00, 0x00, 0x02, 0x06, 0x01, 0x00, 0x04, 0x0b, 0x08, 0x00, 0x01, 0x00, 0x00, 0x00
        /*0020*/ 	.byte	0x00, 0x00, 0x00, 0x00


//--------------------- .nv.info._ZN3cub18CUB_300001_SM_10006detail6reduce28DeviceReduceSingleTileKernelINS2_10policy_hubIfyN4cuda3std3__44plusIfEEE10Policy1000EPfSC_iS9_ffNS7_10__identityEEEvT0_T1_T2_T3_T4_T6_ --------------------------
	.section	.nv.info._ZN3cub18CUB_300001_SM_10006detail6reduce28DeviceReduceSingleTileKernelINS2_10policy_hubIfyN4cuda3std3__44plusIfEEE10Policy1000EPfSC_iS9_ffNS7_10__identityEEEvT0_T1_T2_T3_T4_T6_,"",@"SHT_CUDA_INFO"
	.sectionflags	@""
	.align	4


	//----- nvinfo : EIATTR_CUDA_API_VERSION
	.align		4
        /*0000*/ 	.byte	0x04, 0x37
        /*0002*/ 	.short	(.L_170 - .L_169)
.L_169:
        /*0004*/ 	.word	0x00000082


	//----- nvinfo : EIATTR_KPARAM_INFO
	.align		4
.L_170:
        /*0008*/ 	.byte	0x04, 0x17
        /*000a*/ 	.short	(.L_172 - .L_171)
.L_171:
        /*000c*/ 	.word	0x00000000
        /*0010*/ 	.short	0x0005
        /*0012*/ 	.short	0x001c
        /*0014*/ 	.byte	0x00, 0xf0, 0x05, 0x00


	//----- nvinfo : EIATTR_KPARAM_INFO
	.align		4
.L_172:
        /*0018*/ 	.byte	0x04, 0x17
        /*001a*/ 	.short	(.L_174 - .L_173)
.L_173:
        /*001c*/ 	.word	0x00000000
        /*0020*/ 	.short	0x0004
        /*0022*/ 	.short	0x0018
        /*0024*/ 	.byte	0x00, 0xf0, 0x11, 0x00


	//----- nvinfo : EIATTR_KPARAM_INFO
	.align		4
.L_174:
        /*0028*/ 	.byte	0x04, 0x17
        /*002a*/ 	.short	(.L_176 - .L_175)
.L_175:
        /*002c*/ 	.word	0x00000000
        /*0030*/ 	.short	0x0003
        /*0032*/ 	.short	0x0014
        /*0034*/ 	.byte	0x00, 0xf0, 0x05, 0x00


	//----- nvinfo : EIATTR_KPARAM_INFO
	.align		4
.L_176:
        /*0038*/ 	.byte	0x04, 0x17
        /*003a*/ 	.short	(.L_178 - .L_177)
.L_177:
        /*003c*/ 	.word	0x00000000
        /*0040*/ 	.short	0x0002
        /*0042*/ 	.short	0x0010
        /*0044*/ 	.byte	0x00, 0xf0, 0x11, 0x00


	//----- nvinfo : EIATTR_KPARAM_INFO
	.align		4
.L_178:
        /*0048*/ 	.byte	0x04, 0x17
        /*004a*/ 	.short	(.L_180 - .L_179)
.L_179:
        /*004c*/ 	.word	0x00000000
        /*0050*/ 	.short	0x0001
        /*0052*/ 	.short	0x0008
        /*0054*/ 	.byte	0x00, 0xf5, 0x21, 0x00


	//----- nvinfo : EIATTR_KPARAM_INFO
	.align		4
.L_180:
        /*0058*/ 	.byte	0x04, 0x17
        /*005a*/ 	.short	(.L_182 - .L_181)
.L_181:
        /*005c*/ 	.word	0x00000000
        /*0060*/ 	.short	0x0000
        /*0062*/ 	.short	0x0000
        /*0064*/ 	.byte	0x00, 0xf5, 0x21, 0x00


	//----- nvinfo : EIATTR_SPARSE_MMA_MASK
	.align		4
.L_182:
        /*0068*/ 	.byte	0x03, 0x50
        /*006a*/ 	.short	0x0000


	//----- nvinfo : EIATTR_MAXREG_COUNT
	.align		4
        /*006c*/ 	.byte	0x03, 0x1b
        /*006e*/ 	.short	0x00ff


	//----- nvinfo : EIATTR_NUM_BARRIERS
	.align		4
        /*0070*/ 	.byte	0x02, 0x4c
        /*0072*/ 	.byte	0x01
	.zero		1


	//----- nvinfo : EIATTR_MERCURY_ISA_VERSION
	.align		4
        /*0074*/ 	.byte	0x03, 0x5f
        /*0076*/ 	.short	0x0101


	//----- nvinfo : EIATTR_COOP_GROUP_MASK_REGIDS
	.align		4
        /*0078*/ 	.byte	0x04, 0x29
        /*007a*/ 	.short	(.L_184 - .L_183)


	//   ....[0]....
.L_183:
        /*007c*/ 	.word	0xffffffff


	//   ....[1]....
        /*0080*/ 	.word	0xffffffff


	//   ....[2]....
        /*0084*/ 	.word	0xffffffff


	//   ....[3]....
        /*0088*/ 	.word	0xffffffff


	//   ....[4]....
        /*008c*/ 	.word	0xffffffff


	//   ....[5]....
        /*0090*/ 	.word	0xffffffff


	//   ....[6]....
        /*0094*/ 	.word	0xffffffff


	//   ....[7]....
        /*0098*/ 	.word	0xffffffff


	//   ....[8]....
        /*009c*/ 	.word	0xffffffff


	//   ....[9]....
        /*00a0*/ 	.word	0xffffffff


	//   ....[10]....
        /*00a4*/ 	.word	0xffffffff


	//   ....[11]....
        /*00a8*/ 	.word	0xffffffff


	//   ....[12]....
        /*00ac*/ 	.word	0xffffffff


	//   ....[13]....
        /*00b0*/ 	.word	0xffffffff


	//   ....[14]....
        /*00b4*/ 	.word	0xffffffff


	//   ....[15]....
        /*00b8*/ 	.word	0xffffffff


	//   ....[16]....
        /*00bc*/ 	.word	0xffffffff


	//   ....[17]....
        /*00c0*/ 	.word	0xffffffff


	//   ....[18]....
        /*00c4*/ 	.word	0xffffffff


	//   ....[19]....
        /*00c8*/ 	.word	0xffffffff


	//   ....[20]....
        /*00cc*/ 	.word	0xffffffff


	//   ....[21]....
        /*00d0*/ 	.word	0xffffffff


	//   ....[22]....
        /*00d4*/ 	.word	0xffffffff


	//   ....[23]....
        /*00d8*/ 	.word	0xffffffff


	//   ....[24]....
        /*00dc*/ 	.word	0xffffffff


	//   ....[25]....
        /*00e0*/ 	.word	0xffffffff


	//   ....[26]....
        /*00e4*/ 	.word	0xffffffff


	//   ....[27]....
        /*00e8*/ 	.word	0xffffffff


	//   ....[28]....
        /*00ec*/ 	.word	0xffffffff


	//   ....[29]....
        /*00f0*/ 	.word	0xffffffff


	//----- nvinfo : EIATTR_COOP_GROUP_INSTR_OFFSETS
	.align		4
.L_184:
        /*00f4*/ 	.byte	0x04, 0x28
        /*00f6*/ 	.short	(.L_186 - .L_185)


	//   ....[0]....
.L_185:
        /*00f8*/ 	.word	0x00000980


	//   ....[1]....
        /*00fc*/ 	.word	0x000009e0


	//   ....[2]....
        /*0100*/ 	.word	0x00000a50


	//   ....[3]....
        /*0104*/ 	.word	0x00000aa0


	//   ....[4]....
        /*0108*/ 	.word	0x00000ad0


	//   ....[5]....
        /*010c*/ 	.word	0x00000c90


	//   ....[6]....
        /*0110*/ 	.word	0x00000d20


	//   ....[7]....
        /*0114*/ 	.word	0x00000d60


	//   ....[8]....
        /*0118*/ 	.word	0x00000db0


	//   ....[9]....
        /*011c*/ 	.word	0x00000df0


	//   ....[10]....
        /*0120*/ 	.word	0x00001c00


	//   ....[11]....
        /*0124*/ 	.word	0x00001c80


	//   ....[12]....
        /*0128*/ 	.word	0x00001cd0


	//   ....[13]....
        /*012c*/ 	.word	0x00001d10


	//   ....[14]....
        /*0130*/ 	.word	0x00001d40


	//   ....[15]....
        /*0134*/ 	.word	0x00002700


	//   ....[16]....
        /*0138*/ 	.word	0x00002760


	//   ....[17]....
        /*013c*/ 	.word	0x000027d0


	//   ....[18]....
        /*0140*/ 	.word	0x00002820


	//   ....[19]....
        /*0144*/ 	.word	0x00002850


	//   ....[20]....
        /*0148*/ 	.word	0x00002a10


	//   ....[21]....
        /*014c*/ 	.word	0x00002a90


	//   ....[22]....
        /*0150*/ 	.word	0x00002ad0


	//   ....[23]....
        /*0154*/ 	.word	0x00002b10


	//   ....[24]....
        /*0158*/ 	.word	0x00002b70


	//   ....[25]....
        /*015c*/ 	.word	0x00003b00


	//   ....[26]....
        /*0160*/ 	.word	0x00003b80


	//   ....[27]....
        /*0164*/ 	.word	0x00003bd0


	//   ....[28]....
        /*0168*/ 	.word	0x00003c10


	//   ....[29]....
        /*016c*/ 	.word	0x00003c40


	//----- nvinfo : EIATTR_VRC_CTA_INIT_COUNT
	.align		4
.L_186:
        /*0170*/ 	.byte	0x02, 0x4a
	.zero		1
	.zero		1


	//----- nvinfo : EIATTR_EXIT_INSTR_OFFSETS
	.align		4
        /*0174*/ 	.byte	0x04, 0x1c
        /*0176*/ 	.short	(.L_188 - .L_187)


	//   ....[0]....
.L_187:
        /*0178*/ 	.word	0x00000080


	//   ....[1]....
        /*017c*/ 	.word	0x000000c0


	//   ....[2]....
        /*0180*/ 	.word	0x00003d90


	//   ....[3]....
        /*0184*/ 	.word	0x00003de0


	//----- nvinfo : EIATTR_MAX_THREADS
	.align		4
.L_188:
        /*0188*/ 	.byte	0x04, 0x05
        /*018a*/ 	.short	(.L_190 - .L_189)
.L_189:
        /*018c*/ 	.word	0x00000100
        /*0190*/ 	.word	0x00000001
        /*0194*/ 	.word	0x00000001


	//----- nvinfo : EIATTR_CRS_STACK_SIZE
	.align		4
.L_190:
        /*0198*/ 	.byte	0x04, 0x1e
        /*019a*/ 	.short	(.L_192 - .L_191)
.L_191:
        /*019c*/ 	.word	0x00000000


	//----- nvinfo : EIATTR_CBANK_PARAM_SIZE
	.align		4
.L_192:
        /*01a0*/ 	.byte	0x03, 0x19
        /*01a2*/ 	.short	0x001d


	//----- nvinfo : EIATTR_PARAM_CBANK
	.align		4
        /*01a4*/ 	.byte	0x04, 0x0a
        /*01a6*/ 	.short	(.L_194 - .L_193)
	.align		4
.L_193:
        /*01a8*/ 	.word	index@(.nv.constant0._ZN3cub18CUB_300001_SM_10006detail6reduce28DeviceReduceSingleTileKernelINS2_10policy_hubIfyN4cuda3std3__44plusIfEEE10Policy1000EPfSC_iS9_ffNS7_10__identityEEEvT0_T1_T2_T3_T4_T6_)
        /*01ac*/ 	.short	0x0380
        /*01ae*/ 	.short	0x001d


	//----- nvinfo : EIATTR_SW_WAR
	.align		4
.L_194:
        /*01b0*/ 	.byte	0x04, 0x36
        /*01b2*/ 	.short	(.L_196 - .L_195)
.L_195:
        /*01b4*/ 	.word	0x00000008
.L_196:


//--------------------- .nv.info._ZN3cub18CUB_300001_SM_10006detail6reduce18DeviceReduceKernelINS2_10policy_hubIfyN4cuda3std3__44plusIfEEE10Policy1000EN6thrust24THRUST_300001_SM_1000_NS6detail15normal_iteratorINSD_10device_ptrIfEEEEyS9_fNS7_10__identityEEEvT0_PT3_T1_NS0_13GridEvenShareISN_EET2_T4_ --------------------------
	.section	.nv.info._ZN3cub18CUB_300001_SM_10006detail6reduce18DeviceReduceKernelINS2_10policy_hubIfyN4cuda3std3__44plusIfEEE10Policy1000EN6thrust24THRUST_300001_SM_1000_NS6detail15normal_iteratorINSD_10device_ptrIfEEEEyS9_fNS7_10__identityEEEvT0_PT3_T1_NS0_13GridEvenShareISN_EET2_T4_,"",@"SHT_CUDA_INFO"
	.sectionflags	@""
	.align	4


	//----- nvinfo : EIATTR_CUDA_API_VERSION
	.align		4
        /*0000*/ 	.byte	0x04, 0x37
        /*0002*/ 	.short	(.L_198 - .L_197)
.L_197:
        /*0004*/ 	.word	0x00000082


	//----- nvinfo : EIATTR_KPARAM_INFO
	.align		4
.L_198:
        /*0008*/ 	.byte	0x04, 0x17
        /*000a*/ 	.short	(.L_200 - .L_199)
.L_199:
        /*000c*/ 	.word	0x00000000
        /*0010*/ 	.short	0x0005
        /*0012*/ 	.short	0x0061
        /*0014*/ 	.byte	0x00, 0xf0, 0x05, 0x00


	//----- nvinfo : EIATTR_KPARAM_INFO
	.align		4
.L_200:
        /*0018*/ 	.byte	0x04, 0x17
        /*001a*/ 	.short	(.L_202 - .L_201)
.L_201:
        /*001c*/ 	.word	0x00000000
        /*0020*/ 	.short	0x0004
        /*0022*/ 	.short	0x0060
        /*0024*/ 	.byte	0x00, 0xf0, 0x05, 0x00


	//----- nvinfo : EIATTR_KPARAM_INFO
	.align		4
.L_202:
        /*0028*/ 	.byte	0x04, 0x17
        /*002a*/ 	.short	(.L_204 - .L_203)
.L_203:
        /*002c*/ 	.word	0x00000000
        /*0030*/ 	.short	0x0003
        /*0032*/ 	.short	0x0018
        /*0034*/ 	.byte	0x00, 0xf0, 0x21, 0x01


	//----- nvinfo : EIATTR_KPARAM_INFO
	.align		4
.L_204:
        /*0038*/ 	.byte	0x04, 0x17
        /*003a*/ 	.short	(.L_206 - .L_205)
.L_205:
        /*003c*/ 	.word	0x00000000
        /*0040*/ 	.short	0x0002
        /*0042*/ 	.short	0x0010
        /*0044*/ 	.byte	0x00, 0xf0, 0x21, 0x00


	//----- nvinfo : EIATTR_KPARAM_INFO
	.align		4
.L_206:
        /*0048*/ 	.byte	0x04, 0x17
        /*004a*/ 	.short	(.L_208 - .L_207)
.L_207:
        /*004c*/ 	.word	0x00000000
        /*0050*/ 	.short	0x0001
        /*0052*/ 	.short	0x0008
        /*0054*/ 	.byte	0x00, 0xf5, 0x21, 0x00


	//----- nvinfo : EIATTR_KPARAM_INFO
	.align		4
.L_208:
        /*0058*/ 	.byte	0x04, 0x17
        /*005a*/ 	.short	(.L_210 - .L_209)
.L_209:
        /*005c*/ 	.word	0x00000000
        /*0060*/ 	.short	0x0000
        /*0062*/ 	.short	0x0000
        /*0064*/ 	.byte	0x00, 0xf0, 0x21, 0x00


	//----- nvinfo : EIATTR_SPARSE_MMA_MASK
	.align		4
.L_210:
        /*0068*/ 	.byte	0x03, 0x50
        /*006a*/ 	.short	0x0000


	//----- nvinfo : EIATTR_MAXREG_COUNT
	.align		4
        /*006c*/ 	.byte	0x03, 0x1b
        /*006e*/ 	.short	0x00ff


	//----- nvinfo : EIATTR_NUM_BARRIERS
	.align		4
        /*0070*/ 	.byte	0x02, 0x4c
        /*0072*/ 	.byte	0x01
	.zero		1


	//----- nvinfo : EIATTR_MERCURY_ISA_VERSION
	.align		4
        /*0074*/ 	.byte	0x03, 0x5f
        /*0076*/ 	.short	0x0101


	//----- nvinfo : EIATTR_COOP_GROUP_MASK_REGIDS
	.align		4
        /*0078*/ 	.byte	0x04, 0x29
        /*007a*/ 	.short	(.L_212 - .L_211)


	//   ....[0]....
.L_211:
        /*007c*/ 	.word	0xffffffff


	//   ....[1]....
        /*0080*/ 	.word	0xffffffff


	//   ....[2]....
        /*0084*/ 	.word	0xffffffff


	//   ....[3]....
        /*0088*/ 	.word	0xffffffff


	//   ....[4]....
        /*008c*/ 	.word	0xffffffff


	//   ....[5]....
        /*0090*/ 	.word	0xffffffff


	//   ....[6]....
        /*0094*/ 	.word	0xffffffff


	//   ....[7]....
        /*0098*/ 	.word	0xffffffff


	//   ....[8]....
        /*009c*/ 	.word	0xffffffff


	//   ....[9]....
        /*00a0*/ 	.word	0xffffffff


	//   ....[10]....
        /*00a4*/ 	.word	0xffffffff


	//   ....[11]....
        /*00a8*/ 	.word	0xffffffff


	//   ....[12]....
        /*00ac*/ 	.word	0xffffffff


	//   ....[13]....
        /*00b0*/ 	.word	0xffffffff


	//   ....[14]....
        /*00b4*/ 	.word	0xffffffff


	//----- nvinfo : EIATTR_COOP_GROUP_INSTR_OFFSETS
	.align		4
.L_212:
        /*00b8*/ 	.byte	0x04, 0x28
        /*00ba*/ 	.short	(.L_214 - .L_213)


	//   ....[0]....
.L_213:
        /*00bc*/ 	.word	0x000009c0


	//   ....[1]....
        /*00c0*/ 	.word	0x00000a20


	//   ....[2]....
        /*00c4*/ 	.word	0x00000a90


	//   ....[3]....
        /*00c8*/ 	.word	0x00000ae0


	//   ....[4]....
        /*00cc*/ 	.word	0x00000b10


	//   ....[5]....
        /*00d0*/ 	.word	0x00000cd0


	//   ....[6]....
        /*00d4*/ 	.word	0x00000d60


	//   ....[7]....
        /*00d8*/ 	.word	0x00000dd0


	//   ....[8]....
        /*00dc*/ 	.word	0x00000e20


	//   ....[9]....
        /*00e0*/ 	.word	0x00000e50


	//   ....[10]....
        /*00e4*/ 	.word	0x00002030


	//   ....[11]....
        /*00e8*/ 	.word	0x000020c0


	//   ....[12]....
        /*00ec*/ 	.word	0x00002110


	//   ....[13]....
        /*00f0*/ 	.word	0x00002150


	//   ....[14]....
        /*00f4*/ 	.word	0x00002180


	//----- nvinfo : EIATTR_VRC_CTA_INIT_COUNT
	.align		4
.L_214:
        /*00f8*/ 	.byte	0x02, 0x4a
	.zero		1
	.zero		1


	//----- nvinfo : EIATTR_EXIT_INSTR_OFFSETS
	.align		4
        /*00fc*/ 	.byte	0x04, 0x1c
        /*00fe*/ 	.short	(.L_216 - .L_215)


	//   ....[0]....
.L_215:
        /*0100*/ 	.word	0x000022d0


	//   ....[1]....
        /*0104*/ 	.word	0x00002330


	//----- nvinfo : EIATTR_MAX_THREADS
	.align		4
.L_216:
        /*0108*/ 	.byte	0x04, 0x05
        /*010a*/ 	.short	(.L_218 - .L_217)
.L_217:
        /*010c*/ 	.word	0x00000100
        /*0110*/ 	.word	0x00000001
        /*0114*/ 	.word	0x00000001


	//----- nvinfo : EIATTR_CRS_STACK_SIZE
	.align		4
.L_218:
        /*0118*/ 	.byte	0x04, 0x1e
        /*011a*/ 	.short	(.L_220 - .L_219)
.L_219:
        /*011c*/ 	.word	0x00000000


	//----- nvinfo : EIATTR_CBANK_PARAM_SIZE
	.align		4
.L_220:
        /*0120*/ 	.byte	0x03, 0x19
        /*0122*/ 	.short	0x0062


	//----- nvinfo : EIATTR_PARAM_CBANK
	.align		4
        /*0124*/ 	.byte	0x04, 0x0a
        /*0126*/ 	.short	(.L_222 - .L_221)
	.align		4
.L_221:
        /*0128*/ 	.word	index@(.nv.constant0._ZN3cub18CUB_300001_SM_10006detail6reduce18DeviceReduceKernelINS2_10policy_hubIfyN4cuda3std3__44plusIfEEE10Policy1000EN6thrust24THRUST_300001_SM_1000_NS6detail15normal_iteratorINSD_10device_ptrIfEEEEyS9_fNS7_10__identityEEEvT0_PT3_T1_NS0_13GridEvenShareISN_EET2_T4_)
        /*012c*/ 	.short	0x0380
        /*012e*/ 	.short	0x0062


	//----- nvinfo : EIATTR_SW_WAR
	.align		4
.L_222:
        /*0130*/ 	.byte	0x04, 0x36
        /*0132*/ 	.short	(.L_224 - .L_223)
.L_223:
        /*0134*/ 	.word	0x00000008
.L_224:


//--------------------- .nv.info._ZN3cub18CUB_300001_SM_10006detail6reduce28DeviceReduceSingleTileKernelINS2_10policy_hubIfyN4cuda3std3__44plusIfEEE10Policy1000EN6thrust24THRUST_300001_SM_1000_NS6detail15normal_iteratorINSD_10device_ptrIfEEEEPfyS9_ffNS7_10__identityEEEvT0_T1_T2_T3_T4_T6_ --------------------------
	.section	.nv.info._ZN3cub18CUB_300001_SM_10006detail6reduce28DeviceReduceSingleTileKernelINS2_10policy_hubIfyN4cuda3std3__44plusIfEEE10Policy1000EN6thrust24THRUST_300001_SM_1000_NS6detail15normal_iteratorINSD_10device_ptrIfEEEEPfyS9_ffNS7_10__identityEEEvT0_T1_T2_T3_T4_T6_,"",@"SHT_CUDA_INFO"
	.sectionflags	@""
	.align	4


	//----- nvinfo : EIATTR_CUDA_API_VERSION
	.align		4
        /*0000*/ 	.byte	0x04, 0x37
        /*0002*/ 	.short	(.L_226 - .L_225)
.L_225:
        /*0004*/ 	.word	0x00000082


	//----- nvinfo : EIATTR_KPARAM_INFO
	.align		4
.L_226:
        /*0008*/ 	.byte	0x04, 0x17
        /*000a*/ 	.short	(.L_228 - .L_227)
.L_227:
        /*000c*/ 	.word	0x00000000
        /*0010*/ 	.short	0x0005
        /*0012*/ 	.short	0x0020
        /*0014*/ 	.byte	0x00, 0xf0, 0x05, 0x00


	//----- nvinfo : EIATTR_KPARAM_INFO
	.align		4
.L_228:
        /*0018*/ 	.byte	0x04, 0x17
        /*001a*/ 	.short	(.L_230 - .L_229)
.L_229:
        /*001c*/ 	.word	0x00000000
        /*0020*/ 	.short	0x0004
        /*0022*/ 	.short	0x001c
        /*0024*/ 	.byte	0x00, 0xf0, 0x11, 0x00


	//----- nvinfo : EIATTR_KPARAM_INFO
	.align		4
.L_230:
        /*0028*/ 	.byte	0x04, 0x17
        /*002a*/ 	.short	(.L_232 - .L_231)
.L_231:
        /*002c*/ 	.word	0x00000000
        /*0030*/ 	.short	0x0003
        /*0032*/ 	.short	0x0018
        /*0034*/ 	.byte	0x00, 0xf0, 0x05, 0x00


	//----- nvinfo : EIATTR_KPARAM_INFO
	.align		4
.L_232:
        /*0038*/ 	.byte	0x04, 0x17
        /*003a*/ 	.short	(.L_234 - .L_233)
.L_233:
        /*003c*/ 	.word	0x00000000
        /*0040*/ 	.short	0x0002
        /*0042*/ 	.short	0x0010
        /*0044*/ 	.byte	0x00, 0xf0, 0x21, 0x00


	//----- nvinfo : EIATTR_KPARAM_INFO
	.align		4
.L_234:
        /*0048*/ 	.byte	0x04, 0x17
        /*004a*/ 	.short	(.L_236 - .L_235)
.L_235:
        /*004c*/ 	.word	0x00000000
        /*0050*/ 	.short	0x0001
        /*0052*/ 	.short	0x0008
        /*0054*/ 	.byte	0x00, 0xf5, 0x21, 0x00


	//----- nvinfo : EIATTR_KPARAM_INFO
	.align		4
.L_236:
        /*0058*/ 	.byte	0x04, 0x17
        /*005a*/ 	.short	(.L_238 - .L_237)
.L_237:
        /*005c*/ 	.word	0x00000000
        /*0060*/ 	.short	0x0000
        /*0062*/ 	.short	0x0000
        /*0064*/ 	.byte	0x00, 0xf0, 0x21, 0x00


	//----- nvinfo : EIATTR_SPARSE_MMA_MASK
	.align		4
.L_238:
        /*0068*/ 	.byte	0x03, 0x50
        /*006a*/ 	.short	0x0000


	//----- nvinfo : EIATTR_MAXREG_COUNT
	.align		4
        /*006c*/ 	.byte	0x03, 0x1b
        /*006e*/ 	.short	0x00ff


	//----- nvinfo : EIATTR_NUM_BARRIERS
	.align		4
        /*0070*/ 	.byte	0x02, 0x4c
        /*0072*/ 	.byte	0x01
	.zero		1


	//----- nvinfo : EIATTR_MERCURY_ISA_VERSION
	.align		4
        /*0074*/ 	.byte	0x03, 0x5f
        /*0076*/ 	.short	0x0101


	//----- nvinfo : EIATTR_COOP_GROUP_MASK_REGIDS
	.align		4
        /*0078*/ 	.byte	0x04, 0x29
        /*007a*/ 	.short	(.L_240 - .L_239)


	//   ....[0]....
.L_239:
        /*007c*/ 	.word	0xffffffff


	//   ....[1]....
        /*0080*/ 	.word	0xffffffff


	//   ....[2]....
        /*0084*/ 	.word	0xffffffff


	//   ....[3]....
        /*0088*/ 	.word	0xffffffff


	//   ....[4]....
        /*008c*/ 	.word	0xffffffff


	//   ....[5]....
        /*0090*/ 	.word	0xffffffff


	//   ....[6]....
        /*0094*/ 	.word	0xffffffff


	//   ....[7]....
        /*0098*/ 	.word	0xffffffff


	//   ....[8]....
        /*009c*/ 	.word	0xffffffff


	//   ....[9]....
        /*00a0*/ 	.word	0xffffffff


	//   ....[10]....
        /*00a4*/ 	.word	0xffffffff


	//   ....[11]....
        /*00a8*/ 	.word	0xffffffff


	//   ....[12]....
        /*00ac*/ 	.word	0xffffffff


	//   ....[13]....
        /*00b0*/ 	.word	0xffffffff


	//   ....[14]....
        /*00b4*/ 	.word	0xffffffff


	//----- nvinfo : EIATTR_COOP_GROUP_INSTR_OFFSETS
	.align		4
.L_240:
        /*00b8*/ 	.byte	0x04, 0x28
        /*00ba*/ 	.short	(.L_242 - .L_241)


	//   ....[0]....
.L_241:
        /*00bc*/ 	.word	0x00000930


	//   ....[1]....
        /*00c0*/ 	.word	0x00000990


	//   ....[2]....
        /*00c4*/ 	.word	0x00000a00


	//   ....[3]....
        /*00c8*/ 	.word	0x00000a50


	//   ....[4]....
        /*00cc*/ 	.word	0x00000a80


	//   ....[5]....
        /*00d0*/ 	.word	0x00000c40


	//   ....[6]....
        /*00d4*/ 	.word	0x00000cd0


	//   ....[7]....
        /*00d8*/ 	.word	0x00000d20


	//   ....[8]....
        /*00dc*/ 	.word	0x00000d60


	//   ....[9]....
        /*00e0*/ 	.word	0x00000da0


	//   ....[10]....
        /*00e4*/ 	.word	0x00001dc0


	//   ....[11]....
        /*00e8*/ 	.word	0x00001e40


	//   ....[12]....
        /*00ec*/ 	.word	0x00001e90


	//   ....[13]....
        /*00f0*/ 	.word	0x00001ed0


	//   ....[14]....
        /*00f4*/ 	.word	0x00001f00


	//----- nvinfo : EIATTR_VRC_CTA_INIT_COUNT
	.align		4
.L_242:
        /*00f8*/ 	.byte	0x02, 0x4a
	.zero		1
	.zero		1


	//----- nvinfo : EIATTR_EXIT_INSTR_OFFSETS
	.align		4
        /*00fc*/ 	.byte	0x04, 0x1c
        /*00fe*/ 	.short	(.L_244 - .L_243)


	//   ....[0]....
.L_243:
        /*0100*/ 	.word	0x000000a0


	//   ....[1]....
        /*0104*/ 	.word	0x000000e0


	//   ....[2]....
        /*0108*/ 	.word	0x00002040


	//   ....[3]....
        /*010c*/ 	.word	0x00002090


	//----- nvinfo : EIATTR_MAX_THREADS
	.align		4
.L_244:
        /*0110*/ 	.byte	0x04, 0x05
        /*0112*/ 	.short	(.L_246 - .L_245)
.L_245:
        /*0114*/ 	.word	0x00000100
        /*0118*/ 	.word	0x00000001
        /*011c*/ 	.word	0x00000001


	//----- nvinfo : EIATTR_CRS_STACK_SIZE
	.align		4
.L_246:
        /*0120*/ 	.byte	0x04, 0x1e
        /*0122*/ 	.short	(.L_248 - .L_247)
.L_247:
        /*0124*/ 	.word	0x00000000


	//----- nvinfo : EIATTR_CBANK_PARAM_SIZE
	.align		4
.L_248:
        /*0128*/ 	.byte	0x03, 0x19
        /*012a*/ 	.short	0x0021


	//----- nvinfo : EIATTR_PARAM_CBANK
	.align		4
        /*012c*/ 	.byte	0x04, 0x0a
        /*012e*/ 	.short	(.L_250 - .L_249)
	.align		4
.L_249:
        /*0130*/ 	.word	index@(.nv.constant0._ZN3cub18CUB_300001_SM_10006detail6reduce28DeviceReduceSingleTileKernelINS2_10policy_hubIfyN4cuda3std3__44plusIfEEE10Policy1000EN6thrust24THRUST_300001_SM_1000_NS6detail15normal_iteratorINSD_10device_ptrIfEEEEPfyS9_ffNS7_10__identityEEEvT0_T1_T2_T3_T4_T6_)
        /*0134*/ 	.short	0x0380
        /*0136*/ 	.short	0x0021


	//----- nvinfo : EIATTR_SW_WAR
	.align		4
.L_250:
        /*0138*/ 	.byte	0x04, 0x36
        /*013a*/ 	.short	(.L_252 - .L_251)
.L_251:
        /*013c*/ 	.word	0x00000008
.L_252:


//--------------------- .nv.info._ZN3cub18CUB_300001_SM_10006detail6reduce28DeviceReduceSingleTileKernelINS2_10policy_hubIfjN4cuda3std3__44plusIfEEE10Policy1000EPfSC_iS9_ffNS7_10__identityEEEvT0_T1_T2_T3_T4_T6_ --------------------------
	.section	.nv.info._ZN3cub18CUB_300001_SM_10006detail6reduce28DeviceReduceSingleTileKernelINS2_10policy_hubIfjN4cuda3std3__44plusIfEEE10Policy1000EPfSC_iS9_ffNS7_10__identityEEEvT0_T1_T2_T3_T4_T6_,"",@"SHT_CUDA_INFO"
	.sectionflags	@""
	.align	4


	//----- nvinfo : EIATTR_CUDA_API_VERSION
	.align		4
        /*0000*/ 	.byte	0x04, 0x37
        /*0002*/ 	.short	(.L_254 - .L_253)
.L_253:
        /*0004*/ 	.word	0x00000082


	//----- nvinfo : EIATTR_KPARAM_INFO
	.align		4
.L_254:
        /*0008*/ 	.byte	0x04, 0x17
        /*000a*/ 	.short	(.L_256 - .L_255)
.L_255:
        /*000c*/ 	.word	0x00000000
        /*0010*/ 	.short	0x0005
        /*0012*/ 	.short	0x001c
        /*0014*/ 	.byte	0x00, 0xf0, 0x05, 0x00


	//----- nvinfo : EIATTR_KPARAM_INFO
	.align		4
.L_256:
        /*0018*/ 	.byte	0x04, 0x17
        /*001a*/ 	.short	(.L_258 - .L_257)
.L_257:
        /*001c*/ 	.word	0x00000000
        /*0020*/ 	.short	0x0004
        /*0022*/ 	.short	0x0018
        /*0024*/ 	.byte	0x00, 0xf0, 0x11, 0x00


	//----- nvinfo : EIATTR_KPARAM_INFO
	.align		4
.L_258:
        /*0028*/ 	.byte	0x04, 0x17
        /*002a*/ 	.short	(.L_260 - .L_259)
.L_259:
        /*002c*/ 	.word	0x00000000
        /*0030*/ 	.short	0x0003
        /*0032*/ 	.short	0x0014
        /*0034*/ 	.byte	0x00, 0xf0, 0x05, 0x00


	//----- nvinfo : EIATTR_KPARAM_INFO
	.align		4
.L_260:
        /*0038*/ 	.byte	0x04, 0x17
        /*003a*/ 	.short	(.L_262 - .L_261)
.L_261:
        /*003c*/ 	.word	0x00000000
        /*0040*/ 	.short	0x0002
        /*0042*/ 	.short	0x0010
        /*0044*/ 	.byte	0x00, 0xf0, 0x11, 0x00


	//----- nvinfo : EIATTR_KPARAM_INFO
	.align		4
.L_262:
        /*0048*/ 	.byte	0x04, 0x17
        /*004a*/ 	.short	(.L_264 - .L_263)
.L_263:
        /*004c*/ 	.word	0x00000000
        /*0050*/ 	.short	0x0001
        /*0052*/ 	.short	0x0008
        /*0054*/ 	.byte	0x00, 0xf5, 0x21, 0x00


	//----- nvinfo : EIATTR_KPARAM_INFO
	.align		4
.L_264:
        /*0058*/ 	.byte	0x04, 0x17
        /*005a*/ 	.short	(.L_266 - .L_265)
.L_265:
        /*005c*/ 	.word	0x00000000
        /*0060*/ 	.short	0x0000
        /*0062*/ 	.short	0x0000
        /*0064*/ 	.byte	0x00, 0xf5, 0x21, 0x00


	//----- nvinfo : EIATTR_SPARSE_MMA_MASK
	.align		4
.L_266:
        /*0068*/ 	.byte	0x03, 0x50
        /*006a*/ 	.short	0x0000


	//----- nvinfo : EIATTR_MAXREG_COUNT
	.align		4
        /*006c*/ 	.byte	0x03, 0x1b
        /*006e*/ 	.short	0x0080


	//----- nvinfo : EIATTR_NUM_BARRIERS
	.align		4
        /*0070*/ 	.byte	0x02, 0x4c
        /*0072*/ 	.byte	0x01
	.zero		1


	//----- nvinfo : EIATTR_MERCURY_ISA_VERSION
	.align		4
        /*0074*/ 	.byte	0x03, 0x5f
        /*0076*/ 	.short	0x0101


	//----- nvinfo : EIATTR_UNUSED_LOAD_BYTE_OFFSET
	.align		4
        /*0078*/ 	.byte	0x04, 0x44
        /*007a*/ 	.short	(.L_268 - .L_267)


	//   ....[0]....
.L_267:
        /*007c*/ 	.word	0x00000b70
        /*0080*/ 	.word	0x0000fff0


	//   ....[1]....
        /*0084*/ 	.word	0x00000f80
        /*0088*/ 	.word	0x0000fff0


	//   ....[2]....
        /*008c*/ 	.word	0x00002010
        /*0090*/ 	.word	0x0000fff0


	//   ....[3]....
        /*0094*/ 	.word	0x00002bb0
        /*0098*/ 	.word	0x0000fff0


	//   ....[4]....
        /*009c*/ 	.word	0x00002fc0
        /*00a0*/ 	.word	0x0000fff0


	//   ....[5]....
        /*00a4*/ 	.word	0x00004140
        /*00a8*/ 	.word	0x0000fff0


	//----- nvinfo : EIATTR_COOP_GROUP_MASK_REGIDS
	.align		4
.L_268:
        /*00ac*/ 	.byte	0x04, 0x29
        /*00ae*/ 	.short	(.L_270 - .L_269)


	//   ....[0]....
.L_269:
        /*00b0*/ 	.word	0xffffffff


	//   ....[1]....
        /*00b4*/ 	.word	0xffffffff


	//   ....[2]....
        /*00b8*/ 	.word	0xffffffff


	//   ....[3]....
        /*00bc*/ 	.word	0xffffffff


	//   ....[4]....
        /*00c0*/ 	.word	0xffffffff


	//   ....[5]....
        /*00c4*/ 	.word	0xffffffff


	//   ....[6]....
        /*00c8*/ 	.word	0xffffffff


	//   ....[7]....
        /*00cc*/ 	.word	0xffffffff


	//   ....[8]....
        /*00d0*/ 	.word	0xffffffff


	//   ....[9]....
        /*00d4*/ 	.word	0xffffffff


	//   ....[10]....
        /*00d8*/ 	.word	0xffffffff


	//   ....[11]....
        /*00dc*/ 	.word	0xffffffff


	//   ....[12]....
        /*00e0*/ 	.word	0xffffffff


	//   ....[13]....
        /*00e4*/ 	.word	0xffffffff


	//   ....[14]....
        /*00e8*/ 	.word	0xffffffff


	//   ....[15]....
        /*00ec*/ 	.word	0xffffffff


	//   ....[16]....
        /*00f0*/ 	.word	0xffffffff


	//   ....[17]....
        /*00f4*/ 	.word	0xffffffff


	//   ....[18]....
        /*00f8*/ 	.word	0xffffffff


	//   ....[19]....
        /*00fc*/ 	.word	0xffffffff


	//   ....[20]....
        /*0100*/ 	.word	0xffffffff


	//   ....[21]....
        /*0104*/ 	.word	0xffffffff


	//   ....[22]....
        /*0108*/ 	.word	0xffffffff


	//   ....[23]....
        /*010c*/ 	.word	0xffffffff


	//   ....[24]....
        /*0110*/ 	.word	0xffffffff


	//   ....[25]....
        /*0114*/ 	.word	0xffffffff


	//   ....[26]....
        /*0118*/ 	.word	0xffffffff


	//   ....[27]....
        /*011c*/ 	.word	0xffffffff


	//   ....[28]....
        /*0120*/ 	.word	0xffffffff


	//   ....[29]....
        /*0124*/ 	.word	0xffffffff


	//----- nvinfo : EIATTR_COOP_GROUP_INSTR_OFFSETS
	.align		4
.L_270:
        /*0128*/ 	.byte	0x04, 0x28
        /*012a*/ 	.short	(.L_272 - .L_271)


	//   ....[0]....
.L_271:
        /*012c*/ 	.word	0x00000980


	//   ....[1]....
        /*0130*/ 	.word	0x000009e0


	//   ....[2]....
        /*0134*/ 	.word	0x00000a50


	//   ....[3]....
        /*0138*/ 	.word	0x00000aa0


	//   ....[4]....
        /*013c*/ 	.word	0x00000ad0


	//   ....[5]....
        /*0140*/ 	.word	0x00000d20


	//   ....[6]....
        /*0144*/ 	.word	0x00000db0


	//   ....[7]....
        /*0148*/ 	.word	0x00000df0


	//   ....[8]....
        /*014c*/ 	.word	0x00000e40


	//   ....[9]....
        /*0150*/ 	.word	0x00000e80


	//   ....[10]....
        /*0154*/ 	.word	0x00001e30


	//   ....[11]....
        /*0158*/ 	.word	0x00001eb0


	//   ....[12]....
        /*015c*/ 	.word	0x00001f00


	//   ....[13]....
        /*0160*/ 	.word	0x00001f40


	//   ....[14]....
        /*0164*/ 	.word	0x00001f70


	//   ....[15]....
        /*0168*/ 	.word	0x000029c0


	//   ....[16]....
        /*016c*/ 	.word	0x00002a20


	//   ....[17]....
        /*0170*/ 	.word	0x00002a90


	//   ....[18]....
        /*0174*/ 	.word	0x00002ae0


	//   ....[19]....
        /*0178*/ 	.word	0x00002b10


	//   ....[20]....
        /*017c*/ 	.word	0x00002d60


	//   ....[21]....
        /*0180*/ 	.word	0x00002de0


	//   ....[22]....
        /*0184*/ 	.word	0x00002e20


	//   ....[23]....
        /*0188*/ 	.word	0x00002e60


	//   ....[24]....
        /*018c*/ 	.word	0x00002ec0


	//   ....[25]....
        /*0190*/ 	.word	0x00003f60


	//   ....[26]....
        /*0194*/ 	.word	0x00003fe0


	//   ....[27]....
        /*0198*/ 	.word	0x00004030


	//   ....[28]....
        /*019c*/ 	.word	0x00004070


	//   ....[29]....
        /*01a0*/ 	.word	0x000040a0


	//----- nvinfo : EIATTR_VRC_CTA_INIT_COUNT
	.align		4
.L_272:
        /*01a4*/ 	.byte	0x02, 0x4a
	.zero		1
	.zero		1


	//----- nvinfo : EIATTR_EXIT_INSTR_OFFSETS
	.align		4
        /*01a8*/ 	.byte	0x04, 0x1c
        /*01aa*/ 	.short	(.L_274 - .L_273)


	//   ....[0]....
.L_273:
        /*01ac*/ 	.word	0x00000080


	//   ....[1]....
        /*01b0*/ 	.word	0x000000c0


	//   ....[2]....
        /*01b4*/ 	.word	0x00004280


	//   ....[3]....
        /*01b8*/ 	.word	0x000042d0


	//----- nvinfo : EIATTR_MAX_THREADS
	.align		4
.L_274:
        /*01bc*/ 	.byte	0x04, 0x05
        /*01be*/ 	.short	(.L_276 - .L_275)
.L_275:
        /*01c0*/ 	.word	0x00000200
        /*01c4*/ 	.word	0x00000001
        /*01c8*/ 	.word	0x00000001


	//----- nvinfo : EIATTR_CRS_STACK_SIZE
	.align		4
.L_276:
        /*01cc*/ 	.byte	0x04, 0x1e
        /*01ce*/ 	.short	(.L_278 - .L_277)
.L_277:
        /*01d0*/ 	.word	0x00000000


	//----- nvinfo : EIATTR_CBANK_PARAM_SIZE
	.align		4
.L_278:
        /*01d4*/ 	.byte	0x03, 0x19
        /*01d6*/ 	.short	0x001d


	//----- nvinfo : EIATTR_PARAM_CBANK
	.align		4
        /*01d8*/ 	.byte	0x04, 0x0a
        /*01da*/ 	.short	(.L_280 - .L_279)
	.align		4
.L_279:
        /*01dc*/ 	.word	index@(.nv.constant0._ZN3cub18CUB_300001_SM_10006detail6reduce28DeviceReduceSingleTileKernelINS2_10policy_hubIfjN4cuda3std3__44plusIfEEE10Policy1000EPfSC_iS9_ffNS7_10__identityEEEvT0_T1_T2_T3_T4_T6_)
        /*01e0*/ 	.short	0x0380
        /*01e2*/ 	.short	0x001d


	//----- nvinfo : EIATTR_SW_WAR
	.align		4
.L_280:
        /*01e4*/ 	.byte	0x04, 0x36
        /*01e6*/ 	.short	(.L_282 - .L_281)
.L_281:
        /*01e8*/ 	.word	0x00000008
.L_282:


//--------------------- .nv.info._ZN3cub18CUB_300001_SM_10006detail6reduce18DeviceReduceKernelINS2_10policy_hubIfjN4cuda3std3__44plusIfEEE10Policy1000EN6thrust24THRUST_300001_SM_1000_NS6detail15normal_iteratorINSD_10device_ptrIfEEEEjS9_fNS7_10__identityEEEvT0_PT3_T1_NS0_13GridEvenShareISN_EET2_T4_ --------------------------
	.section	.nv.info._ZN3cub18CUB_300001_SM_10006detail6reduce18DeviceReduceKernelINS2_10policy_hubIfjN4cuda3std3__44plusIfEEE10Policy1000EN6thrust24THRUST_300001_SM_1000_NS6detail15normal_iteratorINSD_10device_ptrIfEEEEjS9_fNS7_10__identityEEEvT0_PT3_T1_NS0_13GridEvenShareISN_EET2_T4_,"",@"SHT_CUDA_INFO"
	.sectionflags	@""
	.align	4


	//----- nvinfo : EIATTR_CUDA_API_VERSION
	.align		4
        /*0000*/ 	.byte	0x04, 0x37
        /*0002*/ 	.short	(.L_284 - .L_283)
.L_283:
        /*0004*/ 	.word	0x00000082


	//----- nvinfo : EIATTR_KPARAM_INFO
	.align		4
.L_284:
        /*0008*/ 	.byte	0x04, 0x17
        /*000a*/ 	.short	(.L_286 - .L_285)
.L_285:
        /*000c*/ 	.word	0x00000000
        /*0010*/ 	.short	0x0005
        /*0012*/ 	.short	0x003d
        /*0014*/ 	.byte	0x00, 0xf0, 0x05, 0x00


	//----- nvinfo : EIATTR_KPARAM_INFO
	.align		4
.L_286:
        /*0018*/ 	.byte	0x04, 0x17
        /*001a*/ 	.short	(.L_288 - .L_287)
.L_287:
        /*001c*/ 	.word	0x00000000
        /*0020*/ 	.short	0x0004
        /*0022*/ 	.short	0x003c
        /*0024*/ 	.byte	0x00, 0xf0, 0x05, 0x00


	//----- nvinfo : EIATTR_KPARAM_INFO
	.align		4
.L_288:
        /*0028*/ 	.byte	0x04, 0x17
        /*002a*/ 	.short	(.L_290 - .L_289)
.L_289:
        /*002c*/ 	.word	0x00000000
        /*0030*/ 	.short	0x0003
        /*0032*/ 	.short	0x0014
        /*0034*/ 	.byte	0x00, 0xf0, 0xa1, 0x00


	//----- nvinfo : EIATTR_KPARAM_INFO
	.align		4
.L_290:
        /*0038*/ 	.byte	0x04, 0x17
        /*003a*/ 	.short	(.L_292 - .L_291)
.L_291:
        /*003c*/ 	.word	0x00000000
        /*0040*/ 	.short	0x0002
        /*0042*/ 	.short	0x0010
        /*0044*/ 	.byte	0x00, 0xf0, 0x11, 0x00


	//----- nvinfo : EIATTR_KPARAM_INFO
	.align		4
.L_292:
        /*0048*/ 	.byte	0x04, 0x17
        /*004a*/ 	.short	(.L_294 - .L_293)
.L_293:
        /*004c*/ 	.word	0x00000000
        /*0050*/ 	.short	0x0001
        /*0052*/ 	.short	0x0008
        /*0054*/ 	.byte	0x00, 0xf5, 0x21, 0x00


	//----- nvinfo : EIATTR_KPARAM_INFO
	.align		4
.L_294:
        /*0058*/ 	.byte	0x04, 0x17
        /*005a*/ 	.short	(.L_296 - .L_295)
.L_295:
        /*005c*/ 	.word	0x00000000
        /*0060*/ 	.short	0x0000
        /*0062*/ 	.short	0x0000
        /*0064*/ 	.byte	0x00, 0xf0, 0x21, 0x00


	//----- nvinfo : EIATTR_SPARSE_MMA_MASK
	.align		4
.L_296:
        /*0068*/ 	.byte	0x03, 0x50
        /*006a*/ 	.short	0x0000


	//----- nvinfo : EIATTR_MAXREG_COUNT
	.align		4
        /*006c*/ 	.byte	0x03, 0x1b
        /*006e*/ 	.short	0x0080


	//----- nvinfo : EIATTR_NUM_BARRIERS
	.align		4
        /*0070*/ 	.byte	0x02, 0x4c
        /*0072*/ 	.byte	0x01
	.zero		1


	//----- nvinfo : EIATTR_MERCURY_ISA_VERSION
	.align		4
        /*0074*/ 	.byte	0x03, 0x5f
        /*0076*/ 	.short	0x0101


	//----- nvinfo : EIATTR_UNUSED_LOAD_BYTE_OFFSET
	.align		4
        /*0078*/ 	.byte	0x04, 0x44
        /*007a*/ 	.short	(.L_298 - .L_297)


	//   ....[0]....
.L_297:
        /*007c*/ 	.word	0x00000de0
        /*0080*/ 	.word	0x0000fff0


	//   ....[1]....
        /*0084*/ 	.word	0x000011f0
        /*0088*/ 	.word	0x0000fff0


	//   ....[2]....
        /*008c*/ 	.word	0x000026b0
        /*0090*/ 	.word	0x0000fff0


	//----- nvinfo : EIATTR_COOP_GROUP_MASK_REGIDS
	.align		4
.L_298:
        /*0094*/ 	.byte	0x04, 0x29
        /*0096*/ 	.short	(.L_300 - .L_299)


	//   ....[0]....
.L_299:
        /*0098*/ 	.word	0xffffffff


	//   ....[1]....
        /*009c*/ 	.word	0xffffffff


	//   ....[2]....
        /*00a0*/ 	.word	0xffffffff


	//   ....[3]....
        /*00a4*/ 	.word	0xffffffff


	//   ....[4]....
        /*00a8*/ 	.word	0xffffffff


	//   ....[5]....
        /*00ac*/ 	.word	0xffffffff


	//   ....[6]....
        /*00b0*/ 	.word	0xffffffff


	//   ....[7]....
        /*00b4*/ 	.word	0xffffffff


	//   ....[8]....
        /*00b8*/ 	.word	0xffffffff


	//   ....[9]....
        /*00bc*/ 	.word	0xffffffff


	//   ....[10]....
        /*00c0*/ 	.word	0xffffffff


	//   ....[11]....
        /*00c4*/ 	.word	0xffffffff


	//   ....[12]....
        /*00c8*/ 	.word	0xffffffff


	//   ....[13]....
        /*00cc*/ 	.word	0xffffffff


	//   ....[14]....
        /*00d0*/ 	.word	0xffffffff


	//----- nvinfo : EIATTR_COOP_GROUP_INSTR_OFFSETS
	.align		4
.L_300:
        /*00d4*/ 	.byte	0x04, 0x28
        /*00d6*/ 	.short	(.L_302 - .L_301)


	//   ....[0]....
.L_301:
        /*00d8*/ 	.word	0x00000bf0


	//   ....[1]....
        /*00dc*/ 	.word	0x00000c50


	//   ....[2]....
        /*00e0*/ 	.word	0x00000cc0


	//   ....[3]....
        /*00e4*/ 	.word	0x00000d10


	//   ....[4]....
        /*00e8*/ 	.word	0x00000d40


	//   ....[5]....
        /*00ec*/ 	.word	0x00000f90


	//   ....[6]....
        /*00f0*/ 	.word	0x00001020


	//   ....[7]....
        /*00f4*/ 	.word	0x00001070


	//   ....[8]....
        /*00f8*/ 	.word	0x000010b0


	//   ....[9]....
        /*00fc*/ 	.word	0x000010f0


	//   ....[10]....
        /*0100*/ 	.word	0x000024c0


	//   ....[11]....
        /*0104*/ 	.word	0x00002550


	//   ....[12]....
        /*0108*/ 	.word	0x000025a0


	//   ....[13]....
        /*010c*/ 	.word	0x000025e0


	//   ....[14]....
        /*0110*/ 	.word	0x00002610


	//----- nvinfo : EIATTR_VRC_CTA_INIT_COUNT
	.align		4
.L_302:
        /*0114*/ 	.byte	0x02, 0x4a
	.zero		1
	.zero		1


	//----- nvinfo : EIATTR_EXIT_INSTR_OFFSETS
	.align		4
        /*0118*/ 	.byte	0x04, 0x1c
        /*011a*/ 	.short	(.L_304 - .L_303)


	//   ....[0]....
.L_303:
        /*011c*/ 	.word	0x000027f0


	//   ....[1]....
        /*0120*/ 	.word	0x00002830


	//----- nvinfo : EIATTR_MAX_THREADS
	.align		4
.L_304:
        /*0124*/ 	.byte	0x04, 0x05
        /*0126*/ 	.short	(.L_306 - .L_305)
.L_305:
        /*0128*/ 	.word	0x00000200
        /*012c*/ 	.word	0x00000001
        /*0130*/ 	.word	0x00000001


	//----- nvinfo : EIATTR_CRS_STACK_SIZE
	.align		4
.L_306:
        /*0134*/ 	.byte	0x04, 0x1e
        /*0136*/ 	.short	(.L_308 - .L_307)
.L_307:
        /*0138*/ 	.word	0x00000000


	//----- nvinfo : EIATTR_CBANK_PARAM_SIZE
	.align		4
.L_308:
        /*013c*/ 	.byte	0x03, 0x19
        /*013e*/ 	.short	0x003e


	//----- nvinfo : EIATTR_PARAM_CBANK
	.align		4
        /*0140*/ 	.byte	0x04, 0x0a
        /*0142*/ 	.short	(.L_310 - .L_309)
	.align		4
.L_309:
        /*0144*/ 	.word	index@(.nv.constant0._ZN3cub18CUB_300001_SM_10006detail6reduce18DeviceReduceKernelINS2_10policy_hubIfjN4cuda3std3__44plusIfEEE10Policy1000EN6thrust24THRUST_300001_SM_1000_NS6detail15normal_iteratorINSD_10device_ptrIfEEEEjS9_fNS7_10__identityEEEvT0_PT3_T1_NS0_13GridEvenShareISN_EET2_T4_)
        /*0148*/ 	.short	0x0380
        /*014a*/ 	.short	0x003e


	//----- nvinfo : EIATTR_SW_WAR
	.align		4
.L_310:
        /*014c*/ 	.byte	0x04, 0x36
        /*014e*/ 	.short	(.L_312 - .L_311)
.L_311:
        /*0150*/ 	.word	0x00000008
.L_312:


//--------------------- .nv.info._ZN3cub18CUB_300001_SM_10006detail6reduce28DeviceReduceSingleTileKernelINS2_10policy_hubIfjN4cuda3std3__44plusIfEEE10Policy1000EN6thrust24THRUST_300001_SM_1000_NS6detail15normal_iteratorINSD_10device_ptrIfEEEEPfjS9_ffNS7_10__identityEEEvT0_T1_T2_T3_T4_T6_ --------------------------
	.section	.nv.info._ZN3cub18CUB_300001_SM_10006detail6reduce28DeviceReduceSingleTileKernelINS2_10policy_hubIfjN4cuda3std3__44plusIfEEE10Policy1000EN6thrust24THRUST_300001_SM_1000_NS6detail15normal_iteratorINSD_10device_ptrIfEEEEPfjS9_ffNS7_10__identityEEEvT0_T1_T2_T3_T4_T6_,"",@"SHT_CUDA_INFO"
	.sectionflags	@""
	.align	4


	//----- nvinfo : EIATTR_CUDA_API_VERSION
	.align		4
        /*0000*/ 	.byte	0x04, 0x37
        /*0002*/ 	.short	(.L_314 - .L_313)
.L_313:
        /*0004*/ 	.word	0x00000082


	//----- nvinfo : EIATTR_KPARAM_INFO
	.align		4
.L_314:
        /*0008*/ 	.byte	0x04, 0x17
        /*000a*/ 	.short	(.L_316 - .L_315)
.L_315:
        /*000c*/ 	.word	0x00000000
        /*0010*/ 	.short	0x0005
        /*0012*/ 	.short	0x001c
        /*0014*/ 	.byte	0x00, 0xf0, 0x05, 0x00


	//----- nvinfo : EIATTR_KPARAM_INFO
	.align		4
.L_316:
        /*0018*/ 	.byte	0x04, 0x17
        /*001a*/ 	.short	(.L_318 - .L_317)
.L_317:
        /*001c*/ 	.word	0x00000000
        /*0020*/ 	.short	0x0004
        /*0022*/ 	.short	0x0018
        /*0024*/ 	.byte	0x00, 0xf0, 0x11, 0x00


	//----- nvinfo : EIATTR_KPARAM_INFO
	.align		4
.L_318:
        /*0028*/ 	.byte	0x04, 0x17
        /*002a*/ 	.short	(.L_320 - .L_319)
.L_319:
        /*002c*/ 	.word	0x00000000
        /*0030*/ 	.short	0x0003
        /*0032*/ 	.short	0x0014
        /*0034*/ 	.byte	0x00, 0xf0, 0x05, 0x00


	//----- nvinfo : EIATTR_KPARAM_INFO
	.align		4
.L_320:
        /*0038*/ 	.byte	0x04, 0x17
        /*003a*/ 	.short	(.L_322 - .L_321)
.L_321:
        /*003c*/ 	.word	0x00000000
        /*0040*/ 	.short	0x0002
        /*0042*/ 	.short	0x0010
        /*0044*/ 	.byte	0x00, 0xf0, 0x11, 0x00


	//----- nvinfo : EIATTR_KPARAM_INFO
	.align		4
.L_322:
        /*0048*/ 	.byte	0x04, 0x17
        /*004a*/ 	.short	(.L_324 - .L_323)
.L_323:
        /*004c*/ 	.word	0x00000000
        /*0050*/ 	.short	0x0001
        /*0052*/ 	.short	0x0008
        /*0054*/ 	.byte	0x00, 0xf5, 0x21, 0x00


	//----- nvinfo : EIATTR_KPARAM_INFO
	.align		4
.L_324:
        /*0058*/ 	.byte	0x04, 0x17
        /*005a*/ 	.short	(.L_326 - .L_325)
.L_325:
        /*005c*/ 	.word	0x00000000
        /*0060*/ 	.short	0x0000
        /*0062*/ 	.short	0x0000
        /*0064*/ 	.byte	0x00, 0xf0, 0x21, 0x00


	//----- nvinfo : EIATTR_SPARSE_MMA_MASK
	.align		4
.L_326:
        /*0068*/ 	.byte	0x03, 0x50
        /*006a*/ 	.short	0x0000


	//----- nvinfo : EIATTR_MAXREG_COUNT
	.align		4
        /*006c*/ 	.byte	0x03, 0x1b
        /*006e*/ 	.short	0x0080


	//----- nvinfo : EIATTR_NUM_BARRIERS
	.align		4
        /*0070*/ 	.byte	0x02, 0x4c
        /*0072*/ 	.byte	0x01
	.zero		1


	//----- nvinfo : EIATTR_MERCURY_ISA_VERSION
	.align		4
        /*0074*/ 	.byte	0x03, 0x5f
        /*0076*/ 	.short	0x0101


	//----- nvinfo : EIATTR_UNUSED_LOAD_BYTE_OFFSET
	.align		4
        /*0078*/ 	.byte	0x04, 0x44
        /*007a*/ 	.short	(.L_328 - .L_327)


	//   ....[0]....
.L_327:
        /*007c*/ 	.word	0x00000b00
        /*0080*/ 	.word	0x0000fff0


	//   ....[1]....
        /*0084*/ 	.word	0x00000f10
        /*0088*/ 	.word	0x0000fff0


	//   ....[2]....
        /*008c*/ 	.word	0x00002270
        /*0090*/ 	.word	0x0000fff0


	//----- nvinfo : EIATTR_COOP_GROUP_MASK_REGIDS
	.align		4
.L_328:
        /*0094*/ 	.byte	0x04, 0x29
        /*0096*/ 	.short	(.L_330 - .L_329)


	//   ....[0]....
.L_329:
        /*0098*/ 	.word	0xffffffff


	//   ....[1]....
        /*009c*/ 	.word	0xffffffff


	//   ....[2]....
        /*00a0*/ 	.word	0xffffffff


	//   ....[3]....
        /*00a4*/ 	.word	0xffffffff


	//   ....[4]....
        /*00a8*/ 	.word	0xffffffff


	//   ....[5]....
        /*00ac*/ 	.word	0xffffffff


	//   ....[6]....
        /*00b0*/ 	.word	0xffffffff


	//   ....[7]....
        /*00b4*/ 	.word	0xffffffff


	//   ....[8]....
        /*00b8*/ 	.word	0xffffffff


	//   ....[9]....
        /*00bc*/ 	.word	0xffffffff


	//   ....[10]....
        /*00c0*/ 	.word	0xffffffff


	//   ....[11]....
        /*00c4*/ 	.word	0xffffffff


	//   ....[12]....
        /*00c8*/ 	.word	0xffffffff


	//   ....[13]....
        /*00cc*/ 	.word	0xffffffff


	//   ....[14]....
        /*00d0*/ 	.word	0xffffffff


	//----- nvinfo : EIATTR_COOP_GROUP_INSTR_OFFSETS
	.align		4
.L_330:
        /*00d4*/ 	.byte	0x04, 0x28
        /*00d6*/ 	.short	(.L_332 - .L_331)


	//   ....[0]....
.L_331:
        /*00d8*/ 	.word	0x00000910


	//   ....[1]....
        /*00dc*/ 	.word	0x00000970


	//   ....[2]....
        /*00e0*/ 	.word	0x000009e0


	//   ....[3]....
        /*00e4*/ 	.word	0x00000a30


	//   ....[4]....
        /*00e8*/ 	.word	0x00000a60


	//   ....[5]....
        /*00ec*/ 	.word	0x00000cb0


	//   ....[6]....
        /*00f0*/ 	.word	0x00000d40


	//   ....[7]....
        /*00f4*/ 	.word	0x00000d80


	//   ....[8]....
        /*00f8*/ 	.word	0x00000dd0


	//   ....[9]....
        /*00fc*/ 	.word	0x00000e10


	//   ....[10]....
        /*0100*/ 	.word	0x00002090


	//   ....[11]....
        /*0104*/ 	.word	0x00002110


	//   ....[12]....
        /*0108*/ 	.word	0x00002160


	//   ....[13]....
        /*010c*/ 	.word	0x000021a0


	//   ....[14]....
        /*0110*/ 	.word	0x000021d0


	//----- nvinfo : EIATTR_VRC_CTA_INIT_COUNT
	.align		4
.L_332:
        /*0114*/ 	.byte	0x02, 0x4a
	.zero		1
	.zero		1


	//----- nvinfo : EIATTR_EXIT_INSTR_OFFSETS
	.align		4
        /*0118*/ 	.byte	0x04, 0x1c
        /*011a*/ 	.short	(.L_334 - .L_333)


	//   ....[0]....
.L_333:
        /*011c*/ 	.word	0x00000080


	//   ....[1]....
        /*0120*/ 	.word	0x000000c0


	//   ....[2]....
        /*0124*/ 	.word	0x000023b0


	//   ....[3]....
        /*0128*/ 	.word	0x00002400


	//----- nvinfo : EIATTR_MAX_THREADS
	.align		4
.L_334:
        /*012c*/ 	.byte	0x04, 0x05
        /*012e*/ 	.short	(.L_336 - .L_335)
.L_335:
        /*0130*/ 	.word	0x00000200
        /*0134*/ 	.word	0x00000001
        /*0138*/ 	.word	0x00000001


	//----- nvinfo : EIATTR_CRS_STACK_SIZE
	.align		4
.L_336:
        /*013c*/ 	.byte	0x04, 0x1e
        /*013e*/ 	.short	(.L_338 - .L_337)
.L_337:
        /*0140*/ 	.word	0x00000000


	//----- nvinfo : EIATTR_CBANK_PARAM_SIZE
	.align		4
.L_338:
        /*0144*/ 	.byte	0x03, 0x19
        /*0146*/ 	.short	0x001d


	//----- nvinfo : EIATTR_PARAM_CBANK
	.align		4
        /*0148*/ 	.byte	0x04, 0x0a
        /*014a*/ 	.short	(.L_340 - .L_339)
	.align		4
.L_339:
        /*014c*/ 	.word	index@(.nv.constant0._ZN3cub18CUB_300001_SM_10006detail6reduce28DeviceReduceSingleTileKernelINS2_10policy_hubIfjN4cuda3std3__44plusIfEEE10Policy1000EN6thrust24THRUST_300001_SM_1000_NS6detail15normal_iteratorINSD_10device_ptrIfEEEEPfjS9_ffNS7_10__identityEEEvT0_T1_T2_T3_T4_T6_)
        /*0150*/ 	.short	0x0380
        /*0152*/ 	.short	0x001d


	//----- nvinfo : EIATTR_SW_WAR
	.align		4
.L_340:
        /*0154*/ 	.byte	0x04, 0x36
        /*0156*/ 	.short	(.L_342 - .L_341)
.L_341:
        /*0158*/ 	.word	0x00000008
.L_342:


//--------------------- .nv.info._ZN3cub18CUB_300001_SM_10006detail8for_each13static_kernelINS2_12policy_hub_t12policy_500_tEmN6thrust24THRUST_300001_SM_1000_NS8cuda_cub20__uninitialized_fill7functorINS7_10device_ptrIfEEfEEEEvT0_T1_ --------------------------
	.section	.nv.info._ZN3cub18CUB_300001_SM_10006detail8for_each13static_kernelINS2_12policy_hub_t12policy_500_tEmN6thrust24THRUST_300001_SM_1000_NS8cuda_cub20__uninitialized_fill7functorINS7_10device_ptrIfEEfEEEEvT0_T1_,"",@"SHT_CUDA_INFO"
	.sectionflags	@""
	.align	4


	//----- nvinfo : EIATTR_CUDA_API_VERSION
	.align		4
        /*0000*/ 	.byte	0x04, 0x37
        /*0002*/ 	.short	(.L_344 - .L_343)
.L_343:
        /*0004*/ 	.word	0x00000082


	//----- nvinfo : EIATTR_KPARAM_INFO
	.align		4
.L_344:
        /*0008*/ 	.byte	0x04, 0x17
        /*000a*/ 	.short	(.L_346 - .L_345)
.L_345:
        /*000c*/ 	.word	0x00000000
        /*0010*/ 	.short	0x0001
        /*0012*/ 	.short	0x0008
        /*0014*/ 	.byte	0x00, 0xf0, 0x41, 0x00


	//----- nvinfo : EIATTR_KPARAM_INFO
	.align		4
.L_346:
        /*0018*/ 	.byte	0x04, 0x17
        /*001a*/ 	.short	(.L_348 - .L_347)
.L_347:
        /*001c*/ 	.word	0x00000000
        /*0020*/ 	.short	0x0000
        /*0022*/ 	.short	0x0000
        /*0024*/ 	.byte	0x00, 0xf0, 0x21, 0x00


	//----- nvinfo : EIATTR_SPARSE_MMA_MASK
	.align		4
.L_348:
        /*0028*/ 	.byte	0x03, 0x50
        /*002a*/ 	.short	0x0000


	//----- nvinfo : EIATTR_MAXREG_COUNT
	.align		4
        /*002c*/ 	.byte	0x03, 0x1b
        /*002e*/ 	.short	0x00ff


	//----- nvinfo : EIATTR_MERCURY_ISA_VERSION
	.align		4
        /*0030*/ 	.byte	0x03, 0x5f
        /*0032*/ 	.short	0x0101


	//----- nvinfo : EIATTR_VRC_CTA_INIT_COUNT
	.align		4
        /*0034*/ 	.byte	0x02, 0x4a
	.zero		1
	.zero		1


	//----- nvinfo : EIATTR_EXIT_INSTR_OFFSETS
	.align		4
        /*0038*/ 	.byte	0x04, 0x1c
        /*003a*/ 	.short	(.L_350 - .L_349)


	//   ....[0]....
.L_349:
        /*003c*/ 	.word	0x00000130


	//   ....[1]....
        /*0040*/ 	.word	0x00000230


	//   ....[2]....
        /*0044*/ 	.word	0x00000260


	//----- nvinfo : EIATTR_MAX_THREADS
	.align		4
.L_350:
        /*0048*/ 	.byte	0x04, 0x05
        /*004a*/ 	.short	(.L_352 - .L_351)
.L_351:
        /*004c*/ 	.word	0x00000100
        /*0050*/ 	.word	0x00000001
        /*0054*/ 	.word	0x00000001


	//----- nvinfo : EIATTR_CBANK_PARAM_SIZE
	.align		4
.L_352:
        /*0058*/ 	.byte	0x03, 0x19
        /*005a*/ 	.short	0x0018


	//----- nvinfo : EIATTR_PARAM_CBANK
	.align		4
        /*005c*/ 	.byte	0x04, 0x0a
        /*005e*/ 	.short	(.L_354 - .L_353)
	.align		4
.L_353:
        /*0060*/ 	.word	index@(.nv.constant0._ZN3cub18CUB_300001_SM_10006detail8for_each13static_kernelINS2_12policy_hub_t12policy_500_tEmN6thrust24THRUST_300001_SM_1000_NS8cuda_cub20__uninitialized_fill7functorINS7_10device_ptrIfEEfEEEEvT0_T1_)
        /*0064*/ 	.short	0x0380
        /*0066*/ 	.short	0x0018


	//----- nvinfo : EIATTR_SW_WAR
	.align		4
.L_354:
        /*0068*/ 	.byte	0x04, 0x36
        /*006a*/ 	.short	(.L_356 - .L_355)
.L_355:
        /*006c*/ 	.word	0x00000008
.L_356:


//--------------------- .nv.info._ZN3cub18CUB_300001_SM_10006detail11EmptyKernelIvEEvv --------------------------
	.section	.nv.info._ZN3cub18CUB_300001_SM_10006detail11EmptyKernelIvEEvv,"",@"SHT_CUDA_INFO"
	.sectionflags	@""
	.align	4


	//----- nvinfo : EIATTR_CUDA_API_VERSION
	.align		4
        /*0000*/ 	.byte	0x04, 0x37
        /*0002*/ 	.short	(.L_358 - .L_357)
.L_357:
        /*0004*/ 	.word	0x00000082


	//----- nvinfo : EIATTR_SPARSE_MMA_MASK
	.align		4
.L_358:
        /*0008*/ 	.byte	0x03, 0x50
        /*000a*/ 	.short	0x0000


	//----- nvinfo : EIATTR_MAXREG_COUNT
	.align		4
        /*000c*/ 	.byte	0x03, 0x1b
        /*000e*/ 	.short	0x00ff


	//----- nvinfo : EIATTR_MERCURY_ISA_VERSION
	.align		4
        /*0010*/ 	.byte	0x03, 0x5f
        /*0012*/ 	.short	0x0101


	//----- nvinfo : EIATTR_VRC_CTA_INIT_COUNT
	.align		4
        /*0014*/ 	.byte	0x02, 0x4a
	.zero		1
	.zero		1


	//----- nvinfo : EIATTR_EXIT_INSTR_OFFSETS
	.align		4
        /*0018*/ 	.byte	0x04, 0x1c
        /*001a*/ 	.short	(.L_360 - .L_359)


	//   ....[0]....
.L_359:
        /*001c*/ 	.word	0x00000010


	//----- nvinfo : EIATTR_SW_WAR
	.align		4
.L_360:
        /*0020*/ 	.byte	0x04, 0x36
        /*0022*/ 	.short	(.L_362 - .L_361)
.L_361:
        /*0024*/ 	.word	0x00000008
.L_362:


//--------------------- .nv.info._Z8calc_mseP6float2S0_iiiPf --------------------------
	.section	.nv.info._Z8calc_mseP6float2S0_iiiPf,"",@"SHT_CUDA_INFO"
	.sectionflags	@""
	.align	4


	//----- nvinfo : EIATTR_CUDA_API_VERSION
	.align		4
        /*0000*/ 	.byte	0x04, 0x37
        /*0002*/ 	.short	(.L_364 - .L_363)
.L_363:
        /*0004*/ 	.word	0x00000082


	//----- nvinfo : EIATTR_KPARAM_INFO
	.align		4
.L_364:
        /*0008*/ 	.byte	0x04, 0x17
        /*000a*/ 	.short	(.L_366 - .L_365)
.L_365:
        /*000c*/ 	.word	0x00000000
        /*0010*/ 	.short	0x0005
        /*0012*/ 	.short	0x0020
        /*0014*/ 	.byte	0x00, 0xf5, 0x21, 0x00


	//----- nvinfo : EIATTR_KPARAM_INFO
	.align		4
.L_366:
        /*0018*/ 	.byte	0x04, 0x17
        /*001a*/ 	.short	(.L_368 - .L_367)
.L_367:
        /*001c*/ 	.word	0x00000000
        /*0020*/ 	.short	0x0004
        /*0022*/ 	.short	0x0018
        /*0024*/ 	.byte	0x00, 0xf0, 0x11, 0x00


	//----- nvinfo : EIATTR_KPARAM_INFO
	.align		4
.L_368:
        /*0028*/ 	.byte	0x04, 0x17
        /*002a*/ 	.short	(.L_370 - .L_369)
.L_369:
        /*002c*/ 	.word	0x00000000
        /*0030*/ 	.short	0x0003
        /*0032*/ 	.short	0x0014
        /*0034*/ 	.byte	0x00, 0xf0, 0x11, 0x00


	//----- nvinfo : EIATTR_KPARAM_INFO
	.align		4
.L_370:
        /*0038*/ 	.byte	0x04, 0x17
        /*003a*/ 	.short	(.L_372 - .L_371)
.L_371:
        /*003c*/ 	.word	0x00000000
        /*0040*/ 	.short	0x0002
        /*0042*/ 	.short	0x0010
        /*0044*/ 	.byte	0x00, 0xf0, 0x11, 0x00


	//----- nvinfo : EIATTR_KPARAM_INFO
	.align		4
.L_372:
        /*0048*/ 	.byte	0x04, 0x17
        /*004a*/ 	.short	(.L_374 - .L_373)
.L_373:
        /*004c*/ 	.word	0x00000000
        /*0050*/ 	.short	0x0001
        /*0052*/ 	.short	0x0008
        /*0054*/ 	.byte	0x00, 0xf5, 0x21, 0x00


	//----- nvinfo : EIATTR_KPARAM_INFO
	.align		4
.L_374:
        /*0058*/ 	.byte	0x04, 0x17
        /*005a*/ 	.short	(.L_376 - .L_375)
.L_375:
        /*005c*/ 	.word	0x00000000
        /*0060*/ 	.short	0x0000
        /*0062*/ 	.short	0x0000
        /*0064*/ 	.byte	0x00, 0xf5, 0x21, 0x00


	//----- nvinfo : EIATTR_SPARSE_MMA_MASK
	.align		4
.L_376:
        /*0068*/ 	.byte	0x03, 0x50
        /*006a*/ 	.short	0x0000


	//----- nvinfo : EIATTR_MAXREG_COUNT
	.align		4
        /*006c*/ 	.byte	0x03, 0x1b
        /*006e*/ 	.short	0x00ff


	//----- nvinfo : EIATTR_MERCURY_ISA_VERSION
	.align		4
        /*0070*/ 	.byte	0x03, 0x5f
        /*0072*/ 	.short	0x0101


	//----- nvinfo : EIATTR_VRC_CTA_INIT_COUNT
	.align		4
        /*0074*/ 	.byte	0x02, 0x4a
	.zero		1
	.zero		1


	//----- nvinfo : EIATTR_EXIT_INSTR_OFFSETS
	.align		4
        /*0078*/ 	.byte	0x04, 0x1c
        /*007a*/ 	.short	(.L_378 - .L_377)


	//   ....[0]....
.L_377:
        /*007c*/ 	.word	0x000000c0


	//   ....[1]....
        /*0080*/ 	.word	0x000005f0


	//----- nvinfo : EIATTR_CRS_STACK_SIZE
	.align		4
.L_378:
        /*0084*/ 	.byte	0x04, 0x1e
        /*0086*/ 	.short	(.L_380 - .L_379)
.L_379:
        /*0088*/ 	.word	0x00000000


	//----- nvinfo : EIATTR_CBANK_PARAM_SIZE
	.align		4
.L_380:
        /*008c*/ 	.byte	0x03, 0x19
        /*008e*/ 	.short	0x0028


	//----- nvinfo : EIATTR_PARAM_CBANK
	.align		4
        /*0090*/ 	.byte	0x04, 0x0a
        /*0092*/ 	.short	(.L_382 - .L_381)
	.align		4
.L_381:
        /*0094*/ 	.word	index@(.nv.constant0._Z8calc_mseP6float2S0_iiiPf)
        /*0098*/ 	.short	0x0380
        /*009a*/ 	.short	0x0028


	//----- nvinfo : EIATTR_SW_WAR
	.align		4
.L_382:
        /*009c*/ 	.byte	0x04, 0x36
        /*009e*/ 	.short	(.L_384 - .L_383)
.L_383:
        /*00a0*/ 	.word	0x00000008
.L_384:


//--------------------- .nv.info._Z10backprop_kP6float2S0_S0_S0_PfS1_S0_S0_S1_S1_S0_S0_S1_S1_S0_S0_S1_S1_iiii --------------------------
	.section	.nv.info._Z10backprop_kP6float2S0_S0_S0_PfS1_S0_S0_S1_S1_S0_S0_S1_S1_S0_S0_S1_S1_iiii,"",@"SHT_CUDA_INFO"
	.sectionflags	@""
	.align	4


	//----- nvinfo : EIATTR_CUDA_API_VERSION
	.align		4
        /*0000*/ 	.byte	0x04, 0x37
        /*0002*/ 	.short	(.L_386 - .L_385)
.L_385:
        /*0004*/ 	.word	0x00000082


	//----- nvinfo : EIATTR_KPARAM_INFO
	.align		4
.L_386:
        /*0008*/ 	.byte	0x04, 0x17
        /*000a*/ 	.short	(.L_388 - .L_387)
.L_387:
        /*000c*/ 	.word	0x00000000
        /*0010*/ 	.short	0x0015
        /*0012*/ 	.short	0x009c
        /*0014*/ 	.byte	0x00, 0xf0, 0x11, 0x00


	//----- nvinfo : EIATTR_KPARAM_INFO
	.align		4
.L_388:
        /*0018*/ 	.byte	0x04, 0x17
        /*001a*/ 	.short	(.L_390 - .L_389)
.L_389:
        /*001c*/ 	.word	0x00000000
        /*0020*/ 	.short	0x0014
        /*0022*/ 	.short	0x0098
        /*0024*/ 	.byte	0x00, 0xf0, 0x11, 0x00


	//----- nvinfo : EIATTR_KPARAM_INFO
	.align		4
.L_390:
        /*0028*/ 	.byte	0x04, 0x17
        /*002a*/ 	.short	(.L_392 - .L_391)
.L_391:
        /*002c*/ 	.word	0x00000000
        /*0030*/ 	.short	0x0013
        /*0032*/ 	.short	0x0094
        /*0034*/ 	.byte	0x00, 0xf0, 0x11, 0x00


	//----- nvinfo : EIATTR_KPARAM_INFO
	.align		4
.L_392:
        /*0038*/ 	.byte	0x04, 0x17
        /*003a*/ 	.short	(.L_394 - .L_393)
.L_393:
        /*003c*/ 	.word	0x00000000
        /*0040*/ 	.short	0x0012
        /*0042*/ 	.short	0x0090
        /*0044*/ 	.byte	0x00, 0xf0, 0x11, 0x00


	//----- nvinfo : EIATTR_KPARAM_INFO
	.align		4
.L_394:
        /*0048*/ 	.byte	0x04, 0x17
        /*004a*/ 	.short	(.L_396 - .L_395)
.L_395:
        /*004c*/ 	.word	0x00000000
        /*0050*/ 	.short	0x0011
        /*0052*/ 	.short	0x0088
        /*0054*/ 	.byte	0x00, 0xf5, 0x21, 0x00


	//----- nvinfo : EIATTR_KPARAM_INFO
	.align		4
.L_396:
        /*0058*/ 	.byte	0x04, 0x17
        /*005a*/ 	.short	(.L_398 - .L_397)
.L_397:
        /*005c*/ 	.word	0x00000000
        /*0060*/ 	.short	0x0010
        /*0062*/ 	.short	0x0080
        /*0064*/ 	.byte	0x00, 0xf5, 0x21, 0x00


	//----- nvinfo : EIATTR_KPARAM_INFO
	.align		4
.L_398:
        /*0068*/ 	.byte	0x04, 0x17
        /*006a*/ 	.short	(.L_400 - .L_399)
.L_399:
        /*006c*/ 	.word	0x00000000
        /*0070*/ 	.short	0x000f
        /*0072*/ 	.short	0x0078
        /*0074*/ 	.byte	0x00, 0xf5, 0x21, 0x00


	//----- nvinfo : EIATTR_KPARAM_INFO
	.align		4
.L_400:
        /*0078*/ 	.byte	0x04, 0x17
        /*007a*/ 	.short	(.L_402 - .L_401)
.L_401:
        /*007c*/ 	.word	0x00000000
        /*0080*/ 	.short	0x000e
        /*0082*/ 	.short	0x0070
        /*0084*/ 	.byte	0x00, 0xf5, 0x21, 0x00


	//----- nvinfo : EIATTR_KPARAM_INFO
	.align		4
.L_402:
        /*0088*/ 	.byte	0x04, 0x17
        /*008a*/ 	.short	(.L_404 - .L_403)
.L_403:
        /*008c*/ 	.word	0x00000000
        /*0090*/ 	.short	0x000d
        /*0092*/ 	.short	0x0068
        /*0094*/ 	.byte	0x00, 0xf5, 0x21, 0x00


	//----- nvinfo : EIATTR_KPARAM_INFO
	.align		4
.L_404:
        /*0098*/ 	.byte	0x04, 0x17
        /*009a*/ 	.short	(.L_406 - .L_405)
.L_405:
        /*009c*/ 	.word	0x00000000
        /*00a0*/ 	.short	0x000c
        /*00a2*/ 	.short	0x0060
        /*00a4*/ 	.byte	0x00, 0xf5, 0x21, 0x00


	//----- nvinfo : EIATTR_KPARAM_INFO
	.align		4
.L_406:
        /*00a8*/ 	.byte	0x04, 0x17
        /*00aa*/ 	.short	(.L_408 - .L_407)
.L_407:
        /*00ac*/ 	.word	0x00000000
        /*00b0*/ 	.short	0x000b
        /*00b2*/ 	.short	0x0058
        /*00b4*/ 	.byte	0x00, 0xf5, 0x21, 0x00


	//----- nvinfo : EIATTR_KPARAM_INFO
	.align		4
.L_408:
        /*00b8*/ 	.byte	0x04, 0x17
        /*00ba*/ 	.short	(.L_410 - .L_409)
.L_409:
        /*00bc*/ 	.word	0x00000000
        /*00c0*/ 	.short	0x000a
        /*00c2*/ 	.short	0x0050
        /*00c4*/ 	.byte	0x00, 0xf5, 0x21, 0x00


	//----- nvinfo : EIATTR_KPARAM_INFO
	.align		4
.L_410:
        /*00c8*/ 	.byte	0x04, 0x17
        /*00ca*/ 	.short	(.L_412 - .L_411)
.L_411:
        /*00cc*/ 	.word	0x00000000
        /*00d0*/ 	.short	0x0009
        /*00d2*/ 	.short	0x0048
        /*00d4*/ 	.byte	0x00, 0xf5, 0x21, 0x00


	//----- nvinfo : EIATTR_KPARAM_INFO
	.align		4
.L_412:
        /*00d8*/ 	.byte	0x04, 0x17
        /*00da*/ 	.short	(.L_414 - .L_413)
.L_413:
        /*00dc*/ 	.word	0x00000000
        /*00e0*/ 	.short	0x0008
        /*00e2*/ 	.short	0x0040
        /*00e4*/ 	.byte	0x00, 0xf5, 0x21, 0x00


	//----- nvinfo : EIATTR_KPARAM_INFO
	.align		4
.L_414:
        /*00e8*/ 	.byte	0x04, 0x17
        /*00ea*/ 	.short	(.L_416 - .L_415)
.L_415:
        /*00ec*/ 	.word	0x00000000
        /*00f0*/ 	.short	0x0007
        /*00f2*/ 	.short	0x0038
        /*00f4*/ 	.byte	0x00, 0xf5, 0x21, 0x00


	//----- nvinfo : EIATTR_KPARAM_INFO
	.align		4
.L_416:
        /*00f8*/ 	.byte	0x04, 0x17
        /*00fa*/ 	.short	(.L_418 - .L_417)
.L_417:
        /*00fc*/ 	.word	0x00000000
        /*0100*/ 	.short	0x0006
        /*0102*/ 	.short	0x0030
        /*0104*/ 	.byte	0x00, 0xf5, 0x21, 0x00


	//----- nvinfo : EIATTR_KPARAM_INFO
	.align		4
.L_418:
        /*0108*/ 	.byte	0x04, 0x17
        /*010a*/ 	.short	(.L_420 - .L_419)
.L_419:
        /*010c*/ 	.word	0x00000000
        /*0110*/ 	.short	0x0005
        /*0112*/ 	.short	0x0028
        /*0114*/ 	.byte	0x00, 0xf5, 0x21, 0x00


	//----- nvinfo : EIATTR_KPARAM_INFO
	.align		4
.L_420:
        /*0118*/ 	.byte	0x04, 0x17
        /*011a*/ 	.short	(.L_422 - .L_421)
.L_421:
        /*011c*/ 	.word	0x00000000
        /*0120*/ 	.short	0x0004
        /*0122*/ 	.short	0x0020
        /*0124*/ 	.byte	0x00, 0xf5, 0x21, 0x00


	//----- nvinfo : EIATTR_KPARAM_INFO
	.align		4
.L_422:
        /*0128*/ 	.byte	0x04, 0x17
        /*012a*/ 	.short	(.L_424 - .L_423)
.L_423:
        /*012c*/ 	.word	0x00000000
        /*0130*/ 	.short	0x0003
        /*0132*/ 	.short	0x0018
        /*0134*/ 	.byte	0x00, 0xf5, 0x21, 0x00


	//----- nvinfo : EIATTR_KPARAM_INFO
	.align		4
.L_424:
        /*0138*/ 	.byte	0x04, 0x17
        /*013a*/ 	.short	(.L_426 - .L_425)
.L_425:
        /*013c*/ 	.word	0x00000000
        /*0140*/ 	.short	0x0002
        /*0142*/ 	.short	0x0010
        /*0144*/ 	.byte	0x00, 0xf5, 0x21, 0x00


	//----- nvinfo : EIATTR_KPARAM_INFO
	.align		4
.L_426:
        /*0148*/ 	.byte	0x04, 0x17
        /*014a*/ 	.short	(.L_428 - .L_427)
.L_427:
        /*014c*/ 	.word	0x00000000
        /*0150*/ 	.short	0x0001
        /*0152*/ 	.short	0x0008
        /*0154*/ 	.byte	0x00, 0xf5, 0x21, 0x00


	//----- nvinfo : EIATTR_KPARAM_INFO
	.align		4
.L_428:
        /*0158*/ 	.byte	0x04, 0x17
        /*015a*/ 	.short	(.L_430 - .L_429)
.L_429:
        /*015c*/ 	.word	0x00000000
        /*0160*/ 	.short	0x0000
        /*0162*/ 	.short	0x0000
        /*0164*/ 	.byte	0x00, 0xf5, 0x21, 0x00


	//----- nvinfo : EIATTR_SPARSE_MMA_MASK
	.align		4
.L_430:
        /*0168*/ 	.byte	0x03, 0x50
        /*016a*/ 	.short	0x0000


	//----- nvinfo : EIATTR_MAXREG_COUNT
	.align		4
        /*016c*/ 	.byte	0x03, 0x1b
        /*016e*/ 	.short	0x00ff


	//----- nvinfo : EIATTR_MERCURY_ISA_VERSION
	.align		4
        /*0170*/ 	.byte	0x03, 0x5f
        /*0172*/ 	.short	0x0101


	//----- nvinfo : EIATTR_VRC_CTA_INIT_COUNT
	.align		4
        /*0174*/ 	.byte	0x02, 0x4a
	.zero		1
	.zero		1


	//----- nvinfo : EIATTR_EXIT_INSTR_OFFSETS
	.align		4
        /*0178*/ 	.byte	0x04, 0x1c
        /*017a*/ 	.short	(.L_432 - .L_431)


	//   ....[0]....
.L_431:
        /*017c*/ 	.word	0x000000d0


	//   ....[1]....
        /*0180*/ 	.word	0x00002e30


	//   ....[2]....
        /*0184*/ 	.word	0x00003290


	//----- nvinfo : EIATTR_CRS_STACK_SIZE
	.align		4
.L_432:
        /*0188*/ 	.byte	0x04, 0x1e
        /*018a*/ 	.short	(.L_434 - .L_433)
.L_433:
        /*018c*/ 	.word	0x00000000


	//----- nvinfo : EIATTR_CBANK_PARAM_SIZE
	.align		4
.L_434:
        /*0190*/ 	.byte	0x03, 0x19
        /*0192*/ 	.short	0x00a0


	//----- nvinfo : EIATTR_PARAM_CBANK
	.align		4
        /*0194*/ 	.byte	0x04, 0x0a
        /*0196*/ 	.short	(.L_436 - .L_435)
	.align		4
.L_435:
        /*0198*/ 	.word	index@(.nv.constant0._Z10backprop_kP6float2S0_S0_S0_PfS1_S0_S0_S1_S1_S0_S0_S1_S1_S0_S0_S1_S1_iiii)
        /*019c*/ 	.short	0x0380
        /*019e*/ 	.short	0x00a0


	//----- nvinfo : EIATTR_SW_WAR
	.align		4
.L_436:
        /*01a0*/ 	.byte	0x04, 0x36
        /*01a2*/ 	.short	(.L_438 - .L_437)
.L_437:
        /*01a4*/ 	.word	0x00000008
.L_438:


//--------------------- .nv.info._Z9copy_realPfS_i --------------------------
	.section	.nv.info._Z9copy_realPfS_i,"",@"SHT_CUDA_INFO"
	.sectionflags	@""
	.align	4


	//----- nvinfo : EIATTR_CUDA_API_VERSION
	.align		4
        /*0000*/ 	.byte	0x04, 0x37
        /*0002*/ 	.short	(.L_440 - .L_439)
.L_439:
        /*0004*/ 	.word	0x00000082


	//----- nvinfo : EIATTR_KPARAM_INFO
	.align		4
.L_440:
        /*0008*/ 	.byte	0x04, 0x17
        /*000a*/ 	.short	(.L_442 - .L_441)
.L_441:
        /*000c*/ 	.word	0x00000000
        /*0010*/ 	.short	0x0002
        /*0012*/ 	.short	0x0010
        /*0014*/ 	.byte	0x00, 0xf0, 0x11, 0x00


	//----- nvinfo : EIATTR_KPARAM_INFO
	.align		4
.L_442:
        /*0018*/ 	.byte	0x04, 0x17
        /*001a*/ 	.short	(.L_444 - .L_443)
.L_443:
        /*001c*/ 	.word	0x00000000
        /*0020*/ 	.short	0x0001
        /*0022*/ 	.short	0x0008
        /*0024*/ 	.byte	0x00, 0xf5, 0x21, 0x00


	//----- nvinfo : EIATTR_KPARAM_INFO
	.align		4
.L_444:
        /*0028*/ 	.byte	0x04, 0x17
        /*002a*/ 	.short	(.L_446 - .L_445)
.L_445:
        /*002c*/ 	.word	0x00000000
        /*0030*/ 	.short	0x0000
        /*0032*/ 	.short	0x0000
        /*0034*/ 	.byte	0x00, 0xf5, 0x21, 0x00


	//----- nvinfo : EIATTR_SPARSE_MMA_MASK
	.align		4
.L_446:
        /*0038*/ 	.byte	0x03, 0x50
        /*003a*/ 	.short	0x0000


	//----- nvinfo : EIATTR_MAXREG_COUNT
	.align		4
        /*003c*/ 	.byte	0x03, 0x1b
        /*003e*/ 	.short	0x00ff


	//----- nvinfo : EIATTR_MERCURY_ISA_VERSION
	.align		4
        /*0040*/ 	.byte	0x03, 0x5f
        /*0042*/ 	.short	0x0101


	//----- nvinfo : EIATTR_VRC_CTA_INIT_COUNT
	.align		4
        /*0044*/ 	.byte	0x02, 0x4a
	.zero		1
	.zero		1


	//----- nvinfo : EIATTR_EXIT_INSTR_OFFSETS
	.align		4
        /*0048*/ 	.byte	0x04, 0x1c
        /*004a*/ 	.short	(.L_448 - .L_447)


	//   ....[0]....
.L_447:
        /*004c*/ 	.word	0x00000070


	//   ....[1]....
        /*0050*/ 	.word	0x000000f0


	//----- nvinfo : EIATTR_CBANK_PARAM_SIZE
	.align		4
.L_448:
        /*0054*/ 	.byte	0x03, 0x19
        /*0056*/ 	.short	0x0014


	//----- nvinfo : EIATTR_PARAM_CBANK
	.align		4
        /*0058*/ 	.byte	0x04, 0x0a
        /*005a*/ 	.short	(.L_450 - .L_449)
	.align		4
.L_449:
        /*005c*/ 	.word	index@(.nv.constant0._Z9copy_realPfS_i)
        /*0060*/ 	.short	0x0380
        /*0062*/ 	.short	0x0014


	//----- nvinfo : EIATTR_SW_WAR
	.align		4
.L_450:
        /*0064*/ 	.byte	0x04, 0x36
        /*0066*/ 	.short	(.L_452 - .L_451)
.L_451:
        /*0068*/ 	.word	0x00000008
.L_452:


//--------------------- .nv.info._Z7copy_inPfP6float2iiii --------------------------
	.section	.nv.info._Z7copy_inPfP6float2iiii,"",@"SHT_CUDA_INFO"
	.sectionflags	@""
	.align	4


	//----- nvinfo : EIATTR_CUDA_API_VERSION
	.align		4
        /*0000*/ 	.byte	0x04, 0x37
        /*0002*/ 	.short	(.L_454 - .L_453)
.L_453:
        /*0004*/ 	.word	0x00000082


	//----- nvinfo : EIATTR_KPARAM_INFO
	.align		4
.L_454:
        /*0008*/ 	.byte	0x04, 0x17
        /*000a*/ 	.short	(.L_456 - .L_455)
.L_455:
        /*000c*/ 	.word	0x00000000
        /*0010*/ 	.short	0x0005
        /*0012*/ 	.short	0x001c
        /*0014*/ 	.byte	0x00, 0xf0, 0x11, 0x00


	//----- nvinfo : EIATTR_KPARAM_INFO
	.align		4
.L_456:
        /*0018*/ 	.byte	0x04, 0x17
        /*001a*/ 	.short	(.L_458 - .L_457)
.L_457:
        /*001c*/ 	.word	0x00000000
        /*0020*/ 	.short	0x0004
        /*0022*/ 	.short	0x0018
        /*0024*/ 	.byte	0x00, 0xf0, 0x11, 0x00


	//----- nvinfo : EIATTR_KPARAM_INFO
	.align		4
.L_458:
        /*0028*/ 	.byte	0x04, 0x17
        /*002a*/ 	.short	(.L_460 - .L_459)
.L_459:
        /*002c*/ 	.word	0x00000000
        /*0030*/ 	.short	0x0003
        /*0032*/ 	.short	0x0014
        /*0034*/ 	.byte	0x00, 0xf0, 0x11, 0x00


	//----- nvinfo : EIATTR_KPARAM_INFO
	.align		4
.L_460:
        /*0038*/ 	.byte	0x04, 0x17
        /*003a*/ 	.short	(.L_462 - .L_461)
.L_461:
        /*003c*/ 	.word	0x00000000
        /*0040*/ 	.short	0x0002
        /*0042*/ 	.short	0x0010
        /*0044*/ 	.byte	0x00, 0xf0, 0x11, 0x00


	//----- nvinfo : EIATTR_KPARAM_INFO
	.align		4
.L_462:
        /*0048*/ 	.byte	0x04, 0x17
        /*004a*/ 	.short	(.L_464 - .L_463)
.L_463:
        /*004c*/ 	.word	0x00000000
        /*0050*/ 	.short	0x0001
        /*0052*/ 	.short	0x0008
        /*0054*/ 	.byte	0x00, 0xf5, 0x21, 0x00


	//----- nvinfo : EIATTR_KPARAM_INFO
	.align		4
.L_464:
        /*0058*/ 	.byte	0x04, 0x17
        /*005a*/ 	.short	(.L_466 - .L_465)
.L_465:
        /*005c*/ 	.word	0x00000000
        /*0060*/ 	.short	0x0000
        /*0062*/ 	.short	0x0000
        /*0064*/ 	.byte	0x00, 0xf5, 0x21, 0x00


	//----- nvinfo : EIATTR_SPARSE_MMA_MASK
	.align		4
.L_466:
        /*0068*/ 	.byte	0x03, 0x50
        /*006a*/ 	.short	0x0000


	//----- nvinfo : EIATTR_MAXREG_COUNT
	.align		4
        /*006c*/ 	.byte	0x03, 0x1b
        /*006e*/ 	.short	0x00ff


	//----- nvinfo : EIATTR_MERCURY_ISA_VERSION
	.align		4
        /*0070*/ 	.byte	0x03, 0x5f
        /*0072*/ 	.short	0x0101


	//----- nvinfo : EIATTR_VRC_CTA_INIT_COUNT
	.align		4
        /*0074*/ 	.byte	0x02, 0x4a
	.zero		1
	.zero		1


	//----- nvinfo : EIATTR_EXIT_INSTR_OFFSETS
	.align		4
        /*0078*/ 	.byte	0x04, 0x1c
        /*007a*/ 	.short	(.L_468 - .L_467)


	//   ....[0]....
.L_467:
        /*007c*/ 	.word	0x000003c0


	//   ....[1]....
        /*0080*/ 	.word	0x000004b0


	//----- nvinfo : EIATTR_CBANK_PARAM_SIZE
	.align		4
.L_468:
        /*0084*/ 	.byte	0x03, 0x19
        /*0086*/ 	.short	0x0020


	//----- nvinfo : EIATTR_PARAM_CBANK
	.align		4
        /*0088*/ 	.byte	0x04, 0x0a
        /*008a*/ 	.short	(.L_470 - .L_469)
	.align		4
.L_469:
        /*008c*/ 	.word	index@(.nv.constant0._Z7copy_inPfP6float2iiii)
        /*0090*/ 	.short	0x0380
        /*0092*/ 	.short	0x0020


	//----- nvinfo : EIATTR_SW_WAR
	.align		4
.L_470:
        /*0094*/ 	.byte	0x04, 0x36
        /*0096*/ 	.short	(.L_472 - .L_471)
.L_471:
        /*0098*/ 	.word	0x00000008
.L_472:


//--------------------- .nv.info._Z8copy_outP6float2Pfiiii --------------------------
	.section	.nv.info._Z8copy_outP6float2Pfiiii,"",@"SHT_CUDA_INFO"
	.sectionflags	@""
	.align	4


	//----- nvinfo : EIATTR_CUDA_API_VERSION
	.align		4
        /*0000*/ 	.byte	0x04, 0x37
        /*0002*/ 	.short	(.L_474 - .L_473)
.L_473:
        /*0004*/ 	.word	0x00000082


	//----- nvinfo : EIATTR_KPARAM_INFO
	.align		4
.L_474:
        /*0008*/ 	.byte	0x04, 0x17
        /*000a*/ 	.short	(.L_476 - .L_475)
.L_475:
        /*000c*/ 	.word	0x00000000
        /*0010*/ 	.short	0x0005
        /*0012*/ 	.short	0x001c
        /*0014*/ 	.byte	0x00, 0xf0, 0x11, 0x00


	//----- nvinfo : EIATTR_KPARAM_INFO
	.align		4
.L_476:
        /*0018*/ 	.byte	0x04, 0x17
        /*001a*/ 	.short	(.L_478 - .L_477)
.L_477:
        /*001c*/ 	.word	0x00000000
        /*0020*/ 	.short	0x0004
        /*0022*/ 	.short	0x0018
        /*0024*/ 	.byte	0x00, 0xf0, 0x11, 0x00


	//----- nvinfo : EIATTR_KPARAM_INFO
	.align		4
.L_478:
        /*0028*/ 	.byte	0x04, 0x17
        /*002a*/ 	.short	(.L_480 - .L_479)
.L_479:
        /*002c*/ 	.word	0x00000000
        /*0030*/ 	.short	0x0003
        /*0032*/ 	.short	0x0014
        /*0034*/ 	.byte	0x00, 0xf0, 0x11, 0x00


	//----- nvinfo : EIATTR_KPARAM_INFO
	.align		4
.L_480:
        /*0038*/ 	.byte	0x04, 0x17
        /*003a*/ 	.short	(.L_482 - .L_481)
.L_481:
        /*003c*/ 	.word	0x00000000
        /*0040*/ 	.short	0x0002
        /*0042*/ 	.short	0x0010
        /*0044*/ 	.byte	0x00, 0xf0, 0x11, 0x00


	//----- nvinfo : EIATTR_KPARAM_INFO
	.align		4
.L_482:
        /*0048*/ 	.byte	0x04, 0x17
        /*004a*/ 	.short	(.L_484 - .L_483)
.L_483:
        /*004c*/ 	.word	0x00000000
        /*0050*/ 	.short	0x0001
        /*0052*/ 	.short	0x0008
        /*0054*/ 	.byte	0x00, 0xf5, 0x21, 0x00


	//----- nvinfo : EIATTR_KPARAM_INFO
	.align		4
.L_484:
        /*0058*/ 	.byte	0x04, 0x17
        /*005a*/ 	.short	(.L_486 - .L_485)
.L_485:
        /*005c*/ 	.word	0x00000000
        /*0060*/ 	.short	0x0000
        /*0062*/ 	.short	0x0000
        /*0064*/ 	.byte	0x00, 0xf5, 0x21, 0x00


	//----- nvinfo : EIATTR_SPARSE_MMA_MASK
	.align		4
.L_486:
        /*0068*/ 	.byte	0x03, 0x50
        /*006a*/ 	.short	0x0000


	//----- nvinfo : EIATTR_MAXREG_COUNT
	.align		4
        /*006c*/ 	.byte	0x03, 0x1b
        /*006e*/ 	.short	0x00ff


	//----- nvinfo : EIATTR_MERCURY_ISA_VERSION
	.align		4
        /*0070*/ 	.byte	0x03, 0x5f
        /*0072*/ 	.short	0x0101


	//----- nvinfo : EIATTR_VRC_CTA_INIT_COUNT
	.align		4
        /*0074*/ 	.byte	0x02, 0x4a
	.zero		1
	.zero		1


	//----- nvinfo : EIATTR_EXIT_INSTR_OFFSETS
	.align		4
        /*0078*/ 	.byte	0x04, 0x1c
        /*007a*/ 	.short	(.L_488 - .L_487)


	//   ....[0]....
.L_487:
        /*007c*/ 	.word	0x000000d0


	//   ....[1]....
        /*0080*/ 	.word	0x000004c0


	//----- nvinfo : EIATTR_CBANK_PARAM_SIZE
	.align		4
.L_488:
        /*0084*/ 	.byte	0x03, 0x19
        /*0086*/ 	.short	0x0020


	//----- nvinfo : EIATTR_PARAM_CBANK
	.align		4
        /*0088*/ 	.byte	0x04, 0x0a
        /*008a*/ 	.short	(.L_490 - .L_489)
	.align		4
.L_489:
        /*008c*/ 	.word	index@(.nv.constant0._Z8copy_outP6float2Pfiiii)
        /*0090*/ 	.short	0x0380
        /*0092*/ 	.short	0x0020


	//----- nvinfo : EIATTR_SW_WAR
	.align		4
.L_490:
        /*0094*/ 	.byte	0x04, 0x36
        /*0096*/ 	.short	(.L_492 - .L_491)
.L_491:
        /*0098*/ 	.word	0x00000008
.L_492:


//--------------------- .nv.info._Z9normalizeP6float2iiii --------------------------
	.section	.nv.info._Z9normalizeP6float2iiii,"",@"SHT_CUDA_INFO"
	.sectionflags	@""
	.align	4


	//----- nvinfo : EIATTR_CUDA_API_VERSION
	.align		4
        /*0000*/ 	.byte	0x04, 0x37
        /*0002*/ 	.short	(.L_494 - .L_493)
.L_493:
        /*0004*/ 	.word	0x00000082


	//----- nvinfo : EIATTR_KPARAM_INFO
	.align		4
.L_494:
        /*0008*/ 	.byte	0x04, 0x17
        /*000a*/ 	.short	(.L_496 - .L_495)
.L_495:
        /*000c*/ 	.word	0x00000000
        /*0010*/ 	.short	0x0004
        /*0012*/ 	.short	0x0014
        /*0014*/ 	.byte	0x00, 0xf0, 0x11, 0x00


	//----- nvinfo : EIATTR_KPARAM_INFO
	.align		4
.L_496:
        /*0018*/ 	.byte	0x04, 0x17
        /*001a*/ 	.short	(.L_498 - .L_497)
.L_497:
        /*001c*/ 	.word	0x00000000
        /*0020*/ 	.short	0x0003
        /*0022*/ 	.short	0x0010
        /*0024*/ 	.byte	0x00, 0xf0, 0x11, 0x00


	//----- nvinfo : EIATTR_KPARAM_INFO
	.align		4
.L_498:
        /*0028*/ 	.byte	0x04, 0x17
        /*002a*/ 	.short	(.L_500 - .L_499)
.L_499:
        /*002c*/ 	.word	0x00000000
        /*0030*/ 	.short	0x0002
        /*0032*/ 	.short	0x000c
        /*0034*/ 	.byte	0x00, 0xf0, 0x11, 0x00


	//----- nvinfo : EIATTR_KPARAM_INFO
	.align		4
.L_500:
        /*0038*/ 	.byte	0x04, 0x17
        /*003a*/ 	.short	(.L_502 - .L_501)
.L_501:
        /*003c*/ 	.word	0x00000000
        /*0040*/ 	.short	0x0001
        /*0042*/ 	.short	0x0008
        /*0044*/ 	.byte	0x00, 0xf0, 0x11, 0x00


	//----- nvinfo : EIATTR_KPARAM_INFO
	.align		4
.L_502:
        /*0048*/ 	.byte	0x04, 0x17
        /*004a*/ 	.short	(.L_504 - .L_503)
.L_503:
        /*004c*/ 	.word	0x00000000
        /*0050*/ 	.short	0x0000
        /*0052*/ 	.short	0x0000
        /*0054*/ 	.byte	0x00, 0xf5, 0x21, 0x00


	//----- nvinfo : EIATTR_SPARSE_MMA_MASK
	.align		4
.L_504:
        /*0058*/ 	.byte	0x03, 0x50
        /*005a*/ 	.short	0x0000


	//----- nvinfo : EIATTR_MAXREG_COUNT
	.align		4
        /*005c*/ 	.byte	0x03, 0x1b
        /*005e*/ 	.short	0x00ff


	//----- nvinfo : EIATTR_MERCURY_ISA_VERSION
	.align		4
        /*0060*/ 	.byte	0x03, 0x5f
        /*0062*/ 	.short	0x0101


	//----- nvinfo : EIATTR_VRC_CTA_INIT_COUNT
	.align		4
        /*0064*/ 	.byte	0x02, 0x4a
	.zero		1
	.zero		1


	//----- nvinfo : EIATTR_EXIT_INSTR_OFFSETS
	.align		4
        /*0068*/ 	.byte	0x04, 0x1c
        /*006a*/ 	.short	(.L_506 - .L_505)


	//   ....[0]....
.L_505:
        /*006c*/ 	.word	0x000000c0


	//   ....[1]....
        /*0070*/ 	.word	0x00000310


	//----- nvinfo : EIATTR_CRS_STACK_SIZE
	.align		4
.L_506:
        /*0074*/ 	.byte	0x04, 0x1e
        /*0076*/ 	.short	(.L_508 - .L_507)
.L_507:
        /*0078*/ 	.word	0x00000000


	//----- nvinfo : EIATTR_CBANK_PARAM_SIZE
	.align		4
.L_508:
        /*007c*/ 	.byte	0x03, 0x19
        /*007e*/ 	.short	0x0018


	//----- nvinfo : EIATTR_PARAM_CBANK
	.align		4
        /*0080*/ 	.byte	0x04, 0x0a
        /*0082*/ 	.short	(.L_510 - .L_509)
	.align		4
.L_509:
        /*0084*/ 	.word	index@(.nv.constant0._Z9normalizeP6float2iiii)
        /*0088*/ 	.short	0x0380
        /*008a*/ 	.short	0x0018


	//----- nvinfo : EIATTR_SW_WAR
	.align		4
.L_510:
        /*008c*/ 	.byte	0x04, 0x36
        /*008e*/ 	.short	(.L_512 - .L_511)
.L_511:
        /*0090*/ 	.word	0x00000008
.L_512:


//--------------------- .nv.info._Z6conv_kP6float2S0_S0_Pfiiii --------------------------
	.section	.nv.info._Z6conv_kP6float2S0_S0_Pfiiii,"",@"SHT_CUDA_INFO"
	.sectionflags	@""
	.align	4


	//----- nvinfo : EIATTR_CUDA_API_VERSION
	.align		4
        /*0000*/ 	.byte	0x04, 0x37
        /*0002*/ 	.short	(.L_514 - .L_513)
.L_513:
        /*0004*/ 	.word	0x00000082


	//----- nvinfo : EIATTR_KPARAM_INFO
	.align		4
.L_514:
        /*0008*/ 	.byte	0x04, 0x17
        /*000a*/ 	.short	(.L_516 - .L_515)
.L_515:
        /*000c*/ 	.word	0x00000000
        /*0010*/ 	.short	0x0007
        /*0012*/ 	.short	0x002c
        /*0014*/ 	.byte	0x00, 0xf0, 0x11, 0x00


	//----- nvinfo : EIATTR_KPARAM_INFO
	.align		4
.L_516:
        /*0018*/ 	.byte	0x04, 0x17
        /*001a*/ 	.short	(.L_518 - .L_517)
.L_517:
        /*001c*/ 	.word	0x00000000
        /*0020*/ 	.short	0x0006
        /*0022*/ 	.short	0x0028
        /*0024*/ 	.byte	0x00, 0xf0, 0x11, 0x00


	//----- nvinfo : EIATTR_KPARAM_INFO
	.align		4
.L_518:
        /*0028*/ 	.byte	0x04, 0x17
        /*002a*/ 	.short	(.L_520 - .L_519)
.L_519:
        /*002c*/ 	.word	0x00000000
        /*0030*/ 	.short	0x0005
        /*0032*/ 	.short	0x0024
        /*0034*/ 	.byte	0x00, 0xf0, 0x11, 0x00


	//----- nvinfo : EIATTR_KPARAM_INFO
	.align		4
.L_520:
        /*0038*/ 	.byte	0x04, 0x17
        /*003a*/ 	.short	(.L_522 - .L_521)
.L_521:
        /*003c*/ 	.word	0x00000000
        /*0040*/ 	.short	0x0004
        /*0042*/ 	.short	0x0020
        /*0044*/ 	.byte	0x00, 0xf0, 0x11, 0x00


	//----- nvinfo : EIATTR_KPARAM_INFO
	.align		4
.L_522:
        /*0048*/ 	.byte	0x04, 0x17
        /*004a*/ 	.short	(.L_524 - .L_523)
.L_523:
        /*004c*/ 	.word	0x00000000
        /*0050*/ 	.short	0x0003
        /*0052*/ 	.short	0x0018
        /*0054*/ 	.byte	0x00, 0xf5, 0x21, 0x00


	//----- nvinfo : EIATTR_KPARAM_INFO
	.align		4
.L_524:
        /*0058*/ 	.byte	0x04, 0x17
        /*005a*/ 	.short	(.L_526 - .L_525)
.L_525:
        /*005c*/ 	.word	0x00000000
        /*0060*/ 	.short	0x0002
        /*0062*/ 	.short	0x0010
        /*0064*/ 	.byte	0x00, 0xf5, 0x21, 0x00


	//----- nvinfo : EIATTR_KPARAM_INFO
	.align		4
.L_526:
        /*0068*/ 	.byte	0x04, 0x17
        /*006a*/ 	.short	(.L_528 - .L_527)
.L_527:
        /*006c*/ 	.word	0x00000000
        /*0070*/ 	.short	0x0001
        /*0072*/ 	.short	0x0008
        /*0074*/ 	.byte	0x00, 0xf5, 0x21, 0x00


	//----- nvinfo : EIATTR_KPARAM_INFO
	.align		4
.L_528:
        /*0078*/ 	.byte	0x04, 0x17
        /*007a*/ 	.short	(.L_530 - .L_529)
.L_529:
        /*007c*/ 	.word	0x00000000
        /*0080*/ 	.short	0x0000
        /*0082*/ 	.short	0x0000
        /*0084*/ 	.byte	0x00, 0xf5, 0x21, 0x00


	//----- nvinfo : EIATTR_SPARSE_MMA_MASK
	.align		4
.L_530:
        /*0088*/ 	.byte	0x03, 0x50
        /*008a*/ 	.short	0x0000


	//----- nvinfo : EIATTR_MAXREG_COUNT
	.align		4
        /*008c*/ 	.byte	0x03, 0x1b
        /*008e*/ 	.short	0x00ff


	//----- nvinfo : EIATTR_MERCURY_ISA_VERSION
	.align		4
        /*0090*/ 	.byte	0x03, 0x5f
        /*0092*/ 	.short	0x0101


	//----- nvinfo : EIATTR_VRC_CTA_INIT_COUNT
	.align		4
        /*0094*/ 	.byte	0x02, 0x4a
	.zero		1
	.zero		1


	//----- nvinfo : EIATTR_EXIT_INSTR_OFFSETS
	.align		4
        /*0098*/ 	.byte	0x04, 0x1c
        /*009a*/ 	.short	(.L_532 - .L_531)


	//   ....[0]....
.L_531:
        /*009c*/ 	.word	0x000000d0


	//   ....[1]....
        /*00a0*/ 	.word	0x000007e0


	//   ....[2]....
        /*00a4*/ 	.word	0x00000870


	//----- nvinfo : EIATTR_CBANK_PARAM_SIZE
	.align		4
.L_532:
        /*00a8*/ 	.byte	0x03, 0x19
        /*00aa*/ 	.short	0x0030


	//----- nvinfo : EIATTR_PARAM_CBANK
	.align		4
        /*00ac*/ 	.byte	0x04, 0x0a
        /*00ae*/ 	.short	(.L_534 - .L_533)
	.align		4
.L_533:
        /*00b0*/ 	.word	index@(.nv.constant0._Z6conv_kP6float2S0_S0_Pfiiii)
        /*00b4*/ 	.short	0x0380
        /*00b6*/ 	.short	0x0030


	//----- nvinfo : EIATTR_SW_WAR
	.align		4
.L_534:
        /*00b8*/ 	.byte	0x04, 0x36
        /*00ba*/ 	.short	(.L_536 - .L_535)
.L_535:
        /*00bc*/ 	.word	0x00000008
.L_536:


//--------------------- .nv.info._Z6resizeP6float2S0_iiiii --------------------------
	.section	.nv.info._Z6resizeP6float2S0_iiiii,"",@"SHT_CUDA_INFO"
	.sectionflags	@""
	.align	4


	//----- nvinfo : EIATTR_CUDA_API_VERSION
	.align		4
        /*0000*/ 	.byte	0x04, 0x37
        /*0002*/ 	.short	(.L_538 - .L_537)
.L_537:
        /*0004*/ 	.word	0x00000082


	//----- nvinfo : EIATTR_KPARAM_INFO
	.align		4
.L_538:
        /*0008*/ 	.byte	0x04, 0x17
        /*000a*/ 	.short	(.L_540 - .L_539)
.L_539:
        /*000c*/ 	.word	0x00000000
        /*0010*/ 	.short	0x0006
        /*0012*/ 	.short	0x0020
        /*0014*/ 	.byte	0x00, 0xf0, 0x11, 0x00


	//----- nvinfo : EIATTR_KPARAM_INFO
	.align		4
.L_540:
        /*0018*/ 	.byte	0x04, 0x17
        /*001a*/ 	.short	(.L_542 - .L_541)
.L_541:
        /*001c*/ 	.word	0x00000000
        /*0020*/ 	.short	0x0005
        /*0022*/ 	.short	0x001c
        /*0024*/ 	.byte	0x00, 0xf0, 0x11, 0x00


	//----- nvinfo : EIATTR_KPARAM_INFO
	.align		4
.L_542:
        /*0028*/ 	.byte	0x04, 0x17
        /*002a*/ 	.short	(.L_544 - .L_543)
.L_543:
        /*002c*/ 	.word	0x00000000
        /*0030*/ 	.short	0x0004
        /*0032*/ 	.short	0x0018
        /*0034*/ 	.byte	0x00, 0xf0, 0x11, 0x00


	//----- nvinfo : EIATTR_KPARAM_INFO
	.align		4
.L_544:
        /*0038*/ 	.byte	0x04, 0x17
        /*003a*/ 	.short	(.L_546 - .L_545)
.L_545:
        /*003c*/ 	.word	0x00000000
        /*0040*/ 	.short	0x0003
        /*0042*/ 	.short	0x0014
        /*0044*/ 	.byte	0x00, 0xf0, 0x11, 0x00


	//----- nvinfo : EIATTR_KPARAM_INFO
	.align		4
.L_546:
        /*0048*/ 	.byte	0x04, 0x17
        /*004a*/ 	.short	(.L_548 - .L_547)
.L_547:
        /*004c*/ 	.word	0x00000000
        /*0050*/ 	.short	0x0002
        /*0052*/ 	.short	0x0010
        /*0054*/ 	.byte	0x00, 0xf0, 0x11, 0x00


	//----- nvinfo : EIATTR_KPARAM_INFO
	.align		4
.L_548:
        /*0058*/ 	.byte	0x04, 0x17
        /*005a*/ 	.short	(.L_550 - .L_549)
.L_549:
        /*005c*/ 	.word	0x00000000
        /*0060*/ 	.short	0x0001
        /*0062*/ 	.short	0x0008
        /*0064*/ 	.byte	0x00, 0xf5, 0x21, 0x00


	//----- nvinfo : EIATTR_KPARAM_INFO
	.align		4
.L_550:
        /*0068*/ 	.byte	0x04, 0x17
        /*006a*/ 	.short	(.L_552 - .L_551)
.L_551:
        /*006c*/ 	.word	0x00000000
        /*0070*/ 	.short	0x0000
        /*0072*/ 	.short	0x0000
        /*0074*/ 	.byte	0x00, 0xf5, 0x21, 0x00


	//----- nvinfo : EIATTR_SPARSE_MMA_MASK
	.align		4
.L_552:
        /*0078*/ 	.byte	0x03, 0x50
        /*007a*/ 	.short	0x0000


	//----- nvinfo : EIATTR_MAXREG_COUNT
	.align		4
        /*007c*/ 	.byte	0x03, 0x1b
        /*007e*/ 	.short	0x00ff


	//----- nvinfo : EIATTR_MERCURY_ISA_VERSION
	.align		4
        /*0080*/ 	.byte	0x03, 0x5f
        /*0082*/ 	.short	0x0101


	//----- nvinfo : EIATTR_VRC_CTA_INIT_COUNT
	.align		4
        /*0084*/ 	.byte	0x02, 0x4a
	.zero		1
	.zero		1


	//----- nvinfo : EIATTR_EXIT_INSTR_OFFSETS
	.align		4
        /*0088*/ 	.byte	0x04, 0x1c
        /*008a*/ 	.short	(.L_554 - .L_553)


	//   ....[0]....
.L_553:
        /*008c*/ 	.word	0x00000110


	//   ....[1]....
        /*0090*/ 	.word	0x000005d0


	//   ....[2]....
        /*0094*/ 	.word	0x000006b0


	//   ....[3]....
        /*0098*/ 	.word	0x00000b50


	//   ....[4]....
        /*009c*/ 	.word	0x00000c40


	//   ....[5]....
        /*00a0*/ 	.word	0x00000c80


	//----- nvinfo : EIATTR_CRS_STACK_SIZE
	.align		4
.L_554:
        /*00a4*/ 	.byte	0x04, 0x1e
        /*00a6*/ 	.short	(.L_556 - .L_555)
.L_555:
        /*00a8*/ 	.word	0x00000000


	//----- nvinfo : EIATTR_CBANK_PARAM_SIZE
	.align		4
.L_556:
        /*00ac*/ 	.byte	0x03, 0x19
        /*00ae*/ 	.short	0x0024


	//----- nvinfo : EIATTR_PARAM_CBANK
	.align		4
        /*00b0*/ 	.byte	0x04, 0x0a
        /*00b2*/ 	.short	(.L_558 - .L_557)
	.align		4
.L_557:
        /*00b4*/ 	.word	index@(.nv.constant0._Z6resizeP6float2S0_iiiii)
        /*00b8*/ 	.short	0x0380
        /*00ba*/ 	.short	0x0024


	//----- nvinfo : EIATTR_SW_WAR
	.align		4
.L_558:
        /*00bc*/ 	.byte	0x04, 0x36
        /*00be*/ 	.short	(.L_560 - .L_559)
.L_559:
        /*00c0*/ 	.word	0x00000008
.L_560:


//--------------------- .nv.info._Z4poolP6float2iiii --------------------------
	.section	.nv.info._Z4poolP6float2iiii,"",@"SHT_CUDA_INFO"
	.sectionflags	@""
	.align	4


	//----- nvinfo : EIATTR_CUDA_API_VERSION
	.align		4
        /*0000*/ 	.byte	0x04, 0x37
        /*0002*/ 	.short	(.L_562 - .L_561)
.L_561:
        /*0004*/ 	.word	0x00000082


	//----- nvinfo : EIATTR_KPARAM_INFO
	.align		4
.L_562:
        /*0008*/ 	.byte	0x04, 0x17
        /*000a*/ 	.short	(.L_564 - .L_563)
.L_563:
        /*000c*/ 	.word	0x00000000
        /*0010*/ 	.short	0x0004
        /*0012*/ 	.short	0x0014
        /*0014*/ 	.byte	0x00, 0xf0, 0x11, 0x00


	//----- nvinfo : EIATTR_KPARAM_INFO
	.align		4
.L_564:
        /*0018*/ 	.byte	0x04, 0x17
        /*001a*/ 	.short	(.L_566 - .L_565)
.L_565:
        /*001c*/ 	.word	0x00000000
        /*0020*/ 	.short	0x0003
        /*0022*/ 	.short	0x0010
        /*0024*/ 	.byte	0x00, 0xf0, 0x11, 0x00


	//----- nvinfo : EIATTR_KPARAM_INFO
	.align		4
.L_566:
        /*0028*/ 	.byte	0x04, 0x17
        /*002a*/ 	.short	(.L_568 - .L_567)
.L_567:
        /*002c*/ 	.word	0x00000000
        /*0030*/ 	.short	0x0002
        /*0032*/ 	.short	0x000c
        /*0034*/ 	.byte	0x00, 0xf0, 0x11, 0x00


	//----- nvinfo : EIATTR_KPARAM_INFO
	.align		4
.L_568:
        /*0038*/ 	.byte	0x04, 0x17
        /*003a*/ 	.short	(.L_570 - .L_569)
.L_569:
        /*003c*/ 	.word	0x00000000
        /*0040*/ 	.short	0x0001
        /*0042*/ 	.short	0x0008
        /*0044*/ 	.byte	0x00, 0xf0, 0x11, 0x00


	//----- nvinfo : EIATTR_KPARAM_INFO
	.align		4
.L_570:
        /*0048*/ 	.byte	0x04, 0x17
        /*004a*/ 	.short	(.L_572 - .L_571)
.L_571:
        /*004c*/ 	.word	0x00000000
        /*0050*/ 	.short	0x0000
        /*0052*/ 	.short	0x0000
        /*0054*/ 	.byte	0x00, 0xf5, 0x21, 0x00


	//----- nvinfo : EIATTR_SPARSE_MMA_MASK
	.align		4
.L_572:
        /*0058*/ 	.byte	0x03, 0x50
        /*005a*/ 	.short	0x0000


	//----- nvinfo : EIATTR_MAXREG_COUNT
	.align		4
        /*005c*/ 	.byte	0x03, 0x1b
        /*005e*/ 	.short	0x00ff


	//----- nvinfo : EIATTR_MERCURY_ISA_VERSION
	.align		4
        /*0060*/ 	.byte	0x03, 0x5f
        /*0062*/ 	.short	0x0101


	//----- nvinfo : EIATTR_VRC_CTA_INIT_COUNT
	.align		4
        /*0064*/ 	.byte	0x02, 0x4a
	.zero		1
	.zero		1


	//----- nvinfo : EIATTR_EXIT_INSTR_OFFSETS
	.align		4
        /*0068*/ 	.byte	0x04, 0x1c
        /*006a*/ 	.short	(.L_574 - .L_573)


	//   ....[0]....
.L_573:
        /*006c*/ 	.word	0x000001a0


	//   ....[1]....
        /*0070*/ 	.word	0x00000670


	//   ....[2]....
        /*0074*/ 	.word	0x000006e0


	//   ....[3]....
        /*0078*/ 	.word	0x00000740


	//----- nvinfo : EIATTR_CRS_STACK_SIZE
	.align		4
.L_574:
        /*007c*/ 	.byte	0x04, 0x1e
        /*007e*/ 	.short	(.L_576 - .L_575)
.L_575:
        /*0080*/ 	.word	0x00000000


	//----- nvinfo : EIATTR_CBANK_PARAM_SIZE
	.align		4
.L_576:
        /*0084*/ 	.byte	0x03, 0x19
        /*0086*/ 	.short	0x0018


	//----- nvinfo : EIATTR_PARAM_CBANK
	.align		4
        /*0088*/ 	.byte	0x04, 0x0a
        /*008a*/ 	.short	(.L_578 - .L_577)
	.align		4
.L_577:
        /*008c*/ 	.word	index@(.nv.constant0._Z4poolP6float2iiii)
        /*0090*/ 	.short	0x0380
        /*0092*/ 	.short	0x0018


	//----- nvinfo : EIATTR_SW_WAR
	.align		4
.L_578:
        /*0094*/ 	.byte	0x04, 0x36
        /*0096*/ 	.short	(.L_580 - .L_579)
.L_579:
        /*0098*/ 	.word	0x00000008
.L_580:


//--------------------- .nv.info._Z9magnitudeP6float2Pfiii --------------------------
	.section	.nv.info._Z9magnitudeP6float2Pfiii,"",@"SHT_CUDA_INFO"
	.sectionflags	@""
	.align	4


	//----- nvinfo : EIATTR_CUDA_API_VERSION
	.align		4
        /*0000*/ 	.byte	0x04, 0x37
        /*0002*/ 	.short	(.L_582 - .L_581)
.L_581:
        /*0004*/ 	.word	0x00000082


	//----- nvinfo : EIATTR_KPARAM_INFO
	.align		4
.L_582:
        /*0008*/ 	.byte	0x04, 0x17
        /*000a*/ 	.short	(.L_584 - .L_583)
.L_583:
        /*000c*/ 	.word	0x00000000
        /*0010*/ 	.short	0x0004
        /*0012*/ 	.short	0x0018
        /*0014*/ 	.byte	0x00, 0xf0, 0x11, 0x00


	//----- nvinfo : EIATTR_KPARAM_INFO
	.align		4
.L_584:
        /*0018*/ 	.byte	0x04, 0x17
        /*001a*/ 	.short	(.L_586 - .L_585)
.L_585:
        /*001c*/ 	.word	0x00000000
        /*0020*/ 	.short	0x0003
        /*0022*/ 	.short	0x0014
        /*0024*/ 	.byte	0x00, 0xf0, 0x11, 0x00


	//----- nvinfo : EIATTR_KPARAM_INFO
	.align		4
.L_586:
        /*0028*/ 	.byte	0x04, 0x17
        /*002a*/ 	.short	(.L_588 - .L_587)
.L_587:
        /*002c*/ 	.word	0x00000000
        /*0030*/ 	.short	0x0002
        /*0032*/ 	.short	0x0010
        /*0034*/ 	.byte	0x00, 0xf0, 0x11, 0x00


	//----- nvinfo : EIATTR_KPARAM_INFO
	.align		4
.L_588:
        /*0038*/ 	.byte	0x04, 0x17
        /*003a*/ 	.short	(.L_590 - .L_589)
.L_589:
        /*003c*/ 	.word	0x00000000
        /*0040*/ 	.short	0x0001
        /*0042*/ 	.short	0x0008
        /*0044*/ 	.byte	0x00, 0xf5, 0x21, 0x00


	//----- nvinfo : EIATTR_KPARAM_INFO
	.align		4
.L_590:
        /*0048*/ 	.byte	0x04, 0x17
        /*004a*/ 	.short	(.L_592 - .L_591)
.L_591:
        /*004c*/ 	.word	0x00000000
        /*0050*/ 	.short	0x0000
        /*0052*/ 	.short	0x0000
        /*0054*/ 	.byte	0x00, 0xf5, 0x21, 0x00


	//----- nvinfo : EIATTR_SPARSE_MMA_MASK
	.align		4
.L_592:
        /*0058*/ 	.byte	0x03, 0x50
        /*005a*/ 	.short	0x0000


	//----- nvinfo : EIATTR_MAXREG_COUNT
	.align		4
        /*005c*/ 	.byte	0x03, 0x1b
        /*005e*/ 	.short	0x00ff


	//----- nvinfo : EIATTR_MERCURY_ISA_VERSION
	.align		4
        /*0060*/ 	.byte	0x03, 0x5f
        /*0062*/ 	.short	0x0101


	//----- nvinfo : EIATTR_VRC_CTA_INIT_COUNT
	.align		4
        /*0064*/ 	.byte	0x02, 0x4a
	.zero		1
	.zero		1


	//----- nvinfo : EIATTR_EXIT_INSTR_OFFSETS
	.align		4
        /*0068*/ 	.byte	0x04, 0x1c
        /*006a*/ 	.short	(.L_594 - .L_593)


	//   ....[0]....
.L_593:
        /*006c*/ 	.word	0x00000460


	//   ....[1]....
        /*0070*/ 	.word	0x00000970


	//   ....[2]....
        /*0074*/ 	.word	0x00000df0


	//----- nvinfo : EIATTR_CRS_STACK_SIZE
	.align		4
.L_594:
        /*0078*/ 	.byte	0x04, 0x1e
        /*007a*/ 	.short	(.L_596 - .L_595)
.L_595:
        /*007c*/ 	.word	0x00000000


	//----- nvinfo : EIATTR_CBANK_PARAM_SIZE
	.align		4
.L_596:
        /*0080*/ 	.byte	0x03, 0x19
        /*0082*/ 	.short	0x001c


	//----- nvinfo : EIATTR_PARAM_CBANK
	.align		4
        /*0084*/ 	.byte	0x04, 0x0a
        /*0086*/ 	.short	(.L_598 - .L_597)
	.align		4
.L_597:
        /*0088*/ 	.word	index@(.nv.constant0._Z9magnitudeP6float2Pfiii)
        /*008c*/ 	.short	0x0380
        /*008e*/ 	.short	0x001c


	//----- nvinfo : EIATTR_SW_WAR
	.align		4
.L_598:
        /*0090*/ 	.byte	0x04, 0x36
        /*0092*/ 	.short	(.L_600 - .L_599)
.L_599:
        /*0094*/ 	.word	0x00000008
.L_600:


//--------------------- .nv.info._Z15shift_magnitudePfS_iii --------------------------
	.section	.nv.info._Z15shift_magnitudePfS_iii,"",@"SHT_CUDA_INFO"
	.sectionflags	@""
	.align	4


	//----- nvinfo : EIATTR_CUDA_API_VERSION
	.align		4
        /*0000*/ 	.byte	0x04, 0x37
        /*0002*/ 	.short	(.L_602 - .L_601)
.L_601:
        /*0004*/ 	.word	0x00000082


	//----- nvinfo : EIATTR_KPARAM_INFO
	.align		4
.L_602:
        /*0008*/ 	.byte	0x04, 0x17
        /*000a*/ 	.short	(.L_604 - .L_603)
.L_603:
        /*000c*/ 	.word	0x00000000
        /*0010*/ 	.short	0x0004
        /*0012*/ 	.short	0x0018
        /*0014*/ 	.byte	0x00, 0xf0, 0x11, 0x00


	//----- nvinfo : EIATTR_KPARAM_INFO
	.align		4
.L_604:
        /*0018*/ 	.byte	0x04, 0x17
        /*001a*/ 	.short	(.L_606 - .L_605)
.L_605:
        /*001c*/ 	.word	0x00000000
        /*0020*/ 	.short	0x0003
        /*0022*/ 	.short	0x0014
        /*0024*/ 	.byte	0x00, 0xf0, 0x11, 0x00


	//----- nvinfo : EIATTR_KPARAM_INFO
	.align		4
.L_606:
        /*0028*/ 	.byte	0x04, 0x17
        /*002a*/ 	.short	(.L_608 - .L_607)
.L_607:
        /*002c*/ 	.word	0x00000000
        /*0030*/ 	.short	0x0002
        /*0032*/ 	.short	0x0010
        /*0034*/ 	.byte	0x00, 0xf0, 0x11, 0x00


	//----- nvinfo : EIATTR_KPARAM_INFO
	.align		4
.L_608:
        /*0038*/ 	.byte	0x04, 0x17
        /*003a*/ 	.short	(.L_610 - .L_609)
.L_609:
        /*003c*/ 	.word	0x00000000
        /*0040*/ 	.short	0x0001
        /*0042*/ 	.short	0x0008
        /*0044*/ 	.byte	0x00, 0xf5, 0x21, 0x00


	//----- nvinfo : EIATTR_KPARAM_INFO
	.align		4
.L_610:
        /*0048*/ 	.byte	0x04, 0x17
        /*004a*/ 	.short	(.L_612 - .L_611)
.L_611:
        /*004c*/ 	.word	0x00000000
        /*0050*/ 	.short	0x0000
        /*0052*/ 	.short	0x0000
        /*0054*/ 	.byte	0x00, 0xf5, 0x21, 0x00


	//----- nvinfo : EIATTR_SPARSE_MMA_MASK
	.align		4
.L_612:
        /*0058*/ 	.byte	0x03, 0x50
        /*005a*/ 	.short	0x0000


	//----- nvinfo : EIATTR_MAXREG_COUNT
	.align		4
        /*005c*/ 	.byte	0x03, 0x1b
        /*005e*/ 	.short	0x00ff


	//----- nvinfo : EIATTR_MERCURY_ISA_VERSION
	.align		4
        /*0060*/ 	.byte	0x03, 0x5f
        /*0062*/ 	.short	0x0101


	//----- nvinfo : EIATTR_VRC_CTA_INIT_COUNT
	.align		4
        /*0064*/ 	.byte	0x02, 0x4a
	.zero		1
	.zero		1


	//----- nvinfo : EIATTR_EXIT_INSTR_OFFSETS
	.align		4
        /*0068*/ 	.byte	0x04, 0x1c
        /*006a*/ 	.short	(.L_614 - .L_613)


	//   ....[0]....
.L_613:
        /*006c*/ 	.word	0x000003b0


	//   ....[1]....
        /*0070*/ 	.word	0x00000610


	//----- nvinfo : EIATTR_CBANK_PARAM_SIZE
	.align		4
.L_614:
        /*0074*/ 	.byte	0x03, 0x19
        /*0076*/ 	.short	0x001c


	//----- nvinfo : EIATTR_PARAM_CBANK
	.align		4
        /*0078*/ 	.byte	0x04, 0x0a
        /*007a*/ 	.short	(.L_616 - .L_615)
	.align		4
.L_615:
        /*007c*/ 	.word	index@(.nv.constant0._Z15shift_magnitudePfS_iii)
        /*0080*/ 	.short	0x0380
        /*0082*/ 	.short	0x001c


	//----- nvinfo : EIATTR_SW_WAR
	.align		4
.L_616:
        /*0084*/ 	.byte	0x04, 0x36
        /*0086*/ 	.short	(.L_618 - .L_617)
.L_617:
        /*0088*/ 	.word	0x00000008
.L_618:


//--------------------- .nv.callgraph             --------------------------
	.section	.nv.callgraph,"",@"SHT_CUDA_CALLGRAPH"
	.align	4
	.sectionentsize	8
	.align		4
        /*0000*/ 	.word	0x00000000
	.align		4
        /*0004*/ 	.word	0xffffffff
	.align		4
        /*0008*/ 	.word	0x00000000
	.align		4
        /*000c*/ 	.word	0xfffffffe
	.align		4
        /*0010*/ 	.word	0x00000000
	.align		4
        /*0014*/ 	.word	0xfffffffd
	.align		4
        /*0018*/ 	.word	0x00000000
	.align		4
        /*001c*/ 	.word	0xfffffffc


//--------------------- .nv.constant4             --------------------------
	.section	.nv.constant4,"a",@progbits
	.align	8
	.align		8
.nv.constant4:
        /*0000*/ 	.dword	_ZN34_INTERNAL_c2e247cb_4_k_cu_021c7cc04cuda3std3__45__cpo5beginE
	.align		8
        /*0008*/ 	.dword	_ZN34_INTERNAL_c2e247cb_4_k_cu_021c7cc04cuda3std3__45__cpo3endE
	.align		8
        /*0010*/ 	.dword	_ZN34_INTERNAL_c2e247cb_4_k_cu_021c7cc04cuda3std3__45__cpo6cbeginE
	.align		8
        /*0018*/ 	.dword	_ZN34_INTERNAL_c2e247cb_4_k_cu_021c7cc04cuda3std3__45__cpo4cendE
	.align		8
        /*0020*/ 	.dword	_ZN34_INTERNAL_c2e247cb_4_k_cu_021c7cc04cuda3std3__45__cpo6rbeginE
	.align		8
        /*0028*/ 	.dword	_ZN34_INTERNAL_c2e247cb_4_k_cu_021c7cc04cuda3std3__45__cpo4rendE
	.align		8
        /*0030*/ 	.dword	_ZN34_INTERNAL_c2e247cb_4_k_cu_021c7cc04cuda3std3__45__cpo7crbeginE
	.align		8
        /*0038*/ 	.dword	_ZN34_INTERNAL_c2e247cb_4_k_cu_021c7cc04cuda3std3__45__cpo5crendE
	.align		8
        /*0040*/ 	.dword	_ZN34_INTERNAL_c2e247cb_4_k_cu_021c7cc04cuda3std3__436_GLOBAL__N__c2e247cb_4_k_cu_021c7cc06ignoreE
	.align		8
        /*0048*/ 	.dword	_ZN34_INTERNAL_c2e247cb_4_k_cu_021c7cc04cuda3std3__419piecewise_constructE
	.align		8
        /*0050*/ 	.dword	_ZN34_INTERNAL_c2e247cb_4_k_cu_021c7cc04cuda3std3__48in_placeE
	.align		8
        /*0058*/ 	.dword	_ZN34_INTERNAL_c2e247cb_4_k_cu_021c7cc04cuda3std3__420unreachable_sentinelE
	.align		8
        /*0060*/ 	.dword	_ZN34_INTERNAL_c2e247cb_4_k_cu_021c7cc04cuda3std3__47nulloptE
	.align		8
        /*0068*/ 	.dword	_ZN34_INTERNAL_c2e247cb_4_k_cu_021c7cc04cuda3std3__48unexpectE
	.align		8
        /*0070*/ 	.dword	_ZN34_INTERNAL_c2e247cb_4_k_cu_021c7cc04cuda3std6ranges3__45__cpo4swapE
	.align		8
        /*0078*/ 	.dword	_ZN34_INTERNAL_c2e247cb_4_k_cu_021c7cc04cuda3std6ranges3__45__cpo9iter_moveE
	.align		8
        /*0080*/ 	.dword	_ZN34_INTERNAL_c2e247cb_4_k_cu_021c7cc04cuda3std6ranges3__45__cpo5beginE
	.align		8
        /*0088*/ 	.dword	_ZN34_INTERNAL_c2e247cb_4_k_cu_021c7cc04cuda3std6ranges3__45__cpo3endE
	.align		8
        /*0090*/ 	.dword	_ZN34_INTERNAL_c2e247cb_4_k_cu_021c7cc04cuda3std6ranges3__45__cpo6cbeginE
	.align		8
        /*0098*/ 	.dword	_ZN34_INTERNAL_c2e247cb_4_k_cu_021c7cc04cuda3std6ranges3__45__cpo4cendE
	.align		8
        /*00a0*/ 	.dword	_ZN34_INTERNAL_c2e247cb_4_k_cu_021c7cc04cuda3std6ranges3__45__cpo7advanceE
	.align		8
        /*00a8*/ 	.dword	_ZN34_INTERNAL_c2e247cb_4_k_cu_021c7cc04cuda3std6ranges3__45__cpo9iter_swapE
	.align		8
        /*00b0*/ 	.dword	_ZN34_INTERNAL_c2e247cb_4_k_cu_021c7cc04cuda3std6ranges3__45__cpo4nextE
	.align		8
        /*00b8*/ 	.dword	_ZN34_INTERNAL_c2e247cb_4_k_cu_021c7cc04cuda3std6ranges3__45__cpo4prevE
	.align		8
        /*00c0*/ 	.dword	_ZN34_INTERNAL_c2e247cb_4_k_cu_021c7cc04cuda3std6ranges3__45__cpo4dataE
	.align		8
        /*00c8*/ 	.dword	_ZN34_INTERNAL_c2e247cb_4_k_cu_021c7cc04cuda3std6ranges3__45__cpo5cdataE
	.align		8
        /*00d0*/ 	.dword	_ZN34_INTERNAL_c2e247cb_4_k_cu_021c7cc04cuda3std6ranges3__45__cpo4sizeE
	.align		8
        /*00d8*/ 	.dword	_ZN34_INTERNAL_c2e247cb_4_k_cu_021c7cc04cuda3std6ranges3__45__cpo5ssizeE
	.align		8
        /*00e0*/ 	.dword	_ZN34_INTERNAL_c2e247cb_4_k_cu_021c7cc04cuda3std6ranges3__45__cpo8distanceE
	.align		8
        /*00e8*/ 	.dword	_ZN34_INTERNAL_c2e247cb_4_k_cu_021c7cc06thrust24THRUST_300001_SM_1000_NS8cuda_cub3parE
	.align		8
        /*00f0*/ 	.dword	_ZN34_INTERNAL_c2e247cb_4_k_cu_021c7cc06thrust24THRUST_300001_SM_1000_NS8cuda_cub10par_nosyncE
	.align		8
        /*00f8*/ 	.dword	_ZN34_INTERNAL_c2e247cb_4_k_cu_021c7cc06thrust24THRUST_300001_SM_1000_NS6system6detail10sequential3seqE
	.align		8
        /*0100*/ 	.dword	_ZN34_INTERNAL_c2e247cb_4_k_cu_021c7cc06thrust24THRUST_300001_SM_1000_NS12placeholders2_1E
	.align		8
        /*0108*/ 	.dword	_ZN34_INTERNAL_c2e247cb_4_k_cu_021c7cc06thrust24THRUST_300001_SM_1000_NS12placeholders2_2E
	.align		8
        /*0110*/ 	.dword	_ZN34_INTERNAL_c2e247cb_4_k_cu_021c7cc06thrust24THRUST_300001_SM_1000_NS12placeholders2_3E
	.align		8
        /*0118*/ 	.dword	_ZN34_INTERNAL_c2e247cb_4_k_cu_021c7cc06thrust24THRUST_300001_SM_1000_NS12placeholders2_4E
	.align		8
        /*0120*/ 	.dword	_ZN34_INTERNAL_c2e247cb_4_k_cu_021c7cc06thrust24THRUST_300001_SM_1000_NS12placeholders2_5E
	.align		8
        /*0128*/ 	.dword	_ZN34_INTERNAL_c2e247cb_4_k_cu_021c7cc06thrust24THRUST_300001_SM_1000_NS12placeholders2_6E
	.align		8
        /*0130*/ 	.dword	_ZN34_INTERNAL_c2e247cb_4_k_cu_021c7cc06thrust24THRUST_300001_SM_1000_NS12placeholders2_7E
	.align		8
        /*0138*/ 	.dword	_ZN34_INTERNAL_c2e247cb_4_k_cu_021c7cc06thrust24THRUST_300001_SM_1000_NS12placeholders2_8E
	.align		8
        /*0140*/ 	.dword	_ZN34_INTERNAL_c2e247cb_4_k_cu_021c7cc06thrust24THRUST_300001_SM_1000_NS12placeholders2_9E
	.align		8
        /*0148*/ 	.dword	_ZN34_INTERNAL_c2e247cb_4_k_cu_021c7cc06thrust24THRUST_300001_SM_1000_NS12placeholders3_10E
	.align		8
        /*0150*/ 	.dword	_ZN34_INTERNAL_c2e247cb_4_k_cu_021c7cc06thrust24THRUST_300001_SM_1000_NS3seqE


//--------------------- .text._ZN3cub18CUB_300001_SM_10006detail6reduce28DeviceReduceSingleTileKernelINS2_10policy_hubIfyN4cuda3std3__44plusIfEEE10Policy1000EPfSC_iS9_ffNS7_10__identityEEEvT0_T1_T2_T3_T4_T6_ --------------------------
	.section	.text._ZN3cub18CUB_300001_SM_10006detail6reduce28DeviceReduceSingleTileKernelINS2_10policy_hubIfyN4cuda3std3__44plusIfEEE10Policy1000EPfSC_iS9_ffNS7_10__identityEEEvT0_T1_T2_T3_T4_T6_,"ax",@progbits
	.align	128
        .global         _ZN3cub18CUB_300001_SM_10006detail6reduce28DeviceReduceSingleTileKernelINS2_10policy_hubIfyN4cuda3std3__44plusIfEEE10Policy1000EPfSC_iS9_ffNS7_10__identityEEEvT0_T1_T2_T3_T4_T6_
        .type           _ZN3cub18CUB_300001_SM_10006detail6reduce28DeviceReduceSingleTileKernelINS2_10policy_hubIfyN4cuda3std3__44plusIfEEE10Policy1000EPfSC_iS9_ffNS7_10__identityEEEvT0_T1_T2_T3_T4_T6_,@function
        .size           _ZN3cub18CUB_300001_SM_10006detail6reduce28DeviceReduceSingleTileKernelINS2_10policy_hubIfyN4cuda3std3__44plusIfEEE10Policy1000EPfSC_iS9_ffNS7_10__identityEEEvT0_T1_T2_T3_T4_T6_,(.L_x_393 - _ZN3cub18CUB_300001_SM_10006detail6reduce28DeviceReduceSingleTileKernelINS2_10policy_hubIfyN4cuda3std3__44plusIfEEE10Policy1000EPfSC_iS9_ffNS7_10__identityEEEvT0_T1_T2_T3_T4_T6_)
        .other          _ZN3cub18CUB_300001_SM_10006detail6reduce28DeviceReduceSingleTileKernelINS2_10policy_hubIfyN4cuda3std3__44plusIfEEE10Policy1000EPfSC_iS9_ffNS7_10__identityEEEvT0_T1_T2_T3_T4_T6_,@"STO_CUDA_ENTRY STV_DEFAULT"
_ZN3cub18CUB_300001_SM_10006detail6reduce28DeviceReduceSingleTileKernelINS2_10policy_hubIfyN4cuda3std3__44plusIfEEE10Policy1000EPfSC_iS9_ffNS7_10__identityEEEvT0_T1_T2_T3_T4_T6_:
.text._ZN3cub18CUB_300001_SM_10006detail6reduce28DeviceReduceSingleTileKernelINS2_10policy_hubIfyN4cuda3std3__44plusIfEEE10Policy1000EPfSC_iS9_ffNS7_10__identityEEEvT0_T1_T2_T3_T4_T6_:
[----:B------:R-:W-:Y:S01]  /*0000*/  LDC R1, c[0x0][0x37c] ;  /* 0x0000df00ff017b82 */ /* 0x000fe20000000800 */
[----:B------:R-:W0:Y:S01]  /*0010*/  LDCU UR4, c[0x0][0x390] ;  /* 0x00007200ff0477ac */ /* 0x000e220008000800 */
[----:B------:R-:W1:Y:S01]  /*0020*/  LDCU.64 UR6, c[0x0][0x358] ;  /* 0x00006b00ff0677ac */ /* 0x000e620008000a00 */
[----:B0-----:R-:W-:-:S04]  /*0030*/  MOV R20, UR4 ;  /* 0x0000000400147c02 */ /* 0x001fc80008000f00 */
[----:B------:R-:W-:-:S13]  /*0040*/  ISETP.NE.AND P0, PT, R20, RZ, PT ;  /* 0x000000ff1400720c */ /* 0x000fda0003f05270 */
[----:B-1----:R-:W-:Y:S05]  /*0050*/  @P0 BRA `(.L_x_0) ;  /* 0x00000000001c0947 */ /* 0x002fea0003800000 */
[----:B------:R-:W0:Y:S02]  /*0060*/  S2R R0, SR_TID.X ;  /* 0x0000000000007919 */ /* 0x000e240000002100 */
[----:B0-----:R-:W-:-:S13]  /*0070*/  ISETP.NE.AND P0, PT, R0, RZ, PT ;  /* 0x000000ff0000720c */ /* 0x001fda0003f05270 */
[----:B------:R-:W-:Y:S05]  /*0080*/  @P0 EXIT ;  /* 0x000000000000094d */ /* 0x000fea0003800000 */
[----:B------:R-:W0:Y:S08]  /*0090*/  LDC R5, c[0x0][0x398] ;  /* 0x0000e600ff057b82 */ /* 0x000e300000000800 */
[----:B------:R-:W0:Y:S02]  /*00a0*/  LDC.64 R2, c[0x0][0x388] ;  /* 0x0000e200ff027b82 */ /* 0x000e240000000a00 */
[----:B0-----:R-:W-:Y:S01]  /*00b0*/  STG.E desc[UR6][R2.64], R5 ;  /* 0x0000000502007986 */ /* 0x001fe2000c101906 */
[----:B------:R-:W-:Y:S05]  /*00c0*/  EXIT ;  /* 0x000000000000794d */ /* 0x000fea0003800000 */
.L_x_0:
[----:B------:R-:W0:Y:S01]  /*00d0*/  LDCU UR4, c[0x0][0x380] ;  /* 0x00007000ff0477ac */ /* 0x000e220008000800 */
[----:B------:R-:W-:Y:S01]  /*00e0*/  BSSY.RECONVERGENT B0, `(.L_x_1) ;  /* 0x00003ca000007945 */ /* 0x000fe20003800200 */
[----:B0-----:R-:W-:-:S09]  /*00f0*/  ULOP3.LUT UP0, URZ, UR4, 0xf, URZ, 0xc0, !UPT ;  /* 0x0000000f04ff7892 */ /* 0x001fd2000f80c0ff */
[----:B------:R-:W-:Y:S05]  /*0100*/  BRA.U UP0, `(.L_x_2) ;  /* 0x0000001d00607547 */ /* 0x000fea000b800000 */
[----:B------:R-:W-:-:S13]  /*0110*/  ISETP.GT.AND P0, PT, R20, 0xfff, PT ;  /* 0x00000fff1400780c */ /* 0x000fda0003f04270 */
[----:B------:R-:W-:Y:S05]  /*0120*/  @P0 BRA `(.L_x_3) ;  /* 0x0000000c00a80947 */ /* 0x000fea0003800000 */
[----:B------:R-:W0:Y:S01]  /*0130*/  S2R R9, SR_TID.X ;  /* 0x0000000000097919 */ /* 0x000e220000002100 */
[----:B------:R-:W-:Y:S01]  /*0140*/  BSSY.RECONVERGENT B1, `(.L_x_4) ;  /* 0x0000009000017945 */ /* 0x000fe20003800200 */
[----:B------:R-:W-:Y:S01]  /*0150*/  HFMA2 R0, -RZ, RZ, 0, 0 ;  /* 0x00000000ff007431 */ /* 0x000fe200000001ff */
[----:B0-----:R-:W-:Y:S02]  /*0160*/  ISETP.GE.AND P0, PT, R9, R20, PT ;  /* 0x000000140900720c */ /* 0x001fe40003f06270 */
[----:B------:R-:W-:-:S11]  /*0170*/  MOV R11, R9 ;  /* 0x00000009000b7202 */ /* 0x000fd60000000f00 */
[----:B------:R-:W-:Y:S05]  /*0180*/  @P0 BRA `(.L_x_5) ;  /* 0x0000000000100947 */ /* 0x000fea0003800000 */
[----:B------:R-:W0:Y:S02]  /*0190*/  LDC.64 R2, c[0x0][0x380] ;  /* 0x0000e000ff027b82 */ /* 0x000e240000000a00 */
[----:B0-----:R-:W-:-:S05]  /*01a0*/  IMAD.WIDE.U32 R2, R9, 0x4, R2 ;  /* 0x0000000409027825 */ /* 0x001fca00078e0002 */
[----:B------:R0:W5:Y:S01]  /*01b0*/  LDG.E.CONSTANT R0, desc[UR6][R2.64] ;  /* 0x0000000602007981 */ /* 0x000162000c1e9900 */
[----:B------:R-:W-:-:S07]  /*01c0*/  IADD3 R11, PT, PT, R9, 0x100, RZ ;  /* 0x00000100090b7810 */ /* 0x000fce0007ffe0ff */
.L_x_5:
[----:B------:R-:W-:Y:S05]  /*01d0*/  BSYNC.RECONVERGENT B1 ;  /* 0x0000000000017941 */ /* 0x000fea0003800200 */
.L_x_4:
[----:B------:R-:W-:Y:S01]  /*01e0*/  ISETP.GE.AND P0, PT, R11, R20, PT ;  /* 0x000000140b00720c */ /* 0x000fe20003f06270 */
[----:B------:R-:W-:-:S12]  /*01f0*/  BSSY.RECONVERGENT B1, `(.L_x_6) ;  /* 0x0000074000017945 */ /* 0x000fd80003800200 */
[----:B------:R-:W-:Y:S05]  /*0200*/  @P0 BRA `(.L_x_7) ;  /* 0x0000000400c80947 */ /* 0x000fea0003800000 */
[----:B0-----:R-:W-:Y:S01]  /*0210*/  LOP3.LUT R3, RZ, R11, RZ, 0x33, !PT ;  /* 0x0000000bff037212 */ /* 0x001fe200078e33ff */
[----:B------:R-:W-:Y:S03]  /*0220*/  BSSY.RECONVERGENT B2, `(.L_x_8) ;  /* 0x0000015000027945 */ /* 0x000fe60003800200 */
[----:B------:R-:W-:-:S04]  /*0230*/  IADD3 R4, PT, PT, R3, R20, RZ ;  /* 0x0000001403047210 */ /* 0x000fc80007ffe0ff */
[C---:B------:R-:W-:Y:S02]  /*0240*/  LOP3.LUT R2, R4.reuse, 0x300, RZ, 0xc0, !PT ;  /* 0x0000030004027812 */ /* 0x040fe400078ec0ff */
[----:B------:R-:W-:Y:S02]  /*0250*/  ISETP.GE.U32.AND P1, PT, R4, 0x300, PT ;  /* 0x000003000400780c */ /* 0x000fe40003f26070 */
[----:B------:R-:W-:-:S13]  /*0260*/  ISETP.NE.AND P0, PT, R2, 0x300, PT ;  /* 0x000003000200780c */ /* 0x000fda0003f05270 */
[----:B------:R-:W-:Y:S05]  /*0270*/  @!P0 BRA `(.L_x_9) ;  /* 0x00000000003c8947 */ /* 0x000fea0003800000 */
[----:B------:R-:W0:Y:S01]  /*0280*/  LDC.64 R2, c[0x0][0x380] ;  /* 0x0000e000ff027b82 */ /* 0x000e220000000a00 */
[----:B------:R-:W-:-:S04]  /*0290*/  LEA.HI R4, R4, 0x1, RZ, 0x18 ;  /* 0x0000000104047811 */ /* 0x000fc800078fc0ff */
[----:B------:R-:W-:-:S04]  /*02a0*/  LOP3.LUT R4, R4, 0x3, RZ, 0xc0, !PT ;  /* 0x0000000304047812 */ /* 0x000fc800078ec0ff */
[----:B------:R-:W-:Y:S01]  /*02b0*/  IADD3 R4, PT, PT, -R4, RZ, RZ ;  /* 0x000000ff04047210 */ /* 0x000fe20007ffe1ff */
[----:B0-----:R-:W-:-:S05]  /*02c0*/  IMAD.WIDE.U32 R2, R11, 0x4, R2 ;  /* 0x000000040b027825 */ /* 0x001fca00078e0002 */
[----:B------:R-:W-:-:S07]  /*02d0*/  MOV R5, R3 ;  /* 0x0000000300057202 */ /* 0x000fce0000000f00 */
.L_x_10:
[----:B------:R-:W-:-:S06]  /*02e0*/  MOV R3, R5 ;  /* 0x0000000500037202 */ /* 0x000fcc0000000f00 */
[----:B------:R0:W2:Y:S01]  /*02f0*/  LDG.E.CONSTANT R3, desc[UR6][R2.64] ;  /* 0x0000000602037981 */ /* 0x0000a2000c1e9900 */
[----:B------:R-:W-:Y:S01]  /*0300*/  IADD3 R4, PT, PT, R4, 0x1, RZ ;  /* 0x0000000104047810 */ /* 0x000fe20007ffe0ff */
[----:B------:R-:W-:-:S03]  /*0310*/  VIADD R11, R11, 0x100 ;  /* 0x000001000b0b7836 */ /* 0x000fc60000000000 */
[----:B------:R-:W-:Y:S02]  /*0320*/  ISETP.NE.AND P0, PT, R4, RZ, PT ;  /* 0x000000ff0400720c */ /* 0x000fe40003f05270 */
[----:B0-----:R-:W-:-:S04]  /*0330*/  IADD3 R2, P2, PT, R2, 0x400, RZ ;  /* 0x0000040002027810 */ /* 0x001fc80007f5e0ff */
[----:B------:R-:W-:Y:S01]  /*0340*/  IADD3.X R5, PT, PT, RZ, R5, RZ, P2, !PT ;  /* 0x00000005ff057210 */ /* 0x000fe200017fe4ff */
[----:B--2--5:R-:W-:-:S06]  /*0350*/  FADD R0, R3, R0 ;  /* 0x0000000003007221 */ /* 0x024fcc0000000000 */
[----:B------:R-:W-:Y:S05]  /*0360*/  @P0 BRA `(.L_x_10) ;  /* 0xfffffffc00dc0947 */ /* 0x000fea000383ffff */
.L_x_9:
[----:B------:R-:W-:Y:S05]  /*0370*/  BSYNC.RECONVERGENT B2 ;  /* 0x0000000000027941 */ /* 0x000fea0003800200 */
.L_x_8:
[----:B------:R-:W-:Y:S05]  /*0380*/  @!P1 BRA `(.L_x_7) ;  /* 0x0000000400689947 */ /* 0x000fea0003800000 */
[----:B------:R-:W-:Y:S01]  /*0390*/  IADD3 R2, PT, PT, -R11, R20, RZ ;  /* 0x000000140b027210 */ /* 0x000fe20007ffe1ff */
[----:B------:R-:W-:Y:S01]  /*03a0*/  BSSY.RECONVERGENT B2, `(.L_x_11) ;  /* 0x0000031000027945 */ /* 0x000fe20003800200 */
[----:B------:R-:W-:Y:S02]  /*03b0*/  PLOP3.LUT P0, PT, PT, PT, PT, 0x80, 0x8 ;  /* 0x000000000008781c */ /* 0x000fe40003f0f070 */
[----:B------:R-:W-:-:S13]  /*03c0*/  ISETP.GT.AND P1, PT, R2, 0xc00, PT ;  /* 0x00000c000200780c */ /* 0x000fda0003f24270 */
[----:B------:R-:W-:Y:S05]  /*03d0*/  @!P1 BRA `(.L_x_12) ;  /* 0x0000000000b49947 */ /* 0x000fea0003800000 */
[----:B------:R-:W-:Y:S02]  /*03e0*/  PLOP3.LUT P0, PT, PT, PT, PT, 0x8, 0x80 ;  /* 0x000000000080781c */ /* 0x000fe40003f0e170 */
[----:B------:R-:W-:-:S11]  /*03f0*/  IADD3 R8, PT, PT, R20, -0xc00, RZ ;  /* 0xfffff40014087810 */ /* 0x000fd60007ffe0ff */
.L_x_13:
[----:B------:R-:W0:Y:S01]  /*0400*/  LDC.64 R6, c[0x0][0x380] ;  /* 0x0000e000ff067b82 */ /* 0x000e220000000a00 */
[C---:B------:R-:W-:Y:S01]  /*0410*/  IADD3 R5, PT, PT, R11.reuse, 0x400, RZ ;  /* 0x000004000b057810 */ /* 0x040fe20007ffe0ff */
[----:B0-----:R-:W-:-:S05]  /*0420*/  IMAD.WIDE R24, R11, 0x4, R6 ;  /* 0x000000040b187825 */ /* 0x001fca00078e0206 */
[----:B------:R-:W2:Y:S04]  /*0430*/  LDG.E.CONSTANT R13, desc[UR6][R24.64] ;  /* 0x00000006180d7981 */ /* 0x000ea8000c1e9900 */
[----:B------:R-:W3:Y:S01]  /*0440*/  LDG.E.CONSTANT R10, desc[UR6][R24.64+0x400] ;  /* 0x00040006180a7981 */ /* 0x000ee2000c1e9900 */
[----:B------:R-:W-:-:S03]  /*0450*/  IMAD.WIDE R4, R5, 0x4, R6 ;  /* 0x0000000405047825 */ /* 0x000fc600078e0206 */
[----:B------:R-:W4:Y:S04]  /*0460*/  LDG.E.CONSTANT R12, desc[UR6][R24.64+0x800] ;  /* 0x00080006180c7981 */ /* 0x000f28000c1e9900 */
[----:B------:R-:W4:Y:S04]  /*0470*/  LDG.E.CONSTANT R17, desc[UR6][R24.64+0xc00] ;  /* 0x000c000618117981 */ /* 0x000f28000c1e9900 */
[----:B------:R-:W4:Y:S01]  /*0480*/  LDG.E.CONSTANT R16, desc[UR6][R4.64] ;  /* 0x0000000604107981 */ /* 0x000f22000c1e9900 */
[----:B------:R-:W-:-:S03]  /*0490*/  IADD3 R3, PT, PT, R11, 0x800, RZ ;  /* 0x000008000b037810 */ /* 0x000fc60007ffe0ff */
[----:B------:R-:W4:Y:S04]  /*04a0*/  LDG.E.CONSTANT R15, desc[UR6][R4.64+0x400] ;  /* 0x00040006040f7981 */ /* 0x000f28000c1e9900 */
[----:B------:R-:W4:Y:S01]  /*04b0*/  LDG.E.CONSTANT R14, desc[UR6][R4.64+0x800] ;  /* 0x00080006040e7981 */ /* 0x000f22000c1e9900 */
[----:B------:R-:W-:-:S03]  /*04c0*/  IMAD.WIDE R2, R3, 0x4, R6 ;  /* 0x0000000403027825 */ /* 0x000fc600078e0206 */
[----:B------:R-:W4:Y:S04]  /*04d0*/  LDG.E.CONSTANT R22, desc[UR6][R4.64+0xc00] ;  /* 0x000c000604167981 */ /* 0x000f28000c1e9900 */
[----:B------:R-:W4:Y:S01]  /*04e0*/  LDG.E.CONSTANT R21, desc[UR6][R2.64] ;  /* 0x0000000602157981 */ /* 0x000f22000c1e9900 */
[----:B------:R-:W-:-:S03]  /*04f0*/  IADD3 R23, PT, PT, R11, 0xc00, RZ ;  /* 0x00000c000b177810 */ /* 0x000fc60007ffe0ff */
[----:B------:R-:W4:Y:S04]  /*0500*/  LDG.E.CONSTANT R19, desc[UR6][R2.64+0x400] ;  /* 0x0004000602137981 */ /* 0x000f28000c1e9900 */
[----:B------:R-:W4:Y:S01]  /*0510*/  LDG.E.CONSTANT R18, desc[UR6][R2.64+0x800] ;  /* 0x0008000602127981 */ /* 0x000f22000c1e9900 */
[----:B------:R-:W-:-:S03]  /*0520*/  IMAD.WIDE R6, R23, 0x4, R6 ;  /* 0x0000000417067825 */ /* 0x000fc600078e0206 */
[----:B------:R-:W4:Y:S04]  /*0530*/  LDG.E.CONSTANT R26, desc[UR6][R2.64+0xc00] ;  /* 0x000c0006021a7981 */ /* 0x000f28000c1e9900 */
[----:B------:R-:W4:Y:S04]  /*0540*/  LDG.E.CONSTANT R25, desc[UR6][R6.64] ;  /* 0x0000000606197981 */ /* 0x000f28000c1e9900 */
[----:B------:R-:W4:Y:S04]  /*0550*/  LDG.E.CONSTANT R23, desc[UR6][R6.64+0x400] ;  /* 0x0004000606177981 */ /* 0x000f28000c1e9900 */
[----:B------:R-:W4:Y:S04]  /*0560*/  LDG.E.CONSTANT R24, desc[UR6][R6.64+0x800] ;  /* 0x0008000606187981 */ /* 0x000f28000c1e9900 */
[----:B------:R-:W4:Y:S01]  /*0570*/  LDG.E.CONSTANT R27, desc[UR6][R6.64+0xc00] ;  /* 0x000c0006061b7981 */ /* 0x000f22000c1e9900 */
[----:B------:R-:W-:-:S04]  /*0580*/  IADD3 R11, PT, PT, R11, 0x1000, RZ ;  /* 0x000010000b0b7810 */ /* 0x000fc80007ffe0ff */
[----:B------:R-:W-:Y:S01]  /*0590*/  ISETP.GE.AND P1, PT, R11, R8, PT ;  /* 0x000000080b00720c */ /* 0x000fe20003f26270 */
[----:B--2--5:R-:W-:-:S04]  /*05a0*/  FADD R13, R13, R0 ;  /* 0x000000000d0d7221 */ /* 0x024fc80000000000 */
[----:B---3--:R-:W-:-:S04]  /*05b0*/  FADD R13, R13, R10 ;  /* 0x0000000a0d0d7221 */ /* 0x008fc80000000000 */
[----:B----4-:R-:W-:-:S04]  /*05c0*/  FADD R12, R13, R12 ;  /* 0x0000000c0d0c7221 */ /* 0x010fc80000000000 */
[----:B------:R-:W-:-:S04]  /*05d0*/  FADD R17, R12, R17 ;  /* 0x000000110c117221 */ /* 0x000fc80000000000 */
        /* <DEDUP_REMOVED lines=11> */
[----:B------:R-:W-:Y:S01]  /*0690*/  FADD R0, R24, R27 ;  /* 0x0000001b18007221 */ /* 0x000fe20000000000 */
[----:B------:R-:W-:Y:S06]  /*06a0*/  @!P1 BRA `(.L_x_13) ;  /* 0xfffffffc00549947 */ /* 0x000fec000383ffff */
.L_x_12:
[----:B------:R-:W-:Y:S05]  /*06b0*/  BSYNC.RECONVERGENT B2 ;  /* 0x0000000000027941 */ /* 0x000fea0003800200 */
.L_x_11:
[----:B------:R-:W-:Y:S01]  /*06c0*/  IADD3 R2, PT, PT, -R11, R20, RZ ;  /* 0x000000140b027210 */ /* 0x000fe20007ffe1ff */
[----:B------:R-:W-:Y:S03]  /*06d0*/  BSSY.RECONVERGENT B2, `(.L_x_14) ;  /* 0x0000019000027945 */ /* 0x000fe60003800200 */
[----:B------:R-:W-:-:S13]  /*06e0*/  ISETP.GT.AND P1, PT, R2, 0x400, PT ;  /* 0x000004000200780c */ /* 0x000fda0003f24270 */
[----:B------:R-:W-:Y:S05]  /*06f0*/  @!P1 BRA `(.L_x_15) ;  /* 0x0000000000589947 */ /* 0x000fea0003800000 */
[----:B------:R-:W0:Y:S01]  /*0700*/  LDC.64 R4, c[0x0][0x380] ;  /* 0x0000e000ff047b82 */ /* 0x000e220000000a00 */
[C---:B------:R-:W-:Y:S02]  /*0710*/  VIADD R15, R11.reuse, 0x400 ;  /* 0x000004000b0f7836 */ /* 0x040fe40000000000 */
[----:B0-----:R-:W-:-:S05]  /*0720*/  IMAD.WIDE R2, R11, 0x4, R4 ;  /* 0x000000040b027825 */ /* 0x001fca00078e0204 */
[----:B------:R-:W2:Y:S04]  /*0730*/  LDG.E.CONSTANT R7, desc[UR6][R2.64] ;  /* 0x0000000602077981 */ /* 0x000ea8000c1e9900 */
[----:B------:R-:W3:Y:S01]  /*0740*/  LDG.E.CONSTANT R6, desc[UR6][R2.64+0x400] ;  /* 0x0004000602067981 */ /* 0x000ee2000c1e9900 */
[----:B------:R-:W-:-:S03]  /*0750*/  IMAD.WIDE R4, R15, 0x4, R4 ;  /* 0x000000040f047825 */ /* 0x000fc600078e0204 */
[----:B------:R-:W4:Y:S04]  /*0760*/  LDG.E.CONSTANT R13, desc[UR6][R2.64+0x800] ;  /* 0x00080006020d7981 */ /* 0x000f28000c1e9900 */
[----:B------:R-:W4:Y:S04]  /*0770*/  LDG.E.CONSTANT R15, desc[UR6][R2.64+0xc00] ;  /* 0x000c0006020f7981 */ /* 0x000f28000c1e9900 */
[----:B------:R-:W4:Y:S04]  /*0780*/  LDG.E.CONSTANT R17, desc[UR6][R4.64] ;  /* 0x0000000604117981 */ /* 0x000f28000c1e9900 */
[----:B------:R-:W4:Y:S04]  /*0790*/  LDG.E.CONSTANT R19, desc[UR6][R4.64+0x400] ;  /* 0x0004000604137981 */ /* 0x000f28000c1e9900 */
[----:B------:R-:W4:Y:S04]  /*07a0*/  LDG.E.CONSTANT R21, desc[UR6][R4.64+0x800] ;  /* 0x0008000604157981 */ /* 0x000f28000c1e9900 */
[----:B------:R-:W4:Y:S01]  /*07b0*/  LDG.E.CONSTANT R23, desc[UR6][R4.64+0xc00] ;  /* 0x000c000604177981 */ /* 0x000f22000c1e9900 */
[----:B------:R-:W-:-:S02]  /*07c0*/  PLOP3.LUT P0, PT, PT, PT, PT, 0x8, 0x80 ;  /* 0x000000000080781c */ /* 0x000fc40003f0e170 */
[----:B------:R-:W-:Y:S01]  /*07d0*/  IADD3 R11, PT, PT, R11, 0x800, RZ ;  /* 0x000008000b0b7810 */ /* 0x000fe20007ffe0ff */
[----:B--2--5:R-:W-:-:S04]  /*07e0*/  FADD R7, R0, R7 ;  /* 0x0000000700077221 */ /* 0x024fc80000000000 */
[----:B---3--:R-:W-:-:S04]  /*07f0*/  FADD R6, R7, R6 ;  /* 0x0000000607067221 */ /* 0x008fc80000000000 */
[----:B----4-:R-:W-:-:S04]  /*0800*/  FADD R6, R6, R13 ;  /* 0x0000000d06067221 */ /* 0x010fc80000000000 */
[----:B------:R-:W-:-:S04]  /*0810*/  FADD R6, R6, R15 ;  /* 0x0000000f06067221 */ /* 0x000fc80000000000 */
[----:B------:R-:W-:-:S04]  /*0820*/  FADD R6, R6, R17 ;  /* 0x0000001106067221 */ /* 0x000fc80000000000 */
[----:B------:R-:W-:-:S04]  /*0830*/  FADD R6, R6, R19 ;  /* 0x0000001306067221 */ /* 0x000fc80000000000 */
[----:B------:R-:W-:-:S04]  /*0840*/  FADD R6, R6, R21 ;  /* 0x0000001506067221 */ /* 0x000fc80000000000 */
[----:B------:R-:W-:-:S07]  /*0850*/  FADD R0, R6, R23 ;  /* 0x0000001706007221 */ /* 0x000fce0000000000 */
.L_x_15:
[----:B------:R-:W-:Y:S05]  /*0860*/  BSYNC.RECONVERGENT B2 ;  /* 0x0000000000027941 */ /* 0x000fea0003800200 */
.L_x_14:
[----:B------:R-:W-:-:S13]  /*0870*/  ISETP.LT.OR P0, PT, R11, R20, P0 ;  /* 0x000000140b00720c */ /* 0x000fda0000701670 */
[----:B------:R-:W-:Y:S05]  /*0880*/  @!P0 BRA `(.L_x_7) ;  /* 0x0000000000288947 */ /* 0x000fea0003800000 */
[----:B------:R-:W0:Y:S02]  /*0890*/  LDC.64 R2, c[0x0][0x380] ;  /* 0x0000e000ff027b82 */ /* 0x000e240000000a00 */
[----:B0-----:R-:W-:-:S05]  /*08a0*/  IMAD.WIDE R2, R11, 0x4, R2 ;  /* 0x000000040b027825 */ /* 0x001fca00078e0202 */
[----:B------:R-:W2:Y:S04]  /*08b0*/  LDG.E.CONSTANT R5, desc[UR6][R2.64] ;  /* 0x0000000602057981 */ /* 0x000ea8000c1e9900 */
[----:B------:R-:W3:Y:S04]  /*08c0*/  LDG.E.CONSTANT R4, desc[UR6][R2.64+0x400] ;  /* 0x0004000602047981 */ /* 0x000ee8000c1e9900 */
[----:B------:R-:W4:Y:S04]  /*08d0*/  LDG.E.CONSTANT R7, desc[UR6][R2.64+0x800] ;  /* 0x0008000602077981 */ /* 0x000f28000c1e9900 */
[----:B------:R-:W4:Y:S01]  /*08e0*/  LDG.E.CONSTANT R11, desc[UR6][R2.64+0xc00] ;  /* 0x000c0006020b7981 */ /* 0x000f22000c1e9900 */
[----:B--2--5:R-:W-:-:S04]  /*08f0*/  FADD R5, R0, R5 ;  /* 0x0000000500057221 */ /* 0x024fc80000000000 */
[----:B---3--:R-:W-:-:S04]  /*0900*/  FADD R4, R5, R4 ;  /* 0x0000000405047221 */ /* 0x008fc80000000000 */
[----:B----4-:R-:W-:-:S04]  /*0910*/  FADD R4, R4, R7 ;  /* 0x0000000704047221 */ /* 0x010fc80000000000 */
[----:B------:R-:W-:-:S07]  /*0920*/  FADD R0, R4, R11 ;  /* 0x0000000b04007221 */ /* 0x000fce0000000000 */
.L_x_7:
[----:B------:R-:W-:Y:S05]  /*0930*/  BSYNC.RECONVERGENT B1 ;  /* 0x0000000000017941 */ /* 0x000fea0003800200 */
.L_x_6:
[----:B------:R-:W-:Y:S02]  /*0940*/  ISETP.GE.AND P0, PT, R20, 0x100, PT ;  /* 0x000001001400780c */ /* 0x000fe40003f06270 */
[----:B-----5:R-:W-:-:S11]  /*0950*/  MOV R7, R0 ;  /* 0x0000000000077202 */ /* 0x020fd60000000f00 */
[----:B------:R-:W-:Y:S05]  /*0960*/  @!P0 BRA `(.L_x_16) ;  /* 0x0000000000ac8947 */ /* 0x000fea0003800000 */
[----:B------:R-:W1:Y:S01]  /*0970*/  S2R R6, SR_LANEID ;  /* 0x0000000000067919 */ /* 0x000e620000000000 */
[----:B------:R-:W2:Y:S02]  /*0980*/  SHFL.DOWN PT, R0, R7, 0x1, 0x1f ;  /* 0x08201f0007007f89 */ /* 0x000ea400000e0000 */
[----:B--2---:R-:W-:Y:S01]  /*0990*/  FADD R0, R0, R7 ;  /* 0x0000000700007221 */ /* 0x004fe20000000000 */
[C---:B-1----:R-:W-:Y:S02]  /*09a0*/  ISETP.GT.AND P0, PT, R6.reuse, 0x1e, PT ;  /* 0x0000001e0600780c */ /* 0x042fe40003f04270 */
[C---:B------:R-:W-:Y:S02]  /*09b0*/  ISETP.NE.AND P1, PT, R6.reuse, RZ, PT ;  /* 0x000000ff0600720c */ /* 0x040fe40003f25270 */
[----:B------:R-:W-:Y:S02]  /*09c0*/  FSEL R0, R7, R0, P0 ;  /* 0x0000000007007208 */ /* 0x000fe40000000000 */
[----:B------:R-:W-:-:S03]  /*09d0*/  ISETP.GT.AND P0, PT, R6, 0x1d, PT ;  /* 0x0000001d0600780c */ /* 0x000fc60003f04270 */
[----:B0-----:R-:W0:Y:S06]  /*09e0*/  SHFL.DOWN PT, R3, R0, 0x2, 0x1f ;  /* 0x08401f0000037f89 */ /* 0x001e2c00000e0000 */
[----:B------:R-:W1:Y:S01]  /*09f0*/  @!P1 S2R R5, SR_CgaCtaId ;  /* 0x0000000000059919 */ /* 0x000e620000008800 */
[----:B------:R-:W-:Y:S02]  /*0a00*/  @!P1 MOV R4, 0x400 ;  /* 0x0000040000049802 */ /* 0x000fe40000000f00 */
[----:B------:R-:W-:-:S04]  /*0a10*/  @!P1 SHF.R.U32.HI R2, RZ, 0x3, R9 ;  /* 0x00000003ff029819 */ /* 0x000fc80000011609 */
[----:B------:R-:W-:Y:S01]  /*0a20*/  @!P1 LOP3.LUT R2, R2, 0x7c, RZ, 0xc0, !PT ;  /* 0x0000007c02029812 */ /* 0x000fe200078ec0ff */
[----:B0-----:R-:W-:Y:S01]  /*0a30*/  @!P0 FADD R0, R0, R3 ;  /* 0x0000000300008221 */ /* 0x001fe20000000000 */
[----:B------:R-:W-:-:S04]  /*0a40*/  ISETP.GT.AND P0, PT, R6, 0x1b, PT ;  /* 0x0000001b0600780c */ /* 0x000fc80003f04270 */
[----:B------:R-:W0:Y:S01]  /*0a50*/  SHFL.DOWN PT, R3, R0, 0x4, 0x1f ;  /* 0x08801f0000037f89 */ /* 0x000e2200000e0000 */
[----:B-1----:R-:W-:-:S04]  /*0a60*/  @!P1 LEA R5, R5, R4, 0x18 ;  /* 0x0000000405059211 */ /* 0x002fc800078ec0ff */
[----:B------:R-:W-:-:S04]  /*0a70*/  @!P1 IADD3 R2, PT, PT, R2, R5, RZ ;  /* 0x0000000502029210 */ /* 0x000fc80007ffe0ff */
[----:B0-----:R-:W-:Y:S01]  /*0a80*/  @!P0 FADD R0, R0, R3 ;  /* 0x0000000300008221 */ /* 0x001fe20000000000 */
[----:B------:R-:W-:-:S04]  /*0a90*/  ISETP.GT.AND P0, PT, R6, 0x17, PT ;  /* 0x000000170600780c */ /* 0x000fc80003f04270 */
[----:B------:R-:W0:Y:S09]  /*0aa0*/  SHFL.DOWN PT, R3, R0, 0x8, 0x1f ;  /* 0x09001f0000037f89 */ /* 0x000e3200000e0000 */
[----:B0-----:R-:W-:Y:S01]  /*0ab0*/  @!P0 FADD R0, R0, R3 ;  /* 0x0000000300008221 */ /* 0x001fe20000000000 */
[----:B------:R-:W-:-:S04]  /*0ac0*/  ISETP.NE.AND P0, PT, R9, RZ, PT ;  /* 0x000000ff0900720c */ /* 0x000fc80003f05270 */
[----:B------:R-:W0:Y:S02]  /*0ad0*/  SHFL.DOWN PT, R3, R0, 0x10, 0x1f ;  /* 0x0a001f0000037f89 */ /* 0x000e2400000e0000 */
[----:B0-----:R-:W-:-:S05]  /*0ae0*/  FADD R3, R0, R3 ;  /* 0x0000000300037221 */ /* 0x001fca0000000000 */
[----:B------:R0:W-:Y:S01]  /*0af0*/  @!P1 STS [R2+0x8], R3 ;  /* 0x0000080302009388 */ /* 0x0001e20000000800 */
[----:B------:R-:W-:Y:S01]  /*0b00*/  BAR.SYNC.DEFER_BLOCKING 0x0 ;  /* 0x0000000000007b1d */ /* 0x000fe20000010000 */
[----:B------:R-:W-:-:S04]  /*0b10*/  ISETP.GT.AND P1, PT, R6, 0xf, PT ;  /* 0x0000000f0600780c */ /* 0x000fc80003f24270 */
[----:B------:R-:W-:Y:S01]  /*0b20*/  FSEL R0, R0, R3, P1 ;  /* 0x0000000300007208 */ /* 0x000fe20000800000 */
[----:B------:R-:W-:Y:S08]  /*0b30*/  @P0 BRA `(.L_x_17) ;  /* 0x0000003000900947 */ /* 0x000ff00003800000 */
[----:B------:R-:W1:Y:S01]  /*0b40*/  S2UR UR5, SR_CgaCtaId ;  /* 0x00000000000579c3 */ /* 0x000e620000008800 */
[----:B------:R-:W-:Y:S02]  /*0b50*/  UMOV UR4, 0x400 ;  /* 0x0000040000047882 */ /* 0x000fe40000000000 */
[----:B-1----:R-:W-:-:S09]  /*0b60*/  ULEA UR4, UR5, UR4, 0x18 ;  /* 0x0000000405047291 */ /* 0x002fd2000f8ec0ff */
[----:B0-----:R-:W0:Y:S04]  /*0b70*/  LDS R3, [UR4+0xc] ;  /* 0x00000c04ff037984 */ /* 0x001e280008000800 */
[----:B------:R-:W1:Y:S04]  /*0b80*/  LDS.128 R4, [UR4+0x10] ;  /* 0x00001004ff047984 */ /* 0x000e680008000c00 */
[----:B------:R-:W2:Y:S01]  /*0b90*/  LDS.64 R8, [UR4+0x20] ;  /* 0x00002004ff087984 */ /* 0x000ea20008000a00 */
[----:B0-----:R-:W-:-:S04]  /*0ba0*/  FADD R3, R0, R3 ;  /* 0x0000000300037221 */ /* 0x001fc80000000000 */
[----:B-1----:R-:W-:-:S04]  /*0bb0*/  FADD R4, R3, R4 ;  /* 0x0000000403047221 */ /* 0x002fc80000000000 */
[----:B------:R-:W-:-:S04]  /*0bc0*/  FADD R5, R4, R5 ;  /* 0x0000000504057221 */ /* 0x000fc80000000000 */
[----:B------:R-:W-:-:S04]  /*0bd0*/  FADD R6, R5, R6 ;  /* 0x0000000605067221 */ /* 0x000fc80000000000 */
[----:B------:R-:W-:-:S04]  /*0be0*/  FADD R7, R6, R7 ;  /* 0x0000000706077221 */ /* 0x000fc80000000000 */
[----:B--2---:R-:W-:-:S04]  /*0bf0*/  FADD R8, R7, R8 ;  /* 0x0000000807087221 */ /* 0x004fc80000000000 */
[----:B------:R-:W-:Y:S01]  /*0c00*/  FADD R0, R8, R9 ;  /* 0x0000000908007221 */ /* 0x000fe20000000000 */
[----:B------:R-:W-:Y:S06]  /*0c10*/  BRA `(.L_x_17) ;  /* 0x0000003000587947 */ /* 0x000fec0003800000 */
.L_x_16:
[----:B------:R-:W1:Y:S01]  /*0c20*/  S2R R4, SR_LANEID ;  /* 0x0000000000047919 */ /* 0x000e620000000000 */
[----:B------:R-:W-:-:S04]  /*0c30*/  LOP3.LUT R0, R9, 0x3e0, RZ, 0xc0, !PT ;  /* 0x000003e009007812 */ /* 0x000fc800078ec0ff */
[----:B0-----:R-:W-:Y:S02]  /*0c40*/  IADD3 R3, PT, PT, R0, 0x20, RZ ;  /* 0x0000002000037810 */ /* 0x001fe40007ffe0ff */
[----:B------:R-:W-:Y:S02]  /*0c50*/  LOP3.LUT R5, RZ, R0, RZ, 0x33, !PT ;  /* 0x00000000ff057212 */ /* 0x000fe400078e33ff */
[-C--:B------:R-:W-:Y:S02]  /*0c60*/  ISETP.GT.AND P0, PT, R3, R20.reuse, PT ;  /* 0x000000140300720c */ /* 0x080fe40003f04270 */
[----:B------:R-:W-:-:S04]  /*0c70*/  IADD3 R5, PT, PT, R5, R20, RZ ;  /* 0x0000001405057210 */ /* 0x000fc80007ffe0ff */
[----:B------:R-:W-:-:S05]  /*0c80*/  SEL R5, R5, 0x1f, P0 ;  /* 0x0000001f05057807 */ /* 0x000fca0000000000 */
[----:B------:R-:W0:Y:S01]  /*0c90*/  SHFL.DOWN PT, R0, R7, 0x1, R5 ;  /* 0x0820000007007989 */ /* 0x000e2200000e0005 */
[C---:B-1----:R-:W-:Y:S02]  /*0ca0*/  ISETP.GE.AND P0, PT, R4.reuse, R5, PT ;  /* 0x000000050400720c */ /* 0x042fe40003f06270 */
[C---:B------:R-:W-:Y:S02]  /*0cb0*/  IADD3 R2, PT, PT, R4.reuse, 0x2, RZ ;  /* 0x0000000204027810 */ /* 0x040fe40007ffe0ff */
[----:B------:R-:W-:-:S09]  /*0cc0*/  ISETP.NE.AND P1, PT, R4, RZ, PT ;  /* 0x000000ff0400720c */ /* 0x000fd20003f25270 */
[----:B0-----:R-:W-:Y:S01]  /*0cd0*/  @!P0 FADD R7, R0, R7 ;  /* 0x0000000700078221 */ /* 0x001fe20000000000 */
[-C--:B------:R-:W-:Y:S02]  /*0ce0*/  ISETP.GT.AND P0, PT, R2, R5.reuse, PT ;  /* 0x000000050200720c */ /* 0x080fe40003f04270 */
[----:B------:R-:W-:Y:S01]  /*0cf0*/  IADD3 R2, PT, PT, R4, 0x4, RZ ;  /* 0x0000000404027810 */ /* 0x000fe20007ffe0ff */
[----:B------:R-:W0:Y:S01]  /*0d00*/  @!P1 S2R R6, SR_CgaCtaId ;  /* 0x0000000000069919 */ /* 0x000e220000008800 */
[----:B------:R-:W-:Y:S01]  /*0d10*/  @!P1 MOV R3, 0x400 ;  /* 0x0000040000039802 */ /* 0x000fe20000000f00 */
[----:B------:R-:W1:Y:S08]  /*0d20*/  SHFL.DOWN PT, R0, R7, 0x2, R5 ;  /* 0x0840000007007989 */ /* 0x000e7000000e0005 */
[----:B-1----:R-:W-:Y:S01]  /*0d30*/  @!P0 FADD R7, R7, R0 ;  /* 0x0000000007078221 */ /* 0x002fe20000000000 */
[----:B------:R-:W-:-:S02]  /*0d40*/  ISETP.GT.AND P0, PT, R2, R5, PT ;  /* 0x000000050200720c */ /* 0x000fc40003f04270 */
[----:B------:R-:W-:Y:S02]  /*0d50*/  IADD3 R2, PT, PT, R4, 0x8, RZ ;  /* 0x0000000804027810 */ /* 0x000fe40007ffe0ff */
[----:B------:R-:W1:Y:S01]  /*0d60*/  SHFL.DOWN PT, R0, R7, 0x4, R5 ;  /* 0x0880000007007989 */ /* 0x000e6200000e0005 */
[----:B0-----:R-:W-:-:S08]  /*0d70*/  @!P1 LEA R3, R6, R3, 0x18 ;  /* 0x0000000306039211 */ /* 0x001fd000078ec0ff */
[----:B-1----:R-:W-:Y:S01]  /*0d80*/  @!P0 FADD R7, R7, R0 ;  /* 0x0000000007078221 */ /* 0x002fe20000000000 */
[----:B------:R-:W-:Y:S01]  /*0d90*/  ISETP.GT.AND P0, PT, R2, R5, PT ;  /* 0x000000050200720c */ /* 0x000fe20003f04270 */
[----:B------:R-:W-:-:S03]  /*0da0*/  VIADD R2, R4, 0x10 ;  /* 0x0000001004027836 */ /* 0x000fc60000000000 */
[----:B------:R-:W0:Y:S09]  /*0db0*/  SHFL.DOWN PT, R0, R7, 0x8, R5 ;  /* 0x0900000007007989 */ /* 0x000e3200000e0005 */
[----:B0-----:R-:W-:Y:S01]  /*0dc0*/  @!P0 FADD R7, R7, R0 ;  /* 0x0000000007078221 */ /* 0x001fe20000000000 */
[----:B------:R-:W-:-:S02]  /*0dd0*/  ISETP.GT.AND P0, PT, R2, R5, PT ;  /* 0x000000050200720c */ /* 0x000fc40003f04270 */
[----:B------:R-:W-:Y:S02]  /*0de0*/  @!P1 SHF.R.U32.HI R2, RZ, 0x3, R9 ;  /* 0x00000003ff029819 */ /* 0x000fe40000011609 */
[----:B------:R-:W0:Y:S02]  /*0df0*/  SHFL.DOWN PT, R0, R7, 0x10, R5 ;  /* 0x0a00000007007989 */ /* 0x000e2400000e0005 */
[----:B------:R-:W-:-:S04]  /*0e00*/  @!P1 LOP3.LUT R2, R2, 0x7c, RZ, 0xc0, !PT ;  /* 0x0000007c02029812 */ /* 0x000fc800078ec0ff */
[----:B------:R-:W-:-:S03]  /*0e10*/  @!P1 IADD3 R3, PT, PT, R2, R3, RZ ;  /* 0x0000000302039210 */ /* 0x000fc60007ffe0ff */
[----:B0-----:R-:W-:Y:S01]  /*0e20*/  @!P0 FADD R7, R7, R0 ;  /* 0x0000000007078221 */ /* 0x001fe20000000000 */
[----:B------:R-:W-:-:S04]  /*0e30*/  ISETP.NE.AND P0, PT, R9, RZ, PT ;  /* 0x000000ff0900720c */ /* 0x000fc80003f05270 */
[----:B------:R-:W-:-:S05]  /*0e40*/  MOV R0, R7 ;  /* 0x0000000700007202 */ /* 0x000fca0000000f00 */
[----:B------:R4:W-:Y:S01]  /*0e50*/  @!P1 STS [R3+0x8], R0 ;  /* 0x0000080003009388 */ /* 0x0009e20000000800 */
[----:B------:R-:W-:Y:S06]  /*0e60*/  BAR.SYNC.DEFER_BLOCKING 0x0 ;  /* 0x0000000000007b1d */ /* 0x000fec0000010000 */
[----:B------:R-:W-:Y:S05]  /*0e70*/  @P0 BRA `(.L_x_17) ;  /* 0x0000002c00c00947 */ /* 0x000fea0003800000 */
[----:B------:R-:W0:Y:S01]  /*0e80*/  S2UR UR5, SR_CgaCtaId ;  /* 0x00000000000579c3 */ /* 0x000e220000008800 */
[----:B------:R-:W-:Y:S01]  /*0e90*/  UMOV UR4, 0x400 ;  /* 0x0000040000047882 */ /* 0x000fe20000000000 */
[C---:B------:R-:W-:Y:S02]  /*0ea0*/  ISETP.GT.AND P2, PT, R20.reuse, 0x20, PT ;  /* 0x000000201400780c */ /* 0x040fe40003f44270 */
[C---:B------:R-:W-:Y:S02]  /*0eb0*/  ISETP.GT.AND P4, PT, R20.reuse, 0x40, PT ;  /* 0x000000401400780c */ /* 0x040fe40003f84270 */
[C---:B------:R-:W-:Y:S02]  /*0ec0*/  ISETP.GT.AND P3, PT, R20.reuse, 0x60, PT ;  /* 0x000000601400780c */ /* 0x040fe40003f64270 */
[----:B------:R-:W-:Y:S01]  /*0ed0*/  ISETP.GT.AND P1, PT, R20, 0x80, PT ;  /* 0x000000801400780c */ /* 0x000fe20003f24270 */
[----:B0-----:R-:W-:-:S09]  /*0ee0*/  ULEA UR4, UR5, UR4, 0x18 ;  /* 0x0000000405047291 */ /* 0x001fd2000f8ec0ff */
[----:B----4-:R-:W0:Y:S04]  /*0ef0*/  LDS R3, [UR4+0xc] ;  /* 0x00000c04ff037984 */ /* 0x010e280008000800 */
[----:B------:R-:W1:Y:S04]  /*0f00*/  LDS.128 R4, [UR4+0x10] ;  /* 0x00001004ff047984 */ /* 0x000e680008000c00 */
[----:B------:R-:W2:Y:S01]  /*0f10*/  LDS.64 R8, [UR4+0x20] ;  /* 0x00002004ff087984 */ /* 0x000ea20008000a00 */
[----:B0-----:R-:W-:Y:S01]  /*0f20*/  @P2 FADD R0, R0, R3 ;  /* 0x0000000300002221 */ /* 0x001fe20000000000 */
[----:B------:R-:W-:-:S03]  /*0f30*/  ISETP.GT.AND P2, PT, R20, 0xa0, PT ;  /* 0x000000a01400780c */ /* 0x000fc60003f44270 */
[----:B-1----:R-:W-:Y:S01]  /*0f40*/  @P4 FADD R0, R0, R4 ;  /* 0x0000000400004221 */ /* 0x002fe20000000000 */
[----:B------:R-:W-:-:S03]  /*0f50*/  ISETP.GT.AND P4, PT, R20, 0xc0, PT ;  /* 0x000000c01400780c */ /* 0x000fc60003f84270 */
[----:B------:R-:W-:Y:S01]  /*0f60*/  @P3 FADD R0, R0, R5 ;  /* 0x0000000500003221 */ /* 0x000fe20000000000 */
[----:B------:R-:W-:-:S03]  /*0f70*/  ISETP.GT.AND P3, PT, R20, 0xe0, PT ;  /* 0x000000e01400780c */ /* 0x000fc60003f64270 */
[----:B------:R-:W-:-:S04]  /*0f80*/  @P1 FADD R0, R0, R6 ;  /* 0x0000000600001221 */ /* 0x000fc80000000000 */
[----:B------:R-:W-:-:S04]  /*0f90*/  @P2 FADD R0, R0, R7 ;  /* 0x0000000700002221 */ /* 0x000fc80000000000 */
[----:B--2---:R-:W-:-:S04]  /*0fa0*/  @P4 FADD R0, R0, R8 ;  /* 0x0000000800004221 */ /* 0x004fc80000000000 */
[----:B------:R-:W-:Y:S01]  /*0fb0*/  @P3 FADD R0, R0, R9 ;  /* 0x0000000900003221 */ /* 0x000fe20000000000 */
[----:B------:R-:W-:Y:S06]  /*0fc0*/  BRA `(.L_x_17) ;  /* 0x0000002c006c7947 */ /* 0x000fec0003800000 */
.L_x_3:
[----:B------:R-:W0:Y:S01]  /*0fd0*/  S2R R0, SR_TID.X ;  /* 0x0000000000007919 */ /* 0x000e220000002100 */
[----:B------:R-:W1:Y:S01]  /*0fe0*/  LDC.64 R2, c[0x0][0x380] ;  /* 0x0000e000ff027b82 */ /* 0x000e620000000a00 */
[----:B0-----:R-:W-:-:S05]  /*0ff0*/  SHF.L.U32 R5, R0, 0x2, RZ ;  /* 0x0000000200057819 */ /* 0x001fca00000006ff */
[----:B-1----:R-:W-:-:S05]  /*1000*/  IMAD.WIDE.U32 R2, R5, 0x4, R2 ;  /* 0x0000000405027825 */ /* 0x002fca00078e0002 */
[----:B------:R-:W2:Y:S04]  /*1010*/  LDG.E.128.CONSTANT R4, desc[UR6][R2.64] ;  /* 0x0000000602047981 */ /* 0x000ea8000c1e9d00 */
[----:B------:R-:W3:Y:S04]  /*1020*/  LDG.E.128.CONSTANT R8, desc[UR6][R2.64+0x1000] ;  /* 0x0010000602087981 */ /* 0x000ee8000c1e9d00 */
[----:B------:R-:W4:Y:S04]  /*1030*/  LDG.E.128.CONSTANT R12, desc[UR6][R2.64+0x2000] ;  /* 0x00200006020c7981 */ /* 0x000f28000c1e9d00 */
[----:B------:R-:W5:Y:S01]  /*1040*/  LDG.E.128.CONSTANT R16, desc[UR6][R2.64+0x3000] ;  /* 0x0030000602107981 */ /* 0x000f62000c1e9d00 */
[----:B------:R-:W-:Y:S01]  /*1050*/  ISETP.GE.U32.AND P0, PT, R20, 0x2000, PT ;  /* 0x000020001400780c */ /* 0x000fe20003f06070 */
[----:B------:R-:W-:-:S02]  /*1060*/  HFMA2 R23, -RZ, RZ, 0, 0.00048828125 ;  /* 0x00001000ff177431 */ /* 0x000fc400000001ff */
[----:B--2---:R-:W-:Y:S01]  /*1070*/  FADD R4, R4, R5 ;  /* 0x0000000504047221 */ /* 0x004fe20000000000 */
[----:B------:R-:W-:Y:S01]  /*1080*/  FADD R7, R6, R7 ;  /* 0x0000000706077221 */ /* 0x000fe20000000000 */
[----:B---3--:R-:W-:Y:S01]  /*1090*/  FADD R8, R8, R9 ;  /* 0x0000000908087221 */ /* 0x008fe20000000000 */
[----:B------:R-:W-:Y:S02]  /*10a0*/  FADD R11, R10, R11 ;  /* 0x0000000b0a0b7221 */ /* 0x000fe40000000000 */
[----:B------:R-:W-:Y:S01]  /*10b0*/  FADD R4, R4, R7 ;  /* 0x0000000704047221 */ /* 0x000fe20000000000 */
[----:B----4-:R-:W-:Y:S01]  /*10c0*/  FADD R12, R12, R13 ;  /* 0x0000000d0c0c7221 */ /* 0x010fe20000000000 */
[----:B------:R-:W-:Y:S01]  /*10d0*/  FADD R15, R14, R15 ;  /* 0x0000000f0e0f7221 */ /* 0x000fe20000000000 */
[----:B------:R-:W-:Y:S01]  /*10e0*/  FADD R11, R8, R11 ;  /* 0x0000000b080b7221 */ /* 0x000fe20000000000 */
[----:B-----5:R-:W-:Y:S01]  /*10f0*/  FADD R16, R16, R17 ;  /* 0x0000001110107221 */ /* 0x020fe20000000000 */
[----:B------:R-:W-:Y:S01]  /*1100*/  FADD R19, R18, R19 ;  /* 0x0000001312137221 */ /* 0x000fe20000000000 */
[----:B------:R-:W-:Y:S01]  /*1110*/  FADD R12, R12, R15 ;  /* 0x0000000f0c0c7221 */ /* 0x000fe20000000000 */
[----:B------:R-:W-:-:S02]  /*1120*/  FADD R4, R4, R11 ;  /* 0x0000000b04047221 */ /* 0x000fc40000000000 */
[----:B------:R-:W-:-:S04]  /*1130*/  FADD R19, R16, R19 ;  /* 0x0000001310137221 */ /* 0x000fc80000000000 */
[----:B------:R-:W-:-:S04]  /*1140*/  FADD R19, R12, R19 ;  /* 0x000000130c137221 */ /* 0x000fc80000000000 */
[----:B------:R-:W-:Y:S01]  /*1150*/  FADD R21, R4, R19 ;  /* 0x0000001304157221 */ /* 0x000fe20000000000 */
[----:B------:R-:W-:Y:S06]  /*1160*/  @!P0 BRA `(.L_x_18) ;  /* 0x00000000007c8947 */ /* 0x000fec0003800000 */
[----:B------:R-:W0:Y:S01]  /*1170*/  LDC R24, c[0x0][0x390] ;  /* 0x0000e400ff187b82 */ /* 0x000e220000000800 */
[----:B------:R-:W-:Y:S02]  /*1180*/  IADD3 R22, PT, PT, R20, -0x1000, RZ ;  /* 0xfffff00014167810 */ /* 0x000fe40007ffe0ff */
[----:B------:R-:W-:-:S07]  /*1190*/  MOV R23, 0x1000 ;  /* 0x0000100000177802 */ /* 0x000fce0000000f00 */
.L_x_20:
[----:B------:R-:W-:-:S05]  /*11a0*/  IMAD.WIDE R26, R23, 0x4, R2 ;  /* 0x00000004171a7825 */ /* 0x000fca00078e0202 */
[----:B------:R-:W2:Y:S04]  /*11b0*/  LDG.E.128.CONSTANT R16, desc[UR6][R26.64+0x2000] ;  /* 0x002000061a107981 */ /* 0x000ea8000c1e9d00 */
[----:B------:R-:W3:Y:S04]  /*11c0*/  LDG.E.128.CONSTANT R4, desc[UR6][R26.64+0x3000] ;  /* 0x003000061a047981 */ /* 0x000ee8000c1e9d00 */
[----:B------:R-:W4:Y:S04]  /*11d0*/  LDG.E.128.CONSTANT R8, desc[UR6][R26.64] ;  /* 0x000000061a087981 */ /* 0x000f28000c1e9d00 */
[----:B------:R-:W5:Y:S01]  /*11e0*/  LDG.E.128.CONSTANT R12, desc[UR6][R26.64+0x1000] ;  /* 0x001000061a0c7981 */ /* 0x000f62000c1e9d00 */
[----:B0-----:R-:W-:Y:S01]  /*11f0*/  MOV R20, R24 ;  /* 0x0000001800147202 */ /* 0x001fe20000000f00 */
[----:B--2---:R-:W-:Y:S01]  /*1200*/  FADD R17, R17, R18 ;  /* 0x0000001211117221 */ /* 0x004fe20000000000 */
[----:B---3--:R-:W-:-:S02]  /*1210*/  FADD R18, R19, R4 ;  /* 0x0000000413127221 */ /* 0x008fc40000000000 */
[----:B------:R-:W-:Y:S01]  /*1220*/  IADD3 R4, PT, PT, -R23, R20, RZ ;  /* 0x0000001417047210 */ /* 0x000fe20007ffe1ff */
[----:B------:R-:W-:Y:S01]  /*1230*/  FADD R5, R5, R6 ;  /* 0x0000000605057221 */ /* 0x000fe20000000000 */
[----:B----4-:R-:W-:Y:S01]  /*1240*/  FADD R9, R9, R10 ;  /* 0x0000000a09097221 */ /* 0x010fe20000000000 */
[----:B------:R-:W-:Y:S01]  /*1250*/  FADD R8, R8, R21 ;  /* 0x0000001508087221 */ /* 0x000fe20000000000 */
[----:B------:R-:W-:Y:S01]  /*1260*/  ISETP.GE.AND P0, PT, R4, 0x1000, PT ;  /* 0x000010000400780c */ /* 0x000fe20003f06270 */
[----:B-----5:R-:W-:Y:S01]  /*1270*/  FADD R13, R13, R14 ;  /* 0x0000000e0d0d7221 */ /* 0x020fe20000000000 */
[----:B------:R-:W-:Y:S01]  /*1280*/  FADD R10, R11, R12 ;  /* 0x0000000c0b0a7221 */ /* 0x000fe20000000000 */
[----:B------:R-:W-:Y:S01]  /*1290*/  FADD R14, R15, R16 ;  /* 0x000000100f0e7221 */ /* 0x000fe20000000000 */
[----:B------:R-:W-:Y:S01]  /*12a0*/  FADD R8, R8, R9 ;  /* 0x0000000908087221 */ /* 0x000fe20000000000 */
[----:B------:R-:W-:Y:S01]  /*12b0*/  FADD R5, R18, R5 ;  /* 0x0000000512057221 */ /* 0x000fe20000000000 */
[----:B------:R-:W-:Y:S01]  /*12c0*/  FADD R13, R10, R13 ;  /* 0x0000000d0a0d7221 */ /* 0x000fe20000000000 */
[----:B------:R-:W-:-:S03]  /*12d0*/  FADD R14, R14, R17 ;  /* 0x000000110e0e7221 */ /* 0x000fc60000000000 */
[----:B------:R-:W-:Y:S01]  /*12e0*/  FADD R8, R8, R13 ;  /* 0x0000000d08087221 */ /* 0x000fe20000000000 */
[----:B------:R-:W-:-:S04]  /*12f0*/  FADD R5, R14, R5 ;  /* 0x000000050e057221 */ /* 0x000fc80000000000 */
[----:B------:R-:W-:-:S04]  /*1300*/  FADD R5, R8, R5 ;  /* 0x0000000508057221 */ /* 0x000fc80000000000 */
[----:B------:R-:W-:Y:S01]  /*1310*/  FADD R21, R7, R5 ;  /* 0x0000000507157221 */ /* 0x000fe20000000000 */
[----:B------:R-:W-:Y:S06]  /*1320*/  @!P0 BRA `(.L_x_19) ;  /* 0x0000000800308947 */ /* 0x000fec0003800000 */
[----:B------:R-:W-:-:S04]  /*1330*/  IADD3 R23, PT, PT, R23, 0x1000, RZ ;  /* 0x0000100017177810 */ /* 0x000fc80007ffe0ff */
[----:B------:R-:W-:-:S13]  /*1340*/  ISETP.GT.AND P0, PT, R23, R22, PT ;  /* 0x000000161700720c */ /* 0x000fda0003f04270 */
[----:B------:R-:W-:Y:S05]  /*1350*/  @!P0 BRA `(.L_x_20) ;  /* 0xfffffffc00908947 */ /* 0x000fea000383ffff */
.L_x_18:
[----:B------:R-:W-:-:S13]  /*1360*/  ISETP.GE.AND P0, PT, R23, R20, PT ;  /* 0x000000141700720c */ /* 0x000fda0003f06270 */
[----:B------:R-:W-:Y:S05]  /*1370*/  @P0 BRA `(.L_x_19) ;  /* 0x00000008001c0947 */ /* 0x000fea0003800000 */
[----:B------:R-:W-:Y:S01]  /*1380*/  IMAD.IADD R9, R20, 0x1, -R23 ;  /* 0x0000000114097824 */ /* 0x000fe200078e0a17 */
[----:B------:R-:W-:Y:S04]  /*1390*/  BSSY.RECONVERGENT B1, `(.L_x_19) ;  /* 0x0000085000017945 */ /* 0x000fe80003800200 */
[----:B------:R-:W-:-:S13]  /*13a0*/  ISETP.GE.AND P0, PT, R0, R9, PT ;  /* 0x000000090000720c */ /* 0x000fda0003f06270 */
[----:B------:R-:W-:Y:S05]  /*13b0*/  @P0 BRA `(.L_x_21) ;  /* 0x0000000800080947 */ /* 0x000fea0003800000 */
[-C--:B------:R-:W-:Y:S01]  /*13c0*/  LOP3.LUT R2, RZ, R0.reuse, RZ, 0x33, !PT ;  /* 0x00000000ff027212 */ /* 0x080fe200078e33ff */
[----:B------:R-:W-:Y:S01]  /*13d0*/  BSSY.RECONVERGENT B2, `(.L_x_22) ;  /* 0x0000015000027945 */ /* 0x000fe20003800200 */
[----:B------:R-:W-:Y:S02]  /*13e0*/  MOV R8, R0 ;  /* 0x0000000000087202 */ /* 0x000fe40000000f00 */
[----:B------:R-:W-:-:S04]  /*13f0*/  IADD3 R2, PT, PT, -R23, R20, R2 ;  /* 0x0000001417027210 */ /* 0x000fc80007ffe102 */
[C---:B------:R-:W-:Y:S02]  /*1400*/  LOP3.LUT R3, R2.reuse, 0x300, RZ, 0xc0, !PT ;  /* 0x0000030002037812 */ /* 0x040fe400078ec0ff */
[----:B------:R-:W-:Y:S02]  /*1410*/  ISETP.GE.U32.AND P1, PT, R2, 0x300, PT ;  /* 0x000003000200780c */ /* 0x000fe40003f26070 */
[----:B------:R-:W-:-:S13]  /*1420*/  ISETP.NE.AND P0, PT, R3, 0x300, PT ;  /* 0x000003000300780c */ /* 0x000fda0003f05270 */
[----:B------:R-:W-:Y:S05]  /*1430*/  @!P0 BRA `(.L_x_23) ;  /* 0x0000000000388947 */ /* 0x000fea0003800000 */
[----:B------:R-:W0:Y:S01]  /*1440*/  LDC.64 R4, c[0x0][0x380] ;  /* 0x0000e000ff047b82 */ /* 0x000e220000000a00 */
[----:B------:R-:W-:Y:S02]  /*1450*/  LEA.HI R2, R2, 0x1, RZ, 0x18 ;  /* 0x0000000102027811 */ /* 0x000fe400078fc0ff */
[----:B------:R-:W-:Y:S02]  /*1460*/  IADD3 R7, PT, PT, R0, R23, RZ ;  /* 0x0000001700077210 */ /* 0x000fe40007ffe0ff */
[----:B------:R-:W-:Y:S02]  /*1470*/  LOP3.LUT R2, R2, 0x3, RZ, 0xc0, !PT ;  /* 0x0000000302027812 */ /* 0x000fe400078ec0ff */
[----:B------:R-:W-:Y:S02]  /*1480*/  MOV R8, R0 ;  /* 0x0000000000087202 */ /* 0x000fe40000000f00 */
[----:B------:R-:W-:-:S07]  /*1490*/  IADD3 R6, PT, PT, -R2, RZ, RZ ;  /* 0x000000ff02067210 */ /* 0x000fce0007ffe1ff */
.L_x_24:
[----:B0-----:R-:W-:-:S06]  /*14a0*/  IMAD.WIDE.U32 R2, R7, 0x4, R4 ;  /* 0x0000000407027825 */ /* 0x001fcc00078e0004 */
[----:B------:R-:W2:Y:S01]  /*14b0*/  LDG.E.CONSTANT R2, desc[UR6][R2.64] ;  /* 0x0000000602027981 */ /* 0x000ea2000c1e9900 */
[----:B------:R-:W-:Y:S02]  /*14c0*/  IADD3 R6, PT, PT, R6, 0x1, RZ ;  /* 0x0000000106067810 */ /* 0x000fe40007ffe0ff */
[----:B------:R-:W-:Y:S02]  /*14d0*/  IADD3 R8, PT, PT, R8, 0x100, RZ ;  /* 0x0000010008087810 */ /* 0x000fe40007ffe0ff */
[----:B------:R-:W-:Y:S02]  /*14e0*/  ISETP.NE.AND P0, PT, R6, RZ, PT ;  /* 0x000000ff0600720c */ /* 0x000fe40003f05270 */
[----:B------:R-:W-:Y:S01]  /*14f0*/  IADD3 R7, PT, PT, R7, 0x100, RZ ;  /* 0x0000010007077810 */ /* 0x000fe20007ffe0ff */
[----:B--2---:R-:W-:-:S10]  /*1500*/  FADD R21, R2, R21 ;  /* 0x0000001502157221 */ /* 0x004fd40000000000 */
[----:B------:R-:W-:Y:S05]  /*1510*/  @P0 BRA `(.L_x_24) ;  /* 0xfffffffc00e00947 */ /* 0x000fea000383ffff */
.L_x_23:
[----:B------:R-:W-:Y:S05]  /*1520*/  BSYNC.RECONVERGENT B2 ;  /* 0x0000000000027941 */ /* 0x000fea0003800200 */
.L_x_22:
[----:B------:R-:W-:Y:S05]  /*1530*/  @!P1 BRA `(.L_x_21) ;  /* 0x0000000400a89947 */ /* 0x000fea0003800000 */
[----:B------:R-:W0:Y:S01]  /*1540*/  LDCU.64 UR4, c[0x0][0x380] ;  /* 0x00007000ff0477ac */ /* 0x000e220008000a00 */
[----:B------:R-:W-:Y:S01]  /*1550*/  IADD3 R5, PT, PT, R9, -R8, RZ ;  /* 0x8000000809057210 */ /* 0x000fe20007ffe0ff */
[----:B------:R-:W-:Y:S01]  /*1560*/  BSSY.RECONVERGENT B2, `(.L_x_25) ;  /* 0x000003b000027945 */ /* 0x000fe20003800200 */
[CC--:B------:R-:W-:Y:S02]  /*1570*/  IADD3 R3, P0, PT, R8.reuse, R23.reuse, RZ ;  /* 0x0000001708037210 */ /* 0x0c0fe40007f1e0ff */
[----:B------:R-:W-:Y:S02]  /*1580*/  ISETP.GT.AND P1, PT, R5, 0xc00, PT ;  /* 0x00000c000500780c */ /* 0x000fe40003f24270 */
[----:B------:R-:W-:Y:S02]  /*1590*/  IADD3.X R4, PT, PT, RZ, RZ, RZ, P0, !PT ;  /* 0x000000ffff047210 */ /* 0x000fe400007fe4ff */
[----:B------:R-:W-:Y:S02]  /*15a0*/  IADD3 R11, PT, PT, R8, R23, RZ ;  /* 0x00000017080b7210 */ /* 0x000fe40007ffe0ff */
[----:B0-----:R-:W-:-:S04]  /*15b0*/  LEA R2, P0, R3, UR4, 0x2 ;  /* 0x0000000403027c11 */ /* 0x001fc8000f8010ff */
[----:B------:R-:W-:Y:S02]  /*15c0*/  LEA.HI.X R3, R3, UR5, R4, 0x2, P0 ;  /* 0x0000000503037c11 */ /* 0x000fe400080f1404 */
[----:B------:R-:W-:-:S05]  /*15d0*/  IADD3 R2, P0, PT, R2, 0x800, RZ ;  /* 0x0000080002027810 */ /* 0x000fca0007f1e0ff */
[----:B------:R-:W-:Y:S01]  /*15e0*/  IMAD.X R3, RZ, RZ, R3, P0 ;  /* 0x000000ffff037224 */ /* 0x000fe200000e0603 */
[----:B------:R-:W-:Y:S01]  /*15f0*/  PLOP3.LUT P0, PT, PT, PT, PT, 0x80, 0x8 ;  /* 0x000000000008781c */ /* 0x000fe20003f0f070 */
[----:B------:R-:W-:-:S12]  /*1600*/  @!P1 BRA `(.L_x_26) ;  /* 0x0000000000c09947 */ /* 0x000fd80003800000 */
[----:B------:R-:W-:Y:S02]  /*1610*/  PLOP3.LUT P0, PT, PT, PT, PT, 0x8, 0x80 ;  /* 0x000000000080781c */ /* 0x000fe40003f0e170 */
[----:B------:R-:W-:-:S11]  /*1620*/  IADD3 R13, PT, PT, R9, -0xc00, RZ ;  /* 0xfffff400090d7810 */ /* 0x000fd60007ffe0ff */
.L_x_27:
[----:B------:R-:W0:Y:S01]  /*1630*/  LDC.64 R4, c[0x0][0x380] ;  /* 0x0000e000ff047b82 */ /* 0x000e220000000a00 */
[----:B------:R-:W2:Y:S01]  /*1640*/  LDG.E.CONSTANT R10, desc[UR6][R2.64+-0x400] ;  /* 0xfffc0006020a7981 */ /* 0x000ea2000c1e9900 */
[----:B------:R-:W-:-:S03]  /*1650*/  IADD3 R25, PT, PT, R11, 0x400, RZ ;  /* 0x000004000b197810 */ /* 0x000fc60007ffe0ff */
[----:B------:R-:W3:Y:S04]  /*1660*/  LDG.E.CONSTANT R19, desc[UR6][R2.64] ;  /* 0x0000000602137981 */ /* 0x000ee8000c1e9900 */
[----:B------:R-:W4:Y:S01]  /*1670*/  LDG.E.CONSTANT R18, desc[UR6][R2.64+0x400] ;  /* 0x0004000602127981 */ /* 0x000f22000c1e9900 */
[----:B------:R-:W-:-:S03]  /*1680*/  IADD3 R7, PT, PT, R11, 0x800, RZ ;  /* 0x000008000b077810 */ /* 0x000fc60007ffe0ff */
[----:B------:R-:W5:Y:S04]  /*1690*/  LDG.E.CONSTANT R16, desc[UR6][R2.64+0xc00] ;  /* 0x000c000602107981 */ /* 0x000f68000c1e9900 */
[----:B------:R-:W5:Y:S04]  /*16a0*/  LDG.E.CONSTANT R15, desc[UR6][R2.64+0x1000] ;  /* 0x00100006020f7981 */ /* 0x000f68000c1e9900 */
[----:B------:R-:W5:Y:S01]  /*16b0*/  LDG.E.CONSTANT R14, desc[UR6][R2.64+0x1400] ;  /* 0x00140006020e7981 */ /* 0x000f62000c1e9900 */
[----:B0-----:R-:W-:-:S03]  /*16c0*/  IMAD.WIDE.U32 R22, R11, 0x4, R4 ;  /* 0x000000040b167825 */ /* 0x001fc600078e0004 */
[----:B------:R-:W5:Y:S04]  /*16d0*/  LDG.E.CONSTANT R20, desc[UR6][R2.64+0x2000] ;  /* 0x0020000602147981 */ /* 0x000f68000c1e9900 */
[----:B------:R0:W2:Y:S01]  /*16e0*/  LDG.E.CONSTANT R12, desc[UR6][R22.64] ;  /* 0x00000006160c7981 */ /* 0x0000a2000c1e9900 */
[----:B------:R-:W-:-:S03]  /*16f0*/  IMAD.WIDE.U32 R24, R25, 0x4, R4 ;  /* 0x0000000419187825 */ /* 0x000fc600078e0004 */
[----:B------:R-:W5:Y:S04]  /*1700*/  LDG.E.CONSTANT R26, desc[UR6][R2.64+0x3000] ;  /* 0x00300006021a7981 */ /* 0x000f68000c1e9900 */
[----:B------:R-:W5:Y:S01]  /*1710*/  LDG.E.CONSTANT R17, desc[UR6][R24.64] ;  /* 0x0000000618117981 */ /* 0x000f62000c1e9900 */
[--C-:B------:R-:W-:Y:S01]  /*1720*/  IMAD.WIDE.U32 R6, R7, 0x4, R4.reuse ;  /* 0x0000000407067825 */ /* 0x100fe200078e0004 */
[----:B0-----:R-:W-:Y:S02]  /*1730*/  IADD3 R23, PT, PT, R11, 0xc00, RZ ;  /* 0x00000c000b177810 */ /* 0x001fe40007ffe0ff */
[----:B------:R-:W5:Y:S04]  /*1740*/  LDG.E.CONSTANT R22, desc[UR6][R2.64+0x1c00] ;  /* 0x001c000602167981 */ /* 0x000f68000c1e9900 */
[----:B------:R-:W5:Y:S01]  /*1750*/  LDG.E.CONSTANT R6, desc[UR6][R6.64] ;  /* 0x0000000606067981 */ /* 0x000f62000c1e9900 */
[----:B------:R-:W-:-:S03]  /*1760*/  IMAD.WIDE.U32 R4, R23, 0x4, R4 ;  /* 0x0000000417047825 */ /* 0x000fc600078e0004 */
[----:B------:R-:W5:Y:S04]  /*1770*/  LDG.E.CONSTANT R23, desc[UR6][R2.64+0x2400] ;  /* 0x0024000602177981 */ /* 0x000f68000c1e9900 */
[----:B------:R-:W5:Y:S04]  /*1780*/  LDG.E.CONSTANT R4, desc[UR6][R4.64] ;  /* 0x0000000604047981 */ /* 0x000f68000c1e9900 */
[----:B------:R-:W5:Y:S04]  /*1790*/  LDG.E.CONSTANT R24, desc[UR6][R2.64+0x2c00] ;  /* 0x002c000602187981 */ /* 0x000f68000c1e9900 */
[----:B------:R0:W5:Y:S01]  /*17a0*/  LDG.E.CONSTANT R25, desc[UR6][R2.64+0x3400] ;  /* 0x0034000602197981 */ /* 0x000162000c1e9900 */
[----:B------:R-:W-:-:S04]  /*17b0*/  IADD3 R8, PT, PT, R8, 0x1000, RZ ;  /* 0x0000100008087810 */ /* 0x000fc80007ffe0ff */
[----:B------:R-:W-:Y:S02]  /*17c0*/  ISETP.GE.AND P1, PT, R8, R13, PT ;  /* 0x0000000d0800720c */ /* 0x000fe40003f26270 */
[----:B0-----:R-:W-:Y:S02]  /*17d0*/  IADD3 R2, P2, PT, R2, 0x4000, RZ ;  /* 0x0000400002027810 */ /* 0x001fe40007f5e0ff */
[----:B------:R-:W-:Y:S02]  /*17e0*/  IADD3 R11, PT, PT, R11, 0x1000, RZ ;  /* 0x000010000b0b7810 */ /* 0x000fe40007ffe0ff */
[----:B------:R-:W-:Y:S01]  /*17f0*/  IADD3.X R3, PT, PT, RZ, R3, RZ, P2, !PT ;  /* 0x00000003ff037210 */ /* 0x000fe200017fe4ff */
[----:B--2---:R-:W-:-:S04]  /*1800*/  FADD R21, R12, R21 ;  /* 0x000000150c157221 */ /* 0x004fc80000000000 */
[----:B------:R-:W-:-:S04]  /*1810*/  FADD R10, R21, R10 ;  /* 0x0000000a150a7221 */ /* 0x000fc80000000000 */
[----:B---3--:R-:W-:-:S04]  /*1820*/  FADD R19, R10, R19 ;  /* 0x000000130a137221 */ /* 0x008fc80000000000 */
[----:B----4-:R-:W-:-:S04]  /*1830*/  FADD R18, R19, R18 ;  /* 0x0000001213127221 */ /* 0x010fc80000000000 */
[----:B-----5:R-:W-:-:S04]  /*1840*/  FADD R17, R18, R17 ;  /* 0x0000001112117221 */ /* 0x020fc80000000000 */
        /* <DEDUP_REMOVED lines=12> */
.L_x_26:
[----:B------:R-:W-:Y:S05]  /*1910*/  BSYNC.RECONVERGENT B2 ;  /* 0x0000000000027941 */ /* 0x000fea0003800200 */
.L_x_25:
[----:B------:R-:W-:Y:S01]  /*1920*/  IADD3 R4, PT, PT, R9, -R8, RZ ;  /* 0x8000000809047210 */ /* 0x000fe20007ffe0ff */
[----:B------:R-:W-:Y:S03]  /*1930*/  BSSY.RECONVERGENT B2, `(.L_x_28) ;  /* 0x000001e000027945 */ /* 0x000fe60003800200 */
[----:B------:R-:W-:-:S13]  /*1940*/  ISETP.GT.AND P1, PT, R4, 0x400, PT ;  /* 0x000004000400780c */ /* 0x000fda0003f24270 */
[----:B------:R-:W-:Y:S05]  /*1950*/  @!P1 BRA `(.L_x_29) ;  /* 0x00000000006c9947 */ /* 0x000fea0003800000 */
[----:B------:R-:W0:Y:S01]  /*1960*/  LDC.64 R6, c[0x0][0x380] ;  /* 0x0000e000ff067b82 */ /* 0x000e220000000a00 */
[----:B------:R-:W2:Y:S01]  /*1970*/  LDG.E.CONSTANT R10, desc[UR6][R2.64+-0x400] ;  /* 0xfffc0006020a7981 */ /* 0x000ea2000c1e9900 */
[----:B------:R-:W-:-:S03]  /*1980*/  VIADD R15, R11, 0x400 ;  /* 0x000004000b0f7836 */ /* 0x000fc60000000000 */
[----:B------:R-:W3:Y:S04]  /*1990*/  LDG.E.CONSTANT R13, desc[UR6][R2.64] ;  /* 0x00000006020d7981 */ /* 0x000ee8000c1e9900 */
[----:B------:R-:W4:Y:S04]  /*19a0*/  LDG.E.CONSTANT R17, desc[UR6][R2.64+0xc00] ;  /* 0x000c000602117981 */ /* 0x000f28000c1e9900 */
[----:B------:R-:W5:Y:S04]  /*19b0*/  LDG.E.CONSTANT R19, desc[UR6][R2.64+0x1000] ;  /* 0x0010000602137981 */ /* 0x000f68000c1e9900 */
[----:B------:R1:W5:Y:S01]  /*19c0*/  LDG.E.CONSTANT R23, desc[UR6][R2.64+0x1400] ;  /* 0x0014000602177981 */ /* 0x000362000c1e9900 */
[----:B0-----:R-:W-:-:S06]  /*19d0*/  IMAD.WIDE.U32 R4, R11, 0x4, R6 ;  /* 0x000000040b047825 */ /* 0x001fcc00078e0006 */
[----:B------:R-:W2:Y:S01]  /*19e0*/  LDG.E.CONSTANT R4, desc[UR6][R4.64] ;  /* 0x0000000604047981 */ /* 0x000ea2000c1e9900 */
[----:B------:R-:W-:-:S03]  /*19f0*/  IMAD.WIDE.U32 R6, R15, 0x4, R6 ;  /* 0x000000040f067825 */ /* 0x000fc600078e0006 */
[----:B------:R-:W4:Y:S04]  /*1a00*/  LDG.E.CONSTANT R15, desc[UR6][R2.64+0x400] ;  /* 0x00040006020f7981 */ /* 0x000f28000c1e9900 */
[----:B------:R-:W5:Y:S01]  /*1a10*/  LDG.E.CONSTANT R7, desc[UR6][R6.64] ;  /* 0x0000000606077981 */ /* 0x000f62000c1e9900 */
[----:B------:R-:W-:Y:S02]  /*1a20*/  PLOP3.LUT P0, PT, PT, PT, PT, 0x8, 0x80 ;  /* 0x000000000080781c */ /* 0x000fe40003f0e170 */
[----:B------:R-:W-:Y:S02]  /*1a30*/  IADD3 R8, PT, PT, R8, 0x800, RZ ;  /* 0x0000080008087810 */ /* 0x000fe40007ffe0ff */
[----:B------:R-:W-:Y:S01]  /*1a40*/  IADD3 R11, PT, PT, R11, 0x800, RZ ;  /* 0x000008000b0b7810 */ /* 0x000fe20007ffe0ff */
[----:B--2---:R-:W-:-:S04]  /*1a50*/  FADD R21, R21, R4 ;  /* 0x0000000415157221 */ /* 0x004fc80000000000 */
[----:B------:R-:W-:-:S04]  /*1a60*/  FADD R10, R21, R10 ;  /* 0x0000000a150a7221 */ /* 0x000fc80000000000 */
[----:B---3--:R-:W-:-:S04]  /*1a70*/  FADD R10, R10, R13 ;  /* 0x0000000d0a0a7221 */ /* 0x008fc80000000000 */
[----:B----4-:R-:W-:-:S04]  /*1a80*/  FADD R10, R10, R15 ;  /* 0x0000000f0a0a7221 */ /* 0x010fc80000000000 */
[----:B-----5:R-:W-:Y:S01]  /*1a90*/  FADD R10, R10, R7 ;  /* 0x000000070a0a7221 */ /* 0x020fe20000000000 */
[----:B------:R-:W-:-:S03]  /*1aa0*/  IADD3 R4, P1, PT, R2, 0x2000, RZ ;  /* 0x0000200002047810 */ /* 0x000fc60007f3e0ff */
[----:B------:R-:W-:Y:S01]  /*1ab0*/  FADD R10, R10, R17 ;  /* 0x000000110a0a7221 */ /* 0x000fe20000000000 */
[----:B------:R-:W-:-:S03]  /*1ac0*/  IADD3.X R5, PT, PT, RZ, R3, RZ, P1, !PT ;  /* 0x00000003ff057210 */ /* 0x000fc60000ffe4ff */
[----:B------:R-:W-:Y:S01]  /*1ad0*/  FADD R10, R10, R19 ;  /* 0x000000130a0a7221 */ /* 0x000fe20000000000 */
[----:B-1----:R-:W-:Y:S02]  /*1ae0*/  MOV R2, R4 ;  /* 0x0000000400027202 */ /* 0x002fe40000000f00 */
[----:B------:R-:W-:Y:S01]  /*1af0*/  MOV R3, R5 ;  /* 0x0000000500037202 */ /* 0x000fe20000000f00 */
[----:B------:R-:W-:-:S07]  /*1b00*/  FADD R21, R10, R23 ;  /* 0x000000170a157221 */ /* 0x000fce0000000000 */
.L_x_29:
[----:B------:R-:W-:Y:S05]  /*1b10*/  BSYNC.RECONVERGENT B2 ;  /* 0x0000000000027941 */ /* 0x000fea0003800200 */
.L_x_28:
[----:B------:R-:W-:-:S13]  /*1b20*/  ISETP.LT.OR P0, PT, R8, R9, P0 ;  /* 0x000000090800720c */ /* 0x000fda0000701670 */
[----:B------:R-:W-:Y:S05]  /*1b30*/  @!P0 BRA `(.L_x_21) ;  /* 0x0000000000288947 */ /* 0x000fea0003800000 */
[----:B------:R-:W0:Y:S01]  /*1b40*/  LDC.64 R4, c[0x0][0x380] ;  /* 0x0000e000ff047b82 */ /* 0x000e220000000a00 */
[----:B------:R-:W2:Y:S04]  /*1b50*/  LDG.E.CONSTANT R6, desc[UR6][R2.64+-0x400] ;  /* 0xfffc000602067981 */ /* 0x000ea8000c1e9900 */
[----:B------:R-:W3:Y:S04]  /*1b60*/  LDG.E.CONSTANT R7, desc[UR6][R2.64] ;  /* 0x0000000602077981 */ /* 0x000ee8000c1e9900 */
[----:B------:R-:W4:Y:S01]  /*1b70*/  LDG.E.CONSTANT R9, desc[UR6][R2.64+0x400] ;  /* 0x0004000602097981 */ /* 0x000f22000c1e9900 */
[----:B0-----:R-:W-:-:S06]  /*1b80*/  IMAD.WIDE.U32 R4, R11, 0x4, R4 ;  /* 0x000000040b047825 */ /* 0x001fcc00078e0004 */
[----:B------:R-:W5:Y:S02]  /*1b90*/  LDG.E.CONSTANT R4, desc[UR6][R4.64] ;  /* 0x0000000604047981 */ /* 0x000f64000c1e9900 */
[----:B-----5:R-:W-:-:S04]  /*1ba0*/  FADD R21, R21, R4 ;  /* 0x0000000415157221 */ /* 0x020fc80000000000 */
[----:B--2---:R-:W-:-:S04]  /*1bb0*/  FADD R6, R21, R6 ;  /* 0x0000000615067221 */ /* 0x004fc80000000000 */
[----:B---3--:R-:W-:-:S04]  /*1bc0*/  FADD R6, R6, R7 ;  /* 0x0000000706067221 */ /* 0x008fc80000000000 */
[----:B----4-:R-:W-:-:S07]  /*1bd0*/  FADD R21, R6, R9 ;  /* 0x0000000906157221 */ /* 0x010fce0000000000 */
.L_x_21:
[----:B------:R-:W-:Y:S05]  /*1be0*/  BSYNC.RECONVERGENT B1 ;  /* 0x0000000000017941 */ /* 0x000fea0003800200 */
.L_x_19:
[----:B------:R-:W0:Y:S01]  /*1bf0*/  S2R R6, SR_LANEID ;  /* 0x0000000000067919 */ /* 0x000e220000000000 */
[----:B------:R-:W1:Y:S01]  /*1c00*/  SHFL.DOWN PT, R2, R21, 0x1, 0x1f ;  /* 0x08201f0015027f89 */ /* 0x000e6200000e0000 */
[C---:B0-----:R-:W-:Y:S02]  /*1c10*/  ISETP.GT.AND P0, PT, R6.reuse, 0x1e, PT ;  /* 0x0000001e0600780c */ /* 0x041fe40003f04270 */
[----:B------:R-:W-:-:S11]  /*1c20*/  ISETP.NE.AND P1, PT, R6, RZ, PT ;  /* 0x000000ff0600720c */ /* 0x000fd60003f25270 */
[----:B-1----:R-:W-:Y:S01]  /*1c30*/  @!P0 FADD R21, R2, R21 ;  /* 0x0000001502158221 */ /* 0x002fe20000000000 */
[----:B------:R-:W-:Y:S01]  /*1c40*/  ISETP.GT.AND P0, PT, R6, 0x1d, PT ;  /* 0x0000001d0600780c */ /* 0x000fe20003f04270 */
[----:B------:R-:W0:Y:S01]  /*1c50*/  @!P1 S2R R5, SR_CgaCtaId ;  /* 0x0000000000059919 */ /* 0x000e220000008800 */
[----:B------:R-:W-:Y:S02]  /*1c60*/  @!P1 MOV R4, 0x400 ;  /* 0x0000040000049802 */ /* 0x000fe40000000f00 */
[----:B------:R-:W-:Y:S01]  /*1c70*/  @!P1 SHF.R.U32.HI R3, RZ, 0x3, R0 ;  /* 0x00000003ff039819 */ /* 0x000fe20000011600 */
[----:B------:R-:W1:Y:S03]  /*1c80*/  SHFL.DOWN PT, R2, R21, 0x2, 0x1f ;  /* 0x08401f0015027f89 */ /* 0x000e6600000e0000 */
[----:B------:R-:W-:-:S05]  /*1c90*/  @!P1 LOP3.LUT R3, R3, 0x7c, RZ, 0xc0, !PT ;  /* 0x0000007c03039812 */ /* 0x000fca00078ec0ff */
[----:B-1----:R-:W-:Y:S01]  /*1ca0*/  @!P0 FADD R21, R21, R2 ;  /* 0x0000000215158221 */ /* 0x002fe20000000000 */
[----:B------:R-:W-:Y:S02]  /*1cb0*/  ISETP.GT.AND P0, PT, R6, 0x1b, PT ;  /* 0x0000001b0600780c */ /* 0x000fe40003f04270 */
[----:B0-----:R-:W-:Y:S02]  /*1cc0*/  @!P1 LEA R4, R5, R4, 0x18 ;  /* 0x0000000405049211 */ /* 0x001fe400078ec0ff */
[----:B------:R-:W0:Y:S02]  /*1cd0*/  SHFL.DOWN PT, R2, R21, 0x4, 0x1f ;  /* 0x08801f0015027f89 */ /* 0x000e2400000e0000 */
[----:B------:R-:W-:-:S07]  /*1ce0*/  @!P1 IADD3 R3, PT, PT, R3, R4, RZ ;  /* 0x0000000403039210 */ /* 0x000fce0007ffe0ff */
        /* <DEDUP_REMOVED lines=12> */
[----:B------:R-:W0:Y:S01]  /*1db0*/  S2UR UR5, SR_CgaCtaId ;  /* 0x00000000000579c3 */ /* 0x000e220000008800 */
[----:B------:R-:W-:Y:S02]  /*1dc0*/  UMOV UR4, 0x400 ;  /* 0x0000040000047882 */ /* 0x000fe40000000000 */
[----:B0-----:R-:W-:-:S09]  /*1dd0*/  ULEA UR4, UR5, UR4, 0x18 ;  /* 0x0000000405047291 */ /* 0x001fd2000f8ec0ff */
[----:B---3--:R-:W0:Y:S04]  /*1de0*/  LDS R3, [UR4+0xc] ;  /* 0x00000c04ff037984 */ /* 0x008e280008000800 */
        /* <DEDUP_REMOVED lines=10> */
.L_x_2:
        /* <DEDUP_REMOVED lines=12> */
.L_x_32:
[----:B------:R-:W-:Y:S05]  /*1f50*/  BSYNC.RECONVERGENT B1 ;  /* 0x0000000000017941 */ /* 0x000fea0003800200 */
.L_x_31:
[----:B------:R-:W-:Y:S01]  /*1f60*/  ISETP.GE.AND P0, PT, R11, R20, PT ;  /* 0x000000140b00720c */ /* 0x000fe20003f06270 */
[----:B------:R-:W-:-:S12]  /*1f70*/  BSSY.RECONVERGENT B1, `(.L_x_33) ;  /* 0x0000074000017945 */ /* 0x000fd80003800200 */
[----:B------:R-:W-:Y:S05]  /*1f80*/  @P0 BRA `(.L_x_34) ;  /* 0x0000000400c80947 */ /* 0x000fea0003800000 */
[----:B0-----:R-:W-:Y:S01]  /*1f90*/  LOP3.LUT R3, RZ, R11, RZ, 0x33, !PT ;  /* 0x0000000bff037212 */ /* 0x001fe200078e33ff */
[----:B------:R-:W-:Y:S04]  /*1fa0*/  BSSY.RECONVERGENT B2, `(.L_x_35) ;  /* 0x0000015000027945 */ /* 0x000fe80003800200 */
[----:B------:R-:W-:-:S05]  /*1fb0*/  IMAD.IADD R4, R3, 0x1, R20 ;  /* 0x0000000103047824 */ /* 0x000fca00078e0214 */
        /* <DEDUP_REMOVED lines=10> */
.L_x_37:
[----:B------:R-:W-:-:S06]  /*2060*/  MOV R3, R5 ;  /* 0x0000000500037202 */ /* 0x000fcc0000000f00 */
[----:B------:R0:W2:Y:S01]  /*2070*/  LDG.E.CONSTANT R3, desc[UR6][R2.64] ;  /* 0x0000000602037981 */ /* 0x0000a2000c1e9900 */
[----:B------:R-:W-:Y:S02]  /*2080*/  IADD3 R4, PT, PT, R4, 0x1, RZ ;  /* 0x0000000104047810 */ /* 0x000fe40007ffe0ff */
[----:B------:R-:W-:Y:S02]  /*2090*/  IADD3 R11, PT, PT, R11, 0x100, RZ ;  /* 0x000001000b0b7810 */ /* 0x000fe40007ffe0ff */
[----:B------:R-:W-:Y:S02]  /*20a0*/  ISETP.NE.AND P0, PT, R4, RZ, PT ;  /* 0x000000ff0400720c */ /* 0x000fe40003f05270 */
[----:B0-----:R-:W-:-:S04]  /*20b0*/  IADD3 R2, P2, PT, R2, 0x400, RZ ;  /* 0x0000040002027810 */ /* 0x001fc80007f5e0ff */
[----:B------:R-:W-:Y:S01]  /*20c0*/  IADD3.X R5, PT, PT, RZ, R5, RZ, P2, !PT ;  /* 0x00000005ff057210 */ /* 0x000fe200017fe4ff */
[----:B--2--5:R-:W-:-:S06]  /*20d0*/  FADD R0, R3, R0 ;  /* 0x0000000003007221 */ /* 0x024fcc0000000000 */
[----:B------:R-:W-:Y:S05]  /*20e0*/  @P0 BRA `(.L_x_37) ;  /* 0xfffffffc00dc0947 */ /* 0x000fea000383ffff */
.L_x_36:
[----:B------:R-:W-:Y:S05]  /*20f0*/  BSYNC.RECONVERGENT B2 ;  /* 0x0000000000027941 */ /* 0x000fea0003800200 */
.L_x_35:
        /* <DEDUP_REMOVED lines=8> */
.L_x_40:
        /* <DEDUP_REMOVED lines=9> */
[----:B------:R-:W-:-:S03]  /*2210*/  VIADD R3, R11, 0x800 ;  /* 0x000008000b037836 */ /* 0x000fc60000000000 */
[----:B------:R-:W4:Y:S01]  /*2220*/  LDG.E.CONSTANT R15, desc[UR6][R4.64+0x400] ;  /* 0x00040006040f7981 */ /* 0x000f22000c1e9900 */
        /* <DEDUP_REMOVED lines=32> */
.L_x_39:
[----:B------:R-:W-:Y:S05]  /*2430*/  BSYNC.RECONVERGENT B2 ;  /* 0x0000000000027941 */ /* 0x000fea0003800200 */
.L_x_38:
[----:B------:R-:W-:Y:S01]  /*2440*/  IADD3 R2, PT, PT, -R11, R20, RZ ;  /* 0x000000140b027210 */ /* 0x000fe20007ffe1ff */
[----:B------:R-:W-:Y:S03]  /*2450*/  BSSY.RECONVERGENT B2, `(.L_x_41) ;  /* 0x0000019000027945 */ /* 0x000fe60003800200 */
[----:B------:R-:W-:-:S13]  /*2460*/  ISETP.GT.AND P1, PT, R2, 0x400, PT ;  /* 0x000004000200780c */ /* 0x000fda0003f24270 */
[----:B------:R-:W-:Y:S05]  /*2470*/  @!P1 BRA `(.L_x_42) ;  /* 0x0000000000589947 */ /* 0x000fea0003800000 */
        /* <DEDUP_REMOVED lines=22> */
.L_x_42:
[----:B------:R-:W-:Y:S05]  /*25e0*/  BSYNC.RECONVERGENT B2 ;  /* 0x0000000000027941 */ /* 0x000fea0003800200 */
.L_x_41:
        /* <DEDUP_REMOVED lines=12> */
.L_x_34:
[----:B------:R-:W-:Y:S05]  /*26b0*/  BSYNC.RECONVERGENT B1 ;  /* 0x0000000000017941 */ /* 0x000fea0003800200 */
.L_x_33:
        /* <DEDUP_REMOVED lines=35> */
[----:B--2---:R-:W0:Y:S04]  /*28f0*/  LDS R3, [UR4+0xc] ;  /* 0x00000c04ff037984 */ /* 0x004e280008000800 */
        /* <DEDUP_REMOVED lines=10> */
.L_x_43:
[----:B0-----:R-:W0:Y:S01]  /*29a0*/  S2R R2, SR_LANEID ;  /* 0x0000000000027919 */ /* 0x001e220000000000 */
[----:B------:R-:W-:-:S04]  /*29b0*/  LOP3.LUT R0, R9, 0x3e0, RZ, 0xc0, !PT ;  /* 0x000003e009007812 */ /* 0x000fc800078ec0ff */
[----:B------:R-:W-:Y:S02]  /*29c0*/  IADD3 R3, PT, PT, R0, 0x20, RZ ;  /* 0x0000002000037810 */ /* 0x000fe40007ffe0ff */
[----:B------:R-:W-:Y:S02]  /*29d0*/  LOP3.LUT R7, RZ, R0, RZ, 0x33, !PT ;  /* 0x00000000ff077212 */ /* 0x000fe400078e33ff */
[-C--:B------:R-:W-:Y:S02]  /*29e0*/  ISETP.GT.AND P0, PT, R3, R20.reuse, PT ;  /* 0x000000140300720c */ /* 0x080fe40003f04270 */
[----:B------:R-:W-:-:S04]  /*29f0*/  IADD3 R7, PT, PT, R7, R20, RZ ;  /* 0x0000001407077210 */ /* 0x000fc80007ffe0ff */
[----:B------:R-:W-:-:S05]  /*2a00*/  SEL R4, R7, 0x1f, P0 ;  /* 0x0000001f07047807 */ /* 0x000fca0000000000 */
[----:B------:R-:W1:Y:S01]  /*2a10*/  SHFL.DOWN PT, R0, R5, 0x1, R4 ;  /* 0x0820000005007989 */ /* 0x000e6200000e0004 */
[C---:B0-----:R-:W-:Y:S01]  /*2a20*/  ISETP.GE.AND P0, PT, R2.reuse, R4, PT ;  /* 0x000000040200720c */ /* 0x041fe20003f06270 */
[C---:B------:R-:W-:Y:S01]  /*2a30*/  VIADD R3, R2.reuse, 0x2 ;  /* 0x0000000202037836 */ /* 0x040fe20000000000 */
[----:B------:R-:W-:-:S11]  /*2a40*/  ISETP.NE.AND P1, PT, R2, RZ, PT ;  /* 0x000000ff0200720c */ /* 0x000fd60003f25270 */
[----:B-1----:R-:W-:Y:S01]  /*2a50*/  @!P0 FADD R5, R0, R5 ;  /* 0x0000000500058221 */ /* 0x002fe20000000000 */
[-C--:B------:R-:W-:Y:S01]  /*2a60*/  ISETP.GT.AND P0, PT, R3, R4.reuse, PT ;  /* 0x000000040300720c */ /* 0x080fe20003f04270 */
[----:B------:R-:W0:Y:S01]  /*2a70*/  @!P1 S2R R6, SR_CgaCtaId ;  /* 0x0000000000069919 */ /* 0x000e220000008800 */
[----:B------:R-:W-:Y:S02]  /*2a80*/  IADD3 R3, PT, PT, R2, 0x4, RZ ;  /* 0x0000000402037810 */ /* 0x000fe40007ffe0ff */
[----:B------:R-:W1:Y:S09]  /*2a90*/  SHFL.DOWN PT, R0, R5, 0x2, R4 ;  /* 0x0840000005007989 */ /* 0x000e7200000e0004 */
[----:B-1----:R-:W-:Y:S01]  /*2aa0*/  @!P0 FADD R5, R5, R0 ;  /* 0x0000000005058221 */ /* 0x002fe20000000000 */
[----:B------:R-:W-:-:S02]  /*2ab0*/  ISETP.GT.AND P0, PT, R3, R4, PT ;  /* 0x000000040300720c */ /* 0x000fc40003f04270 */
[----:B------:R-:W-:Y:S02]  /*2ac0*/  IADD3 R3, PT, PT, R2, 0x8, RZ ;  /* 0x0000000802037810 */ /* 0x000fe40007ffe0ff */
[----:B------:R-:W1:Y:S09]  /*2ad0*/  SHFL.DOWN PT, R0, R5, 0x4, R4 ;  /* 0x0880000005007989 */ /* 0x000e7200000e0004 */
[----:B-1----:R-:W-:Y:S01]  /*2ae0*/  @!P0 FADD R5, R5, R0 ;  /* 0x0000000005058221 */ /* 0x002fe20000000000 */
[----:B------:R-:W-:-:S02]  /*2af0*/  ISETP.GT.AND P0, PT, R3, R4, PT ;  /* 0x000000040300720c */ /* 0x000fc40003f04270 */
[----:B------:R-:W-:Y:S02]  /*2b00*/  IADD3 R3, PT, PT, R2, 0x10, RZ ;  /* 0x0000001002037810 */ /* 0x000fe40007ffe0ff */
[----:B------:R-:W1:Y:S01]  /*2b10*/  SHFL.DOWN PT, R0, R5, 0x8, R4 ;  /* 0x0900000005007989 */ /* 0x000e6200000e0004 */
[----:B------:R-:W-:-:S04]  /*2b20*/  @!P1 SHF.R.U32.HI R2, RZ, 0x3, R9 ;  /* 0x00000003ff029819 */ /* 0x000fc80000011609 */
[----:B------:R-:W-:-:S04]  /*2b30*/  @!P1 LOP3.LUT R2, R2, 0x7c, RZ, 0xc0, !PT ;  /* 0x0000007c02029812 */ /* 0x000fc800078ec0ff */
[----:B-1----:R-:W-:Y:S01]  /*2b40*/  @!P0 FADD R5, R5, R0 ;  /* 0x0000000005058221 */ /* 0x002fe20000000000 */
[----:B------:R-:W-:Y:S02]  /*2b50*/  ISETP.GT.AND P0, PT, R3, R4, PT ;  /* 0x000000040300720c */ /* 0x000fe40003f04270 */
[----:B------:R-:W-:Y:S02]  /*2b60*/  @!P1 MOV R3, 0x400 ;  /* 0x0000040000039802 */ /* 0x000fe40000000f00 */
[----:B------:R-:W1:Y:S02]  /*2b70*/  SHFL.DOWN PT, R0, R5, 0x10, R4 ;  /* 0x0a00000005007989 */ /* 0x000e6400000e0004 */
[----:B0-----:R-:W-:-:S04]  /*2b80*/  @!P1 LEA R3, R6, R3, 0x18 ;  /* 0x0000000306039211 */ /* 0x001fc800078ec0ff */
[----:B------:R-:W-:-:S03]  /*2b90*/  @!P1 IADD3 R3, PT, PT, R2, R3, RZ ;  /* 0x0000000302039210 */ /* 0x000fc60007ffe0ff */
[----:B-1----:R-:W-:Y:S01]  /*2ba0*/  @!P0 FADD R5, R5, R0 ;  /* 0x0000000005058221 */ /* 0x002fe20000000000 */
        /* <DEDUP_REMOVED lines=12> */
[----:B-1----:R-:W0:Y:S04]  /*2c70*/  LDS R3, [UR4+0xc] ;  /* 0x00000c04ff037984 */ /* 0x002e280008000800 */
        /* <DEDUP_REMOVED lines=13> */
.L_x_30:
[----:B------:R-:W0:Y:S01]  /*2d50*/  S2R R8, SR_TID.X ;  /* 0x0000000000087919 */ /* 0x000e220000002100 */
[----:B------:R-:W0:Y:S02]  /*2d60*/  LDC.64 R2, c[0x0][0x380] ;  /* 0x0000e000ff027b82 */ /* 0x000e240000000a00 */
[----:B0-----:R-:W-:-:S05]  /*2d70*/  IMAD.WIDE.U32 R2, R8, 0x4, R2 ;  /* 0x0000000408027825 */ /* 0x001fca00078e0002 */
[----:B------:R-:W2:Y:S04]  /*2d80*/  LDG.E.CONSTANT R19, desc[UR6][R2.64] ;  /* 0x0000000602137981 */ /* 0x000ea8000c1e9900 */
[----:B------:R-:W2:Y:S04]  /*2d90*/  LDG.E.CONSTANT R0, desc[UR6][R2.64+0x400] ;  /* 0x0004000602007981 */ /* 0x000ea8000c1e9900 */
[----:B------:R-:W3:Y:S04]  /*2da0*/  LDG.E.CONSTANT R4, desc[UR6][R2.64+0x800] ;  /* 0x0008000602047981 */ /* 0x000ee8000c1e9900 */
[----:B------:R-:W3:Y:S04]  /*2db0*/  LDG.E.CONSTANT R5, desc[UR6][R2.64+0xc00] ;  /* 0x000c000602057981 */ /* 0x000ee8000c1e9900 */
[----:B------:R-:W4:Y:S04]  /*2dc0*/  LDG.E.CONSTANT R6, desc[UR6][R2.64+0x1000] ;  /* 0x0010000602067981 */ /* 0x000f28000c1e9900 */
[----:B------:R-:W4:Y:S04]  /*2dd0*/  LDG.E.CONSTANT R7, desc[UR6][R2.64+0x1400] ;  /* 0x0014000602077981 */ /* 0x000f28000c1e9900 */
[----:B------:R-:W5:Y:S04]  /*2de0*/  LDG.E.CONSTANT R9, desc[UR6][R2.64+0x1800] ;  /* 0x0018000602097981 */ /* 0x000f68000c1e9900 */
        /* <DEDUP_REMOVED lines=8> */
[----:B------:R-:W5:Y:S01]  /*2e70*/  LDG.E.CONSTANT R18, desc[UR6][R2.64+0x3c00] ;  /* 0x003c000602127981 */ /* 0x000f62000c1e9900 */
[----:B------:R-:W-:Y:S01]  /*2e80*/  ISETP.GE.U32.AND P0, PT, R20, 0x2000, PT ;  /* 0x000020001400780c */ /* 0x000fe20003f06070 */
[----:B--2---:R-:W-:Y:S01]  /*2e90*/  FADD R0, R19, R0 ;  /* 0x0000000013007221 */ /* 0x004fe20000000000 */
[----:B---3--:R-:W-:-:S04]  /*2ea0*/  FADD R5, R4, R5 ;  /* 0x0000000504057221 */ /* 0x008fc80000000000 */
[----:B------:R-:W-:Y:S01]  /*2eb0*/  FADD R0, R0, R5 ;  /* 0x0000000500007221 */ /* 0x000fe20000000000 */
[----:B----4-:R-:W-:Y:S01]  /*2ec0*/  FADD R6, R6, R7 ;  /* 0x0000000706067221 */ /* 0x010fe20000000000 */
[----:B-----5:R-:W-:-:S04]  /*2ed0*/  FADD R9, R9, R10 ;  /* 0x0000000a09097221 */ /* 0x020fc80000000000 */
[----:B------:R-:W-:Y:S01]  /*2ee0*/  FADD R9, R6, R9 ;  /* 0x0000000906097221 */ /* 0x000fe20000000000 */
[----:B------:R-:W-:-:S03]  /*2ef0*/  FADD R11, R11, R12 ;  /* 0x0000000c0b0b7221 */ /* 0x000fc60000000000 */
[----:B------:R-:W-:Y:S01]  /*2f00*/  FADD R0, R0, R9 ;  /* 0x0000000900007221 */ /* 0x000fe20000000000 */
[----:B------:R-:W-:-:S04]  /*2f10*/  FADD R14, R13, R14 ;  /* 0x0000000e0d0e7221 */ /* 0x000fc80000000000 */
[----:B------:R-:W-:Y:S01]  /*2f20*/  FADD R11, R11, R14 ;  /* 0x0000000e0b0b7221 */ /* 0x000fe20000000000 */
[----:B------:R-:W-:Y:S01]  /*2f30*/  FADD R15, R15, R16 ;  /* 0x000000100f0f7221 */ /* 0x000fe20000000000 */
[----:B------:R-:W-:-:S04]  /*2f40*/  FADD R18, R17, R18 ;  /* 0x0000001211127221 */ /* 0x000fc80000000000 */
[----:B------:R-:W-:-:S04]  /*2f50*/  FADD R18, R15, R18 ;  /* 0x000000120f127221 */ /* 0x000fc80000000000 */
[----:B------:R-:W-:Y:S01]  /*2f60*/  FADD R5, R11, R18 ;  /* 0x000000120b057221 */ /* 0x000fe20000000000 */
[----:B------:R-:W-:-:S03]  /*2f70*/  HFMA2 R11, -RZ, RZ, 0, 0.00048828125 ;  /* 0x00001000ff0b7431 */ /* 0x000fc600000001ff */
[----:B------:R-:W-:Y:S01]  /*2f80*/  FADD R0, R0, R5 ;  /* 0x0000000500007221 */ /* 0x000fe20000000000 */
[----:B------:R-:W-:Y:S06]  /*2f90*/  @!P0 BRA `(.L_x_44) ;  /* 0x0000000000ac8947 */ /* 0x000fec0003800000 */
[----:B------:R-:W0:Y:S01]  /*2fa0*/  LDC R7, c[0x0][0x390] ;  /* 0x0000e400ff077b82 */ /* 0x000e220000000800 */
[----:B------:R-:W-:Y:S02]  /*2fb0*/  IADD3 R6, PT, PT, R20, -0x1000, RZ ;  /* 0xfffff00014067810 */ /* 0x000fe40007ffe0ff */
[----:B------:R-:W-:-:S07]  /*2fc0*/  MOV R11, 0x1000 ;  /* 0x00001000000b7802 */ /* 0x000fce0000000f00 */
.L_x_46:
[----:B------:R-:W-:-:S05]  /*2fd0*/  IMAD.WIDE R4, R11, 0x4, R2 ;  /* 0x000000040b047825 */ /* 0x000fca00078e0202 */
[----:B------:R-:W2:Y:S04]  /*2fe0*/  LDG.E.CONSTANT R20, desc[UR6][R4.64+0x400] ;  /* 0x0004000604147981 */ /* 0x000ea8000c1e9900 */
[----:B------:R-:W2:Y:S04]  /*2ff0*/  LDG.E.CONSTANT R21, desc[UR6][R4.64+0x800] ;  /* 0x0008000604157981 */ /* 0x000ea8000c1e9900 */
        /* <DEDUP_REMOVED lines=13> */
[----:B------:R1:W5:Y:S01]  /*30d0*/  LDG.E.CONSTANT R18, desc[UR6][R4.64+0x3c00] ;  /* 0x003c000604127981 */ /* 0x000362000c1e9900 */
[----:B--2---:R-:W-:Y:S01]  /*30e0*/  FADD R21, R20, R21 ;  /* 0x0000001514157221 */ /* 0x004fe20000000000 */
[----:B0-----:R-:W-:-:S05]  /*30f0*/  MOV R20, R7 ;  /* 0x0000000700147202 */ /* 0x001fca0000000f00 */
[----:B-1----:R-:W-:Y:S02]  /*3100*/  IMAD.IADD R4, R20, 0x1, -R11 ;  /* 0x0000000114047824 */ /* 0x002fe400078e0a0b */
[----:B---3--:R-:W-:-:S03]  /*3110*/  FADD R0, R19, R0 ;  /* 0x0000000013007221 */ /* 0x008fc60000000000 */
[----:B------:R-:W-:Y:S01]  /*3120*/  ISETP.GE.AND P0, PT, R4, 0x1000, PT ;  /* 0x000010000400780c */ /* 0x000fe20003f06270 */
[----:B----4-:R-:W-:Y:S01]  /*3130*/  FADD R22, R22, R23 ;  /* 0x0000001716167221 */ /* 0x010fe20000000000 */
[----:B------:R-:W-:Y:S01]  /*3140*/  FADD R0, R0, R21 ;  /* 0x0000001500007221 */ /* 0x000fe20000000000 */
[----:B-----5:R-:W-:-:S04]  /*3150*/  FADD R25, R24, R25 ;  /* 0x0000001918197221 */ /* 0x020fc80000000000 */
[----:B------:R-:W-:Y:S01]  /*3160*/  FADD R25, R22, R25 ;  /* 0x0000001916197221 */ /* 0x000fe20000000000 */
[----:B------:R-:W-:Y:S01]  /*3170*/  FADD R16, R16, R17 ;  /* 0x0000001110107221 */ /* 0x000fe20000000000 */
[----:B------:R-:W-:-:S04]  /*3180*/  FADD R15, R15, R10 ;  /* 0x0000000a0f0f7221 */ /* 0x000fc80000000000 */
[----:B------:R-:W-:Y:S01]  /*3190*/  FADD R15, R16, R15 ;  /* 0x0000000f100f7221 */ /* 0x000fe20000000000 */
[----:B------:R-:W-:Y:S01]  /*31a0*/  FADD R9, R14, R9 ;  /* 0x000000090e097221 */ /* 0x000fe20000000000 */
[----:B------:R-:W-:-:S04]  /*31b0*/  FADD R12, R13, R12 ;  /* 0x0000000c0d0c7221 */ /* 0x000fc80000000000 */
[----:B------:R-:W-:Y:S01]  /*31c0*/  FADD R12, R9, R12 ;  /* 0x0000000c090c7221 */ /* 0x000fe20000000000 */
[----:B------:R-:W-:-:S03]  /*31d0*/  FADD R0, R0, R25 ;  /* 0x0000001900007221 */ /* 0x000fc60000000000 */
[----:B------:R-:W-:-:S04]  /*31e0*/  FADD R15, R15, R12 ;  /* 0x0000000c0f0f7221 */ /* 0x000fc80000000000 */
[----:B------:R-:W-:-:S04]  /*31f0*/  FADD R15, R0, R15 ;  /* 0x0000000f000f7221 */ /* 0x000fc80000000000 */
[----:B------:R-:W-:Y:S01]  /*3200*/  FADD R0, R18, R15 ;  /* 0x0000000f12007221 */ /* 0x000fe20000000000 */
[----:B------:R-:W-:Y:S06]  /*3210*/  @!P0 BRA `(.L_x_45) ;  /* 0x0000000800308947 */ /* 0x000fec0003800000 */
[----:B------:R-:W-:-:S04]  /*3220*/  IADD3 R11, PT, PT, R11, 0x1000, RZ ;  /* 0x000010000b0b7810 */ /* 0x000fc80007ffe0ff */
[----:B------:R-:W-:-:S13]  /*3230*/  ISETP.GT.AND P0, PT, R11, R6, PT ;  /* 0x000000060b00720c */ /* 0x000fda0003f04270 */
[----:B------:R-:W-:Y:S05]  /*3240*/  @!P0 BRA `(.L_x_46) ;  /* 0xfffffffc00608947 */ /* 0x000fea000383ffff */
.L_x_44:
[----:B------:R-:W-:-:S13]  /*3250*/  ISETP.GE.AND P0, PT, R11, R20, PT ;  /* 0x000000140b00720c */ /* 0x000fda0003f06270 */
[----:B------:R-:W-:Y:S05]  /*3260*/  @P0 BRA `(.L_x_45) ;  /* 0x00000008001c0947 */ /* 0x000fea0003800000 */
[----:B------:R-:W-:Y:S01]  /*3270*/  IADD3 R9, PT, PT, -R11, R20, RZ ;  /* 0x000000140b097210 */ /* 0x000fe20007ffe1ff */
[----:B------:R-:W-:Y:S03]  /*3280*/  BSSY.RECONVERGENT B1, `(.L_x_45) ;  /* 0x0000085000017945 */ /* 0x000fe60003800200 */
        /* <DEDUP_REMOVED lines=16> */
.L_x_50:
        /* <DEDUP_REMOVED lines=8> */
.L_x_49:
[----:B------:R-:W-:Y:S05]  /*3410*/  BSYNC.RECONVERGENT B2 ;  /* 0x0000000000027941 */ /* 0x000fea0003800200 */
.L_x_48:
[----:B------:R-:W-:Y:S05]  /*3420*/  @!P1 BRA `(.L_x_47) ;  /* 0x0000000400a89947 */ /* 0x000fea0003800000 */
[----:B------:R-:W0:Y:S01]  /*3430*/  LDCU.64 UR4, c[0x0][0x380] ;  /* 0x00007000ff0477ac */ /* 0x000e220008000a00 */
[----:B------:R-:W-:Y:S01]  /*3440*/  IADD3 R5, PT, PT, R9, -R10, RZ ;  /* 0x8000000a09057210 */ /* 0x000fe20007ffe0ff */
[----:B------:R-:W-:Y:S01]  /*3450*/  BSSY.RECONVERGENT B2, `(.L_x_51) ;  /* 0x000003b000027945 */ /* 0x000fe20003800200 */
[CC--:B------:R-:W-:Y:S02]  /*3460*/  IADD3 R3, P0, PT, R10.reuse, R11.reuse, RZ ;  /* 0x0000000b0a037210 */ /* 0x0c0fe40007f1e0ff */
[----:B------:R-:W-:Y:S02]  /*3470*/  ISETP.GT.AND P1, PT, R5, 0xc00, PT ;  /* 0x00000c000500780c */ /* 0x000fe40003f24270 */
[----:B------:R-:W-:Y:S01]  /*3480*/  IADD3 R11, PT, PT, R10, R11, RZ ;  /* 0x0000000b0a0b7210 */ /* 0x000fe20007ffe0ff */
[----:B------:R-:W-:Y:S01]  /*3490*/  IMAD.X R4, RZ, RZ, RZ, P0 ;  /* 0x000000ffff047224 */ /* 0x000fe200000e06ff */
[----:B0-----:R-:W-:-:S04]  /*34a0*/  LEA R2, P0, R3, UR4, 0x2 ;  /* 0x0000000403027c11 */ /* 0x001fc8000f8010ff */
[----:B------:R-:W-:Y:S02]  /*34b0*/  LEA.HI.X R3, R3, UR5, R4, 0x2, P0 ;  /* 0x0000000503037c11 */ /* 0x000fe400080f1404 */
[----:B------:R-:W-:-:S04]  /*34c0*/  IADD3 R2, P0, PT, R2, 0x800, RZ ;  /* 0x0000080002027810 */ /* 0x000fc80007f1e0ff */
[----:B------:R-:W-:Y:S02]  /*34d0*/  IADD3.X R3, PT, PT, RZ, R3, RZ, P0, !PT ;  /* 0x00000003ff037210 */ /* 0x000fe400007fe4ff */
[----:B------:R-:W-:Y:S01]  /*34e0*/  PLOP3.LUT P0, PT, PT, PT, PT, 0x80, 0x8 ;  /* 0x000000000008781c */ /* 0x000fe20003f0f070 */
[----:B------:R-:W-:-:S12]  /*34f0*/  @!P1 BRA `(.L_x_52) ;  /* 0x0000000000c09947 */ /* 0x000fd80003800000 */
[----:B------:R-:W-:Y:S02]  /*3500*/  PLOP3.LUT P0, PT, PT, PT, PT, 0x8, 0x80 ;  /* 0x000000000080781c */ /* 0x000fe40003f0e170 */
[----:B------:R-:W-:-:S11]  /*3510*/  IADD3 R13, PT, PT, R9, -0xc00, RZ ;  /* 0xfffff400090d7810 */ /* 0x000fd60007ffe0ff */
.L_x_53:
[----:B------:R-:W0:Y:S01]  /*3520*/  LDC.64 R4, c[0x0][0x380] ;  /* 0x0000e000ff047b82 */ /* 0x000e220000000a00 */
[----:B------:R-:W2:Y:S01]  /*3530*/  LDG.E.CONSTANT R12, desc[UR6][R2.64+-0x400] ;  /* 0xfffc0006020c7981 */ /* 0x000ea2000c1e9900 */
[----:B------:R-:W-:-:S03]  /*3540*/  IADD3 R25, PT, PT, R11, 0x400, RZ ;  /* 0x000004000b197810 */ /* 0x000fc60007ffe0ff */
[----:B------:R-:W3:Y:S04]  /*3550*/  LDG.E.CONSTANT R20, desc[UR6][R2.64] ;  /* 0x0000000602147981 */ /* 0x000ee8000c1e9900 */
[----:B------:R-:W4:Y:S01]  /*3560*/  LDG.E.CONSTANT R19, desc[UR6][R2.64+0x400] ;  /* 0x0004000602137981 */ /* 0x000f22000c1e9900 */
[----:B------:R-:W-:-:S03]  /*3570*/  IADD3 R7, PT, PT, R11, 0x800, RZ ;  /* 0x000008000b077810 */ /* 0x000fc60007ffe0ff */
[----:B------:R-:W5:Y:S04]  /*3580*/  LDG.E.CONSTANT R17, desc[UR6][R2.64+0xc00] ;  /* 0x000c000602117981 */ /* 0x000f68000c1e9900 */
[----:B------:R-:W5:Y:S01]  /*3590*/  LDG.E.CONSTANT R16, desc[UR6][R2.64+0x1000] ;  /* 0x0010000602107981 */ /* 0x000f62000c1e9900 */
[----:B------:R-:W-:-:S03]  /*35a0*/  IADD3 R23, PT, PT, R11, 0xc00, RZ ;  /* 0x00000c000b177810 */ /* 0x000fc60007ffe0ff */
[----:B------:R-:W5:Y:S01]  /*35b0*/  LDG.E.CONSTANT R22, desc[UR6][R2.64+0x1c00] ;  /* 0x001c000602167981 */ /* 0x000f62000c1e9900 */
[----:B0-----:R-:W-:-:S03]  /*35c0*/  IMAD.WIDE.U32 R14, R11, 0x4, R4 ;  /* 0x000000040b0e7825 */ /* 0x001fc600078e0004 */
[----:B------:R-:W5:Y:S04]  /*35d0*/  LDG.E.CONSTANT R21, desc[UR6][R2.64+0x2000] ;  /* 0x0020000602157981 */ /* 0x000f68000c1e9900 */
[----:B------:R-:W5:Y:S04]  /*35e0*/  LDG.E.CONSTANT R26, desc[UR6][R2.64+0x3000] ;  /* 0x00300006021a7981 */ /* 0x000f68000c1e9900 */
[----:B------:R-:W2:Y:S01]  /*35f0*/  LDG.E.CONSTANT R15, desc[UR6][R14.64] ;  /* 0x000000060e0f7981 */ /* 0x000ea2000c1e9900 */
[----:B------:R-:W-:-:S05]  /*3600*/  IMAD.WIDE.U32 R24, R25, 0x4, R4 ;  /* 0x0000000419187825 */ /* 0x000fca00078e0004 */
[----:B------:R-:W5:Y:S01]  /*3610*/  LDG.E.CONSTANT R18, desc[UR6][R24.64] ;  /* 0x0000000618127981 */ /* 0x000f62000c1e9900 */
[----:B------:R-:W-:-:S03]  /*3620*/  IMAD.WIDE.U32 R6, R7, 0x4, R4 ;  /* 0x0000000407067825 */ /* 0x000fc600078e0004 */
        /* <DEDUP_REMOVED lines=8> */
[----:B------:R-:W-:Y:S01]  /*36b0*/  ISETP.GE.AND P1, PT, R10, R13, PT ;  /* 0x0000000d0a00720c */ /* 0x000fe20003f26270 */
[----:B------:R-:W-:Y:S01]  /*36c0*/  VIADD R11, R11, 0x1000 ;  /* 0x000010000b0b7836 */ /* 0x000fe20000000000 */
[----:B0-----:R-:W-:-:S04]  /*36d0*/  IADD3 R2, P2, PT, R2, 0x4000, RZ ;  /* 0x0000400002027810 */ /* 0x001fc80007f5e0ff */
        /* <DEDUP_REMOVED lines=18> */
.L_x_52:
[----:B------:R-:W-:Y:S05]  /*3800*/  BSYNC.RECONVERGENT B2 ;  /* 0x0000000000027941 */ /* 0x000fea0003800200 */
.L_x_51:
[----:B------:R-:W-:Y:S01]  /*3810*/  IADD3 R4, PT, PT, R9, -R10, RZ ;  /* 0x8000000a09047210 */ /* 0x000fe20007ffe0ff */
[----:B------:R-:W-:Y:S03]  /*3820*/  BSSY.RECONVERGENT B2, `(.L_x_54) ;  /* 0x000001e000027945 */ /* 0x000fe60003800200 */
[----:B------:R-:W-:-:S13]  /*3830*/  ISETP.GT.AND P1, PT, R4, 0x400, PT ;  /* 0x000004000400780c */ /* 0x000fda0003f24270 */
[----:B------:R-:W-:Y:S05]  /*3840*/  @!P1 BRA `(.L_x_55) ;  /* 0x00000000006c9947 */ /* 0x000fea0003800000 */
[----:B------:R-:W0:Y:S01]  /*3850*/  LDC.64 R6, c[0x0][0x380] ;  /* 0x0000e000ff067b82 */ /* 0x000e220000000a00 */
[----:B------:R-:W2:Y:S01]  /*3860*/  LDG.E.CONSTANT R13, desc[UR6][R2.64+-0x400] ;  /* 0xfffc0006020d7981 */ /* 0x000ea2000c1e9900 */
[----:B------:R-:W-:-:S03]  /*3870*/  IADD3 R17, PT, PT, R11, 0x400, RZ ;  /* 0x000004000b117810 */ /* 0x000fc60007ffe0ff */
[----:B------:R-:W3:Y:S04]  /*3880*/  LDG.E.CONSTANT R15, desc[UR6][R2.64] ;  /* 0x00000006020f7981 */ /* 0x000ee8000c1e9900 */
[----:B------:R-:W4:Y:S04]  /*3890*/  LDG.E.CONSTANT R19, desc[UR6][R2.64+0xc00] ;  /* 0x000c000602137981 */ /* 0x000f28000c1e9900 */
[----:B------:R-:W5:Y:S04]  /*38a0*/  LDG.E.CONSTANT R21, desc[UR6][R2.64+0x1000] ;  /* 0x0010000602157981 */ /* 0x000f68000c1e9900 */
[----:B------:R-:W5:Y:S01]  /*38b0*/  LDG.E.CONSTANT R23, desc[UR6][R2.64+0x1400] ;  /* 0x0014000602177981 */ /* 0x000f62000c1e9900 */
[----:B0-----:R-:W-:-:S06]  /*38c0*/  IMAD.WIDE.U32 R4, R11, 0x4, R6 ;  /* 0x000000040b047825 */ /* 0x001fcc00078e0006 */
[----:B------:R0:W2:Y:S01]  /*38d0*/  LDG.E.CONSTANT R5, desc[UR6][R4.64] ;  /* 0x0000000604057981 */ /* 0x0000a2000c1e9900 */
[----:B------:R-:W-:-:S03]  /*38e0*/  IMAD.WIDE.U32 R6, R17, 0x4, R6 ;  /* 0x0000000411067825 */ /* 0x000fc600078e0006 */
[----:B------:R1:W4:Y:S04]  /*38f0*/  LDG.E.CONSTANT R17, desc[UR6][R2.64+0x400] ;  /* 0x0004000602117981 */ /* 0x000328000c1e9900 */
[----:B------:R-:W5:Y:S01]  /*3900*/  LDG.E.CONSTANT R7, desc[UR6][R6.64] ;  /* 0x0000000606077981 */ /* 0x000f62000c1e9900 */
[----:B0-----:R-:W-:Y:S02]  /*3910*/  IADD3 R4, P1, PT, R2, 0x2000, RZ ;  /* 0x0000200002047810 */ /* 0x001fe40007f3e0ff */
[----:B------:R-:W-:Y:S02]  /*3920*/  PLOP3.LUT P0, PT, PT, PT, PT, 0x8, 0x80 ;  /* 0x000000000080781c */ /* 0x000fe40003f0e170 */
[----:B------:R-:W-:Y:S02]  /*3930*/  IADD3 R10, PT, PT, R10, 0x800, RZ ;  /* 0x000008000a0a7810 */ /* 0x000fe40007ffe0ff */
[----:B------:R-:W-:-:S02]  /*3940*/  IADD3 R11, PT, PT, R11, 0x800, RZ ;  /* 0x000008000b0b7810 */ /* 0x000fc40007ffe0ff */
[----:B-1----:R-:W-:Y:S01]  /*3950*/  MOV R2, R4 ;  /* 0x0000000400027202 */ /* 0x002fe20000000f00 */
[----:B--2---:R-:W-:-:S04]  /*3960*/  FADD R0, R0, R5 ;  /* 0x0000000500007221 */ /* 0x004fc80000000000 */
[----:B------:R-:W-:-:S04]  /*3970*/  FADD R0, R0, R13 ;  /* 0x0000000d00007221 */ /* 0x000fc80000000000 */
[----:B---3--:R-:W-:-:S04]  /*3980*/  FADD R0, R0, R15 ;  /* 0x0000000f00007221 */ /* 0x008fc80000000000 */
[----:B----4-:R-:W-:-:S04]  /*3990*/  FADD R0, R0, R17 ;  /* 0x0000001100007221 */ /* 0x010fc80000000000 */
[----:B-----5:R-:W-:-:S04]  /*39a0*/  FADD R0, R0, R7 ;  /* 0x0000000700007221 */ /* 0x020fc80000000000 */
[----:B------:R-:W-:Y:S01]  /*39b0*/  FADD R0, R0, R19 ;  /* 0x0000001300007221 */ /* 0x000fe20000000000 */
[----:B------:R-:W-:-:S03]  /*39c0*/  IADD3.X R5, PT, PT, RZ, R3, RZ, P1, !PT ;  /* 0x00000003ff057210 */ /* 0x000fc60000ffe4ff */
[----:B------:R-:W-:Y:S01]  /*39d0*/  FADD R0, R0, R21 ;  /* 0x0000001500007221 */ /* 0x000fe20000000000 */
[----:B------:R-:W-:-:S03]  /*39e0*/  MOV R3, R5 ;  /* 0x0000000500037202 */ /* 0x000fc60000000f00 */
[----:B------:R-:W-:-:S07]  /*39f0*/  FADD R0, R0, R23 ;  /* 0x0000001700007221 */ /* 0x000fce0000000000 */
.L_x_55:
[----:B------:R-:W-:Y:S05]  /*3a00*/  BSYNC.RECONVERGENT B2 ;  /* 0x0000000000027941 */ /* 0x000fea0003800200 */
.L_x_54:
[----:B------:R-:W-:-:S13]  /*3a10*/  ISETP.LT.OR P0, PT, R10, R9, P0 ;  /* 0x000000090a00720c */ /* 0x000fda0000701670 */
[----:B------:R-:W-:Y:S05]  /*3a20*/  @!P0 BRA `(.L_x_47) ;  /* 0x0000000000288947 */ /* 0x000fea0003800000 */
[----:B------:R-:W0:Y:S01]  /*3a30*/  LDC.64 R4, c[0x0][0x380] ;  /* 0x0000e000ff047b82 */ /* 0x000e220000000a00 */
[----:B------:R-:W2:Y:S04]  /*3a40*/  LDG.E.CONSTANT R7, desc[UR6][R2.64+-0x400] ;  /* 0xfffc000602077981 */ /* 0x000ea8000c1e9900 */
[----:B------:R-:W3:Y:S01]  /*3a50*/  LDG.E.CONSTANT R9, desc[UR6][R2.64] ;  /* 0x0000000602097981 */ /* 0x000ee2000c1e9900 */
[----:B0-----:R-:W-:-:S03]  /*3a60*/  IMAD.WIDE.U32 R4, R11, 0x4, R4 ;  /* 0x000000040b047825 */ /* 0x001fc600078e0004 */
[----:B------:R-:W4:Y:S04]  /*3a70*/  LDG.E.CONSTANT R11, desc[UR6][R2.64+0x400] ;  /* 0x00040006020b7981 */ /* 0x000f28000c1e9900 */
[----:B------:R-:W5:Y:S02]  /*3a80*/  LDG.E.CONSTANT R5, desc[UR6][R4.64] ;  /* 0x0000000604057981 */ /* 0x000f64000c1e9900 */
[----:B-----5:R-:W-:-:S04]  /*3a90*/  FADD R0, R0, R5 ;  /* 0x0000000500007221 */ /* 0x020fc80000000000 */
[----:B--2---:R-:W-:-:S04]  /*3aa0*/  FADD R0, R0, R7 ;  /* 0x0000000700007221 */ /* 0x004fc80000000000 */
[----:B---3--:R-:W-:-:S04]  /*3ab0*/  FADD R0, R0, R9 ;  /* 0x0000000900007221 */ /* 0x008fc80000000000 */
[----:B----4-:R-:W-:-:S07]  /*3ac0*/  FADD R0, R0, R11 ;  /* 0x0000000b00007221 */ /* 0x010fce0000000000 */
.L_x_47:
[----:B------:R-:W-:Y:S05]  /*3ad0*/  BSYNC.RECONVERGENT B1 ;  /* 0x0000000000017941 */ /* 0x000fea0003800200 */
.L_x_45:
[----:B------:R-:W0:Y:S01]  /*3ae0*/  S2R R6, SR_LANEID ;  /* 0x0000000000067919 */ /* 0x000e220000000000 */
[----:B------:R-:W-:-:S05]  /*3af0*/  MOV R3, R0 ;  /* 0x0000000000037202 */ /* 0x000fca0000000f00 */
        /* <DEDUP_REMOVED lines=30> */
[----:B------:R-:W1:Y:S04]  /*3ce0*/  LDS R3, [UR4+0xc] ;  /* 0x00000c04ff037984 */ /* 0x000e680008000800 */
[----:B0-----:R-:W0:Y:S04]  /*3cf0*/  LDS.128 R4, [UR4+0x10] ;  /* 0x00001004ff047984 */ /* 0x001e280008000c00 */
[----:B------:R-:W2:Y:S01]  /*3d00*/  LDS.64 R8, [UR4+0x20] ;  /* 0x00002004ff087984 */ /* 0x000ea20008000a00 */
[----:B-1----:R-:W-:-:S04]  /*3d10*/  FADD R3, R0, R3 ;  /* 0x0000000300037221 */ /* 0x002fc80000000000 */
[----:B0-----:R-:W-:-:S04]  /*3d20*/  FADD R4, R3, R4 ;  /* 0x0000000403047221 */ /* 0x001fc80000000000 */
[----:B------:R-:W-:-:S04]  /*3d30*/  FADD R5, R4, R5 ;  /* 0x0000000504057221 */ /* 0x000fc80000000000 */
[----:B------:R-:W-:-:S04]  /*3d40*/  FADD R6, R5, R6 ;  /* 0x0000000605067221 */ /* 0x000fc80000000000 */
[----:B------:R-:W-:-:S04]  /*3d50*/  FADD R7, R6, R7 ;  /* 0x0000000706077221 */ /* 0x000fc80000000000 */
[----:B--2---:R-:W-:-:S04]  /*3d60*/  FADD R8, R7, R8 ;  /* 0x0000000807087221 */ /* 0x004fc80000000000 */
[----:B------:R-:W-:-:S07]  /*3d70*/  FADD R0, R8, R9 ;  /* 0x0000000908007221 */ /* 0x000fce0000000000 */
.L_x_17:
[----:B------:R-:W-:Y:S05]  /*3d80*/  BSYNC.RECONVERGENT B0 ;  /* 0x0000000000007941 */ /* 0x000fea0003800200 */
.L_x_1:
[----:B------:R-:W-:Y:S05]  /*3d90*/  @P0 EXIT ;  /* 0x000000000000094d */ /* 0x000fea0003800000 */
[----:B01234-:R-:W0:Y:S01]  /*3da0*/  LDC.64 R2, c[0x0][0x388] ;  /* 0x0000e200ff027b82 */ /* 0x01fe220000000a00 */
[----:B------:R-:W1:Y:S02]  /*3db0*/  LDCU UR4, c[0x0][0x398] ;  /* 0x00007300ff0477ac */ /* 0x000e640008000800 */
[----:B-1----:R-:W-:-:S05]  /*3dc0*/  FADD R5, R0, UR4 ;  /* 0x0000000400057e21 */ /* 0x002fca0008000000 */
[----:B0-----:R-:W-:Y:S01]  /*3dd0*/  STG.E desc[UR6][R2.64], R5 ;  /* 0x0000000502007986 */ /* 0x001fe2000c101906 */
[----:B------:R-:W-:Y:S05]  /*3de0*/  EXIT ;  /* 0x000000000000794d */ /* 0x000fea0003800000 */
.L_x_56:
[----:B------:R-:W-:-:S00]  /*3df0*/  BRA `(.L_x_56) ;  /* 0xfffffffc00fc7947 */ /* 0x000fc0000383ffff */
[----:B------:R-:W-:-:S00]  /*3e00*/  NOP ;  /* 0x0000000000007918 */ /* 0x000fc00000000000 */
[----:B------:R-:W-:-:S00]  /*3e10*/  NOP ;  /* 0x0000000000007918 */ /* 0x000fc00000000000 */
[----:B------:R-:W-:-:S00]  /*3e20*/  NOP ;  /* 0x0000000000007918 */ /* 0x000fc00000000000 */
[----:B------:R-:W-:-:S00]  /*3e30*/  NOP ;  /* 0x0000000000007918 */ /* 0x000fc00000000000 */
[----:B------:R-:W-:-:S00]  /*3e40*/  NOP ;  /* 0x0000000000007918 */ /* 0x000fc00000000000 */
[----:B------:R-:W-:-:S00]  /*3e50*/  NOP ;  /* 0x0000000000007918 */ /* 0x000fc00000000000 */
[----:B------:R-:W-:-:S00]  /*3e60*/  NOP ;  /* 0x0000000000007918 */ /* 0x000fc00000000000 */
[----:B------:R-:W-:-:S00]  /*3e70*/  NOP ;  /* 0x0000000000007918 */ /* 0x000fc00000000000 */
.L_x_393:


//--------------------- .text._ZN3cub18CUB_300001_SM_10006detail6reduce18DeviceReduceKernelINS2_10policy_hubIfyN4cuda3std3__44plusIfEEE10Policy1000EN6thrust24THRUST_300001_SM_1000_NS6detail15normal_iteratorINSD_10device_ptrIfEEEEyS9_fNS7_10__identityEEEvT0_PT3_T1_NS0_13GridEvenShareISN_EET2_T4_ --------------------------
	.section	.text._ZN3cub18CUB_300001_SM_10006detail6reduce18DeviceReduceKernelINS2_10policy_hubIfyN4cuda3std3__44plusIfEEE10Policy1000EN6thrust24THRUST_300001_SM_1000_NS6detail15normal_iteratorINSD_10device_ptrIfEEEEyS9_fNS7_10__identityEEEvT0_PT3_T1_NS0_13GridEvenShareISN_EET2_T4_,"ax",@progbits
	.align	128
        .global         _ZN3cub18CUB_300001_SM_10006detail6reduce18DeviceReduceKernelINS2_10policy_hubIfyN4cuda3std3__44plusIfEEE10Policy1000EN6thrust24THRUST_300001_SM_1000_NS6detail15normal_iteratorINSD_10device_ptrIfEEEEyS9_fNS7_10__identityEEEvT0_PT3_T1_NS0_13GridEvenShareISN_EET2_T4_
        .type           _ZN3cub18CUB_300001_SM_10006detail6reduce18DeviceReduceKernelINS2_10policy_hubIfyN4cuda3std3__44plusIfEEE10Policy1000EN6thrust24THRUST_300001_SM_1000_NS6detail15normal_iteratorINSD_10device_ptrIfEEEEyS9_fNS7_10__identityEEEvT0_PT3_T1_NS0_13GridEvenShareISN_EET2_T4_,@function
        .size           _ZN3cub18CUB_300001_SM_10006detail6reduce18DeviceReduceKernelINS2_10policy_hubIfyN4cuda3std3__44plusIfEEE10Policy1000EN6thrust24THRUST_300001_SM_1000_NS6detail15normal_iteratorINSD_10device_ptrIfEEEEyS9_fNS7_10__identityEEEvT0_PT3_T1_NS0_13GridEvenShareISN_EET2_T4_,(.L_x_394 - _ZN3cub18CUB_300001_SM_10006detail6reduce18DeviceReduceKernelINS2_10policy_hubIfyN4cuda3std3__44plusIfEEE10Policy1000EN6thrust24THRUST_300001_SM_1000_NS6detail15normal_iteratorINSD_10device_ptrIfEEEEyS9_fNS7_10__identityEEEvT0_PT3_T1_NS0_13GridEvenShareISN_EET2_T4_)
        .other          _ZN3cub18CUB_300001_SM_10006detail6reduce18DeviceReduceKernelINS2_10policy_hubIfyN4cuda3std3__44plusIfEEE10Policy1000EN6thrust24THRUST_300001_SM_1000_NS6detail15normal_iteratorINSD_10device_ptrIfEEEEyS9_fNS7_10__identityEEEvT0_PT3_T1_NS0_13GridEvenShareISN_EET2_T4_,@"STO_CUDA_ENTRY STV_DEFAULT"
_ZN3cub18CUB_300001_SM_10006detail6reduce18DeviceReduceKernelINS2_10policy_hubIfyN4cuda3std3__44plusIfEEE10Policy1000EN6thrust24THRUST_300001_SM_1000_NS6detail15normal_iteratorINSD_10device_ptrIfEEEEyS9_fNS7_10__identityEEEvT0_PT3_T1_NS0_13GridEvenShareISN_EET2_T4_:
.text._ZN3cub18CUB_300001_SM_10006detail6reduce18DeviceReduceKernelINS2_10policy_hubIfyN4cuda3std3__44plusIfEEE10Policy1000EN6thrust24THRUST_300001_SM_1000_NS6detail15normal_iteratorINSD_10device_ptrIfEEEEyS9_fNS7_10__identityEEEvT0_PT3_T1_NS0_13GridEvenShareISN_EET2_T4_:
[----:B------:R-:W-:Y:S08]  /*0000*/  LDC R1, c[0x0][0x37c] ;  /* 0x0000df00ff017b82 */ /* 0x000ff00000000800 */
[----:B------:R-:W0:Y:S01]  /*0010*/  S2UR UR16, SR_CTAID.X ;  /* 0x00000000001079c3 */ /* 0x000e220000002500 */
[----:B------:R-:W1:Y:S01]  /*0020*/  LDCU.64 UR8, c[0x0][0x3b8] ;  /* 0x00007700ff0877ac */ /* 0x000e620008000a00 */
[----:B------:R-:W-:Y:S01]  /*0030*/  BSSY.RECONVERGENT B0, `(.L_x_57) ;  /* 0x0000229000007945 */ /* 0x000fe20003800200 */
[----:B------:R-:W2:Y:S01]  /*0040*/  LDCU UR5, c[0x0][0x3c0] ;  /* 0x00007800ff0577ac */ /* 0x000ea20008000800 */
[----:B------:R-:W3:Y:S01]  /*0050*/  LDCU.64 UR14, c[0x0][0x358] ;  /* 0x00006b00ff0e77ac */ /* 0x000ee20008000a00 */
[----:B-1----:R-:W-:-:S02]  /*0060*/  IMAD.U32 R2, RZ, RZ, UR8 ;  /* 0x00000008ff027e24 */ /* 0x002fc4000f8e00ff */
[----:B------:R-:W-:Y:S01]  /*0070*/  IMAD.U32 R3, RZ, RZ, UR9 ;  /* 0x00000009ff037e24 */ /* 0x000fe2000f8e00ff */
[----:B--2---:R-:W-:Y:S02]  /*0080*/  USHF.L.U32 UR5, UR5, 0xc, URZ ;  /* 0x0000000c05057899 */ /* 0x004fe400080006ff */
[----:B0-----:R-:W-:Y:S02]  /*0090*/  USHF.L.U32 UR7, UR16, 0xc, URZ ;  /* 0x0000000c10077899 */ /* 0x001fe400080006ff */
[----:B------:R-:W-:-:S04]  /*00a0*/  USHF.R.S32.HI UR4, URZ, 0x1f, UR5 ;  /* 0x0000001fff047899 */ /* 0x000fc80008011405 */
[----:B------:R-:W-:-:S04]  /*00b0*/  IADD3 R23, P1, PT, R2, -UR7, RZ ;  /* 0x8000000702177c10 */ /* 0x000fc8000ff3e0ff */
[----:B------:R-:W-:Y:S02]  /*00c0*/  ISETP.GT.U32.AND P0, PT, R23, 0xfff, PT ;  /* 0x00000fff1700780c */ /* 0x000fe40003f04070 */
[----:B------:R-:W-:-:S04]  /*00d0*/  IADD3.X R22, PT, PT, R3, -0x1, RZ, P1, !PT ;  /* 0xffffffff03167810 */ /* 0x000fc80000ffe4ff */
[----:B------:R-:W-:-:S13]  /*00e0*/  ISETP.GT.U32.AND.EX P0, PT, R22, RZ, PT, P0 ;  /* 0x000000ff1600720c */ /* 0x000fda0003f04100 */
[----:B---3--:R-:W-:Y:S05]  /*00f0*/  @P0 BRA `(.L_x_58) ;  /* 0x0000000c00c40947 */ /* 0x008fea0003800000 */
[----:B------:R-:W0:Y:S01]  /*0100*/  S2R R0, SR_TID.X ;  /* 0x0000000000007919 */ /* 0x000e220000002100 */
[----:B------:R-:W-:Y:S01]  /*0110*/  IADD3 R5, PT, PT, R2, -UR7, RZ ;  /* 0x8000000702057c10 */ /* 0x000fe2000fffe0ff */
[----:B------:R-:W-:Y:S01]  /*0120*/  BSSY.RECONVERGENT B1, `(.L_x_59) ;  /* 0x000000a000017945 */ /* 0x000fe20003800200 */
[----:B------:R-:W-:Y:S02]  /*0130*/  IMAD.MOV.U32 R4, RZ, RZ, RZ ;  /* 0x000000ffff047224 */ /* 0x000fe400078e00ff */
[----:B0-----:R-:W-:Y:S02]  /*0140*/  ISETP.GE.AND P0, PT, R0, R5, PT ;  /* 0x000000050000720c */ /* 0x001fe40003f06270 */
[----:B------:R-:W-:-:S11]  /*0150*/  MOV R6, R0 ;  /* 0x0000000000067202 */ /* 0x000fd60000000f00 */
[----:B------:R-:W-:Y:S05]  /*0160*/  @P0 BRA `(.L_x_60) ;  /* 0x0000000000140947 */ /* 0x000fea0003800000 */
[----:B------:R-:W0:Y:S01]  /*0170*/  LDC.64 R8, c[0x0][0x380] ;  /* 0x0000e000ff087b82 */ /* 0x000e220000000a00 */
[----:B------:R-:W-:-:S04]  /*0180*/  VIADD R3, R0, UR7 ;  /* 0x0000000700037c36 */ /* 0x000fc80008000000 */
[----:B0-----:R-:W-:-:S05]  /*0190*/  IMAD.WIDE.U32 R8, R3, 0x4, R8 ;  /* 0x0000000403087825 */ /* 0x001fca00078e0008 */
[----:B------:R0:W5:Y:S01]  /*01a0*/  LDG.E R4, desc[UR14][R8.64] ;  /* 0x0000000e08047981 */ /* 0x000162000c1e1900 */
[----:B------:R-:W-:-:S07]  /*01b0*/  IADD3 R6, PT, PT, R0, 0x100, RZ ;  /* 0x0000010000067810 */ /* 0x000fce0007ffe0ff */
.L_x_60:
[----:B------:R-:W-:Y:S05]  /*01c0*/  BSYNC.RECONVERGENT B1 ;  /* 0x0000000000017941 */ /* 0x000fea0003800200 */
.L_x_59:
[----:B------:R-:W-:Y:S01]  /*01d0*/  ISETP.GE.AND P0, PT, R6, R5, PT ;  /* 0x000000050600720c */ /* 0x000fe20003f06270 */
[----:B------:R-:W-:-:S12]  /*01e0*/  BSSY.RECONVERGENT B1, `(.L_x_61) ;  /* 0x0000079000017945 */ /* 0x000fd80003800200 */
[----:B------:R-:W-:Y:S05]  /*01f0*/  @P0 BRA `(.L_x_62) ;  /* 0x0000000400dc0947 */ /* 0x000fea0003800000 */
[----:B------:R-:W-:Y:S01]  /*0200*/  LOP3.LUT R3, RZ, R6, RZ, 0x33, !PT ;  /* 0x00000006ff037212 */ /* 0x000fe200078e33ff */
[----:B------:R-:W-:Y:S03]  /*0210*/  BSSY.RECONVERGENT B2, `(.L_x_63) ;  /* 0x0000037000027945 */ /* 0x000fe60003800200 */
[----:B------:R-:W-:-:S04]  /*0220*/  IADD3 R3, PT, PT, R2, -UR7, R3 ;  /* 0x8000000702037c10 */ /* 0x000fc8000fffe003 */
[C---:B------:R-:W-:Y:S02]  /*0230*/  ISETP.GE.U32.AND P1, PT, R3.reuse, 0xf00, PT ;  /* 0x00000f000300780c */ /* 0x040fe40003f26070 */
[----:B------:R-:W-:-:S04]  /*0240*/  LEA.HI R7, R3, 0x1, RZ, 0x18 ;  /* 0x0000000103077811 */ /* 0x000fc800078fc0ff */
[----:B------:R-:W-:-:S04]  /*0250*/  LOP3.LUT R22, R7, 0xf, RZ, 0xc0, !PT ;  /* 0x0000000f07167812 */ /* 0x000fc800078ec0ff */
[----:B------:R-:W-:-:S03]  /*0260*/  ISETP.NE.AND P0, PT, R22, RZ, PT ;  /* 0x000000ff1600720c */ /* 0x000fc60003f05270 */
[----:B------:R-:W-:Y:S10]  /*0270*/  @!P1 BRA `(.L_x_64) ;  /* 0x0000000000c09947 */ /* 0x000ff40003800000 */
[----:B------:R-:W1:Y:S01]  /*0280*/  LDCU.64 UR8, c[0x0][0x380] ;  /* 0x00007000ff0877ac */ /* 0x000e620008000a00 */
[----:B------:R-:W-:Y:S01]  /*0290*/  IMAD.WIDE.U32 R2, R6, 0x4, RZ ;  /* 0x0000000406027825 */ /* 0x000fe200078e00ff */
[----:B------:R-:W-:Y:S01]  /*02a0*/  LOP3.LUT R11, R7, 0x1fffff0, RZ, 0xc0, !PT ;  /* 0x01fffff0070b7812 */ /* 0x000fe200078ec0ff */
[----:B------:R-:W-:-:S04]  /*02b0*/  UIMAD.WIDE.U32 UR4, UR16, 0x4000, URZ ;  /* 0x00004000100478a5 */ /* 0x000fc8000f8e00ff */
[----:B------:R-:W-:Y:S02]  /*02c0*/  IMAD.MOV R11, RZ, RZ, -R11 ;  /* 0x000000ffff0b7224 */ /* 0x000fe400078e0a0b */
[----:B------:R-:W-:Y:S02]  /*02d0*/  LOP3.LUT R2, R2, UR4, RZ, 0xfc, !PT ;  /* 0x0000000402027c12 */ /* 0x000fe4000f8efcff */
[----:B------:R-:W-:Y:S02]  /*02e0*/  LOP3.LUT R3, R3, UR5, RZ, 0xfc, !PT ;  /* 0x0000000503037c12 */ /* 0x000fe4000f8efcff */
[----:B-1----:R-:W-:-:S04]  /*02f0*/  IADD3 R2, P1, PT, R2, UR8, RZ ;  /* 0x0000000802027c10 */ /* 0x002fc8000ff3e0ff */
[----:B------:R-:W-:-:S04]  /*0300*/  IADD3 R2, P2, PT, R2, 0x2000, RZ ;  /* 0x0000200002027810 */ /* 0x000fc80007f5e0ff */
[----:B------:R-:W-:-:S09]  /*0310*/  IADD3.X R3, PT, PT, RZ, UR9, R3, P2, P1 ;  /* 0x00000009ff037c10 */ /* 0x000fd200097e2403 */
.L_x_65:
[----:B------:R-:W2:Y:S04]  /*0320*/  LDG.E R21, desc[UR14][R2.64+-0x2000] ;  /* 0xffe0000e02157981 */ /* 0x000ea8000c1e1900 */
[----:B------:R-:W3:Y:S04]  /*0330*/  LDG.E R20, desc[UR14][R2.64+-0x1c00] ;  /* 0xffe4000e02147981 */ /* 0x000ee8000c1e1900 */
[----:B------:R-:W4:Y:S04]  /*0340*/  LDG.E R23, desc[UR14][R2.64+-0x1800] ;  /* 0xffe8000e02177981 */ /* 0x000f28000c1e1900 */
        /* <DEDUP_REMOVED lines=11> */
[----:B0-----:R-:W4:Y:S04]  /*0400*/  LDG.E R9, desc[UR14][R2.64+0x1800] ;  /* 0x0018000e02097981 */ /* 0x001f28000c1e1900 */
[----:B------:R0:W4:Y:S01]  /*0410*/  LDG.E R8, desc[UR14][R2.64+0x1c00] ;  /* 0x001c000e02087981 */ /* 0x000122000c1e1900 */
[----:B------:R-:W-:-:S02]  /*0420*/  IADD3 R11, PT, PT, R11, 0x10, RZ ;  /* 0x000000100b0b7810 */ /* 0x000fc40007ffe0ff */
[----:B------:R-:W-:Y:S02]  /*0430*/  IADD3 R6, PT, PT, R6, 0x1000, RZ ;  /* 0x0000100006067810 */ /* 0x000fe40007ffe0ff */
[----:B------:R-:W-:Y:S02]  /*0440*/  ISETP.NE.AND P1, PT, R11, RZ, PT ;  /* 0x000000ff0b00720c */ /* 0x000fe40003f25270 */
[----:B0-----:R-:W-:-:S05]  /*0450*/  IADD3 R2, P2, PT, R2, 0x4000, RZ ;  /* 0x0000400002027810 */ /* 0x001fca0007f5e0ff */
[----:B------:R-:W-:Y:S02]  /*0460*/  IMAD.X R3, RZ, RZ, R3, P2 ;  /* 0x000000ffff037224 */ /* 0x000fe400010e0603 */
        /* <DEDUP_REMOVED lines=16> */
[----:B------:R-:W-:Y:S06]  /*0570*/  @P1 BRA `(.L_x_65) ;  /* 0xfffffffc00681947 */ /* 0x000fec000383ffff */
.L_x_64:
[----:B------:R-:W-:Y:S05]  /*0580*/  BSYNC.RECONVERGENT B2 ;  /* 0x0000000000027941 */ /* 0x000fea0003800200 */
.L_x_63:
[----:B------:R-:W-:Y:S05]  /*0590*/  @!P0 BRA `(.L_x_62) ;  /* 0x0000000000f48947 */ /* 0x000fea0003800000 */
[----:B------:R-:W-:Y:S01]  /*05a0*/  ISETP.GE.U32.AND P0, PT, R22, 0x8, PT ;  /* 0x000000081600780c */ /* 0x000fe20003f06070 */
[----:B------:R-:W-:Y:S01]  /*05b0*/  BSSY.RECONVERGENT B2, `(.L_x_66) ;  /* 0x000001a000027945 */ /* 0x000fe20003800200 */
[----:B------:R-:W-:-:S04]  /*05c0*/  LOP3.LUT R10, R7, 0x7, RZ, 0xc0, !PT ;  /* 0x00000007070a7812 */ /* 0x000fc800078ec0ff */
[----:B------:R-:W-:-:S07]  /*05d0*/  ISETP.NE.AND P1, PT, R10, RZ, PT ;  /* 0x000000ff0a00720c */ /* 0x000fce0003f25270 */
[----:B------:R-:W-:Y:S06]  /*05e0*/  @!P0 BRA `(.L_x_67) ;  /* 0x0000000000588947 */ /* 0x000fec0003800000 */
[----:B------:R-:W1:Y:S01]  /*05f0*/  LDCU.64 UR4, c[0x0][0x380] ;  /* 0x00007000ff0477ac */ /* 0x000e620008000a00 */
[----:B------:R-:W-:-:S04]  /*0600*/  IADD3 R3, P0, PT, R6, UR7, RZ ;  /* 0x0000000706037c10 */ /* 0x000fc8000ff1e0ff */
[----:B0-----:R-:W-:Y:S02]  /*0610*/  LEA.HI.X.SX32 R8, R6, RZ, 0x1, P0 ;  /* 0x000000ff06087211 */ /* 0x001fe400000f0eff */
[----:B-1----:R-:W-:-:S04]  /*0620*/  LEA R2, P0, R3, UR4, 0x2 ;  /* 0x0000000403027c11 */ /* 0x002fc8000f8010ff */
[----:B------:R-:W-:-:S05]  /*0630*/  LEA.HI.X R3, R3, UR5, R8, 0x2, P0 ;  /* 0x0000000503037c11 */ /* 0x000fca00080f1408 */
[----:B------:R-:W2:Y:S04]  /*0640*/  LDG.E R9, desc[UR14][R2.64] ;  /* 0x0000000e02097981 */ /* 0x000ea8000c1e1900 */
[----:B------:R-:W3:Y:S04]  /*0650*/  LDG.E R8, desc[UR14][R2.64+0x400] ;  /* 0x0004000e02087981 */ /* 0x000ee8000c1e1900 */
[----:B------:R-:W4:Y:S04]  /*0660*/  LDG.E R11, desc[UR14][R2.64+0x800] ;  /* 0x0008000e020b7981 */ /* 0x000f28000c1e1900 */
[----:B------:R-:W4:Y:S04]  /*0670*/  LDG.E R13, desc[UR14][R2.64+0xc00] ;  /* 0x000c000e020d7981 */ /* 0x000f28000c1e1900 */
[----:B------:R-:W4:Y:S04]  /*0680*/  LDG.E R15, desc[UR14][R2.64+0x1000] ;  /* 0x0010000e020f7981 */ /* 0x000f28000c1e1900 */
[----:B------:R-:W4:Y:S04]  /*0690*/  LDG.E R17, desc[UR14][R2.64+0x1400] ;  /* 0x0014000e02117981 */ /* 0x000f28000c1e1900 */
[----:B------:R-:W4:Y:S04]  /*06a0*/  LDG.E R19, desc[UR14][R2.64+0x1800] ;  /* 0x0018000e02137981 */ /* 0x000f28000c1e1900 */
[----:B------:R-:W4:Y:S01]  /*06b0*/  LDG.E R21, desc[UR14][R2.64+0x1c00] ;  /* 0x001c000e02157981 */ /* 0x000f22000c1e1900 */
[----:B------:R-:W-:-:S02]  /*06c0*/  VIADD R6, R6, 0x800 ;  /* 0x0000080006067836 */ /* 0x000fc40000000000 */
        /* <DEDUP_REMOVED lines=8> */
.L_x_67:
[----:B------:R-:W-:Y:S05]  /*0750*/  BSYNC.RECONVERGENT B2 ;  /* 0x0000000000027941 */ /* 0x000fea0003800200 */
.L_x_66:
        /* <DEDUP_REMOVED lines=14> */
[----:B------:R-:W4:Y:S01]  /*0840*/  LDG.E R13, desc[UR14][R2.64+0xc00] ;  /* 0x000c000e020d7981 */ /* 0x000f22000c1e1900 */
[----:B------:R-:W-:Y:S01]  /*0850*/  IADD3 R6, PT, PT, R6, 0x400, RZ ;  /* 0x0000040006067810 */ /* 0x000fe20007ffe0ff */
[----:B--2--5:R-:W-:-:S04]  /*0860*/  FADD R9, R4, R9 ;  /* 0x0000000904097221 */ /* 0x024fc80000000000 */
[----:B---3--:R-:W-:-:S04]  /*0870*/  FADD R8, R9, R8 ;  /* 0x0000000809087221 */ /* 0x008fc80000000000 */
[----:B----4-:R-:W-:-:S04]  /*0880*/  FADD R8, R8, R11 ;  /* 0x0000000b08087221 */ /* 0x010fc80000000000 */
[----:B------:R-:W-:-:S07]  /*0890*/  FADD R4, R8, R13 ;  /* 0x0000000d08047221 */ /* 0x000fce0000000000 */
.L_x_69:
[----:B------:R-:W-:Y:S05]  /*08a0*/  BSYNC.RECONVERGENT B2 ;  /* 0x0000000000027941 */ /* 0x000fea0003800200 */
.L_x_68:
[----:B------:R-:W-:Y:S05]  /*08b0*/  @!P1 BRA `(.L_x_62) ;  /* 0x00000000002c9947 */ /* 0x000fea0003800000 */
[----:B------:R-:W1:Y:S01]  /*08c0*/  LDC.64 R2, c[0x0][0x380] ;  /* 0x0000e000ff027b82 */ /* 0x000e620000000a00 */
[----:B0-----:R-:W-:Y:S01]  /*08d0*/  IMAD.U32 R9, RZ, RZ, UR16 ;  /* 0x00000010ff097e24 */ /* 0x001fe2000f8e00ff */
[----:B------:R-:W-:-:S03]  /*08e0*/  IADD3 R7, PT, PT, -R7, RZ, RZ ;  /* 0x000000ff07077210 */ /* 0x000fc60007ffe1ff */
[----:B-1----:R-:W-:-:S07]  /*08f0*/  IMAD.WIDE.U32 R2, R9, 0x4000, R2 ;  /* 0x0000400009027825 */ /* 0x002fce00078e0002 */
.L_x_70:
[----:B------:R-:W-:-:S06]  /*0900*/  IMAD.WIDE R8, R6, 0x4, R2 ;  /* 0x0000000406087825 */ /* 0x000fcc00078e0202 */
[----:B------:R-:W2:Y:S01]  /*0910*/  LDG.E R9, desc[UR14][R8.64] ;  /* 0x0000000e08097981 */ /* 0x000ea2000c1e1900 */
[----:B------:R-:W-:Y:S01]  /*0920*/  VIADD R7, R7, 0x1 ;  /* 0x0000000107077836 */ /* 0x000fe20000000000 */
[----:B------:R-:W-:-:S04]  /*0930*/  IADD3 R6, PT, PT, R6, 0x100, RZ ;  /* 0x0000010006067810 */ /* 0x000fc80007ffe0ff */
[----:B------:R-:W-:Y:S01]  /*0940*/  ISETP.NE.AND P0, PT, R7, RZ, PT ;  /* 0x000000ff0700720c */ /* 0x000fe20003f05270 */
[----:B--2--5:R-:W-:-:S12]  /*0950*/  FADD R4, R9, R4 ;  /* 0x0000000409047221 */ /* 0x024fd80000000000 */
[----:B------:R-:W-:Y:S05]  /*0960*/  @P0 BRA `(.L_x_70) ;  /* 0xfffffffc00e40947 */ /* 0x000fea000383ffff */
.L_x_62:
[----:B------:R-:W-:Y:S05]  /*0970*/  BSYNC.RECONVERGENT B1 ;  /* 0x0000000000017941 */ /* 0x000fea0003800200 */
.L_x_61:
[----:B------:R-:W-:Y:S01]  /*0980*/  ISETP.GE.AND P0, PT, R5, 0x100, PT ;  /* 0x000001000500780c */ /* 0x000fe20003f06270 */
[----:B-----5:R-:W-:-:S12]  /*0990*/  IMAD.MOV.U32 R11, RZ, RZ, R4 ;  /* 0x000000ffff0b7224 */ /* 0x020fd800078e0004 */
[----:B------:R-:W-:Y:S05]  /*09a0*/  @!P0 BRA `(.L_x_71) ;  /* 0x0000000000ac8947 */ /* 0x000fea0003800000 */
[----:B------:R-:W1:Y:S01]  /*09b0*/  S2R R7, SR_LANEID ;  /* 0x0000000000077919 */ /* 0x000e620000000000 */
[----:B------:R-:W2:Y:S02]  /*09c0*/  SHFL.DOWN PT, R2, R11, 0x1, 0x1f ;  /* 0x08201f000b027f89 */ /* 0x000ea400000e0000 */
[----:B--2---:R-:W-:Y:S01]  /*09d0*/  FADD R2, R2, R11 ;  /* 0x0000000b02027221 */ /* 0x004fe20000000000 */
[C---:B-1----:R-:W-:Y:S02]  /*09e0*/  ISETP.GT.AND P0, PT, R7.reuse, 0x1e, PT ;  /* 0x0000001e0700780c */ /* 0x042fe40003f04270 */
[----:B------:R-:W-:Y:S02]  /*09f0*/  ISETP.NE.AND P1, PT, R7, RZ, PT ;  /* 0x000000ff0700720c */ /* 0x000fe40003f25270 */
[----:B------:R-:W-:Y:S02]  /*0a00*/  FSEL R2, R11, R2, P0 ;  /* 0x000000020b027208 */ /* 0x000fe40000000000 */
[----:B------:R-:W-:-:S03]  /*0a10*/  ISETP.GT.AND P0, PT, R7, 0x1d, PT ;  /* 0x0000001d0700780c */ /* 0x000fc60003f04270 */
[----:B------:R-:W1:Y:S06]  /*0a20*/  SHFL.DOWN PT, R3, R2, 0x2, 0x1f ;  /* 0x08401f0002037f89 */ /* 0x000e6c00000e0000 */
[----:B------:R-:W2:Y:S01]  /*0a30*/  @!P1 S2R R6, SR_CgaCtaId ;  /* 0x0000000000069919 */ /* 0x000ea20000008800 */
[----:B------:R-:W-:Y:S02]  /*0a40*/  @!P1 MOV R5, 0x400 ;  /* 0x0000040000059802 */ /* 0x000fe40000000f00 */
[----:B------:R-:W-:-:S04]  /*0a50*/  @!P1 SHF.R.U32.HI R4, RZ, 0x3, R0 ;  /* 0x00000003ff049819 */ /* 0x000fc80000011600 */
[----:B------:R-:W-:Y:S01]  /*0a60*/  @!P1 LOP3.LUT R4, R4, 0x7c, RZ, 0xc0, !PT ;  /* 0x0000007c04049812 */ /* 0x000fe200078ec0ff */
[----:B-1----:R-:W-:Y:S01]  /*0a70*/  @!P0 FADD R2, R2, R3 ;  /* 0x0000000302028221 */ /* 0x002fe20000000000 */
[----:B------:R-:W-:-:S04]  /*0a80*/  ISETP.GT.AND P0, PT, R7, 0x1b, PT ;  /* 0x0000001b0700780c */ /* 0x000fc80003f04270 */
[----:B------:R-:W1:Y:S01]  /*0a90*/  SHFL.DOWN PT, R3, R2, 0x4, 0x1f ;  /* 0x08801f0002037f89 */ /* 0x000e6200000e0000 */
[----:B--2---:R-:W-:-:S04]  /*0aa0*/  @!P1 LEA R5, R6, R5, 0x18 ;  /* 0x0000000506059211 */ /* 0x004fc800078ec0ff */
[----:B------:R-:W-:-:S04]  /*0ab0*/  @!P1 IADD3 R4, PT, PT, R4, R5, RZ ;  /* 0x0000000504049210 */ /* 0x000fc80007ffe0ff */
[----:B-1----:R-:W-:Y:S01]  /*0ac0*/  @!P0 FADD R2, R2, R3 ;  /* 0x0000000302028221 */ /* 0x002fe20000000000 */
[----:B------:R-:W-:-:S04]  /*0ad0*/  ISETP.GT.AND P0, PT, R7, 0x17, PT ;  /* 0x000000170700780c */ /* 0x000fc80003f04270 */
[----:B------:R-:W1:Y:S09]  /*0ae0*/  SHFL.DOWN PT, R3, R2, 0x8, 0x1f ;  /* 0x09001f0002037f89 */ /* 0x000e7200000e0000 */
[----:B-1----:R-:W-:Y:S01]  /*0af0*/  @!P0 FADD R2, R2, R3 ;  /* 0x0000000302028221 */ /* 0x002fe20000000000 */
[----:B------:R-:W-:-:S04]  /*0b00*/  ISETP.NE.AND P0, PT, R0, RZ, PT ;  /* 0x000000ff0000720c */ /* 0x000fc80003f05270 */
[----:B------:R-:W1:Y:S02]  /*0b10*/  SHFL.DOWN PT, R3, R2, 0x10, 0x1f ;  /* 0x0a001f0002037f89 */ /* 0x000e6400000e0000 */
[----:B-1----:R-:W-:-:S05]  /*0b20*/  FADD R3, R2, R3 ;  /* 0x0000000302037221 */ /* 0x002fca0000000000 */
[----:B------:R2:W-:Y:S01]  /*0b30*/  @!P1 STS [R4+0x8], R3 ;  /* 0x0000080304009388 */ /* 0x0005e20000000800 */
[----:B------:R-:W-:Y:S01]  /*0b40*/  BAR.SYNC.DEFER_BLOCKING 0x0 ;  /* 0x0000000000007b1d */ /* 0x000fe20000010000 */
[----:B------:R-:W-:-:S04]  /*0b50*/  ISETP.GT.AND P1, PT, R7, 0xf, PT ;  /* 0x0000000f0700780c */ /* 0x000fc80003f24270 */
[----:B0-----:R-:W-:Y:S01]  /*0b60*/  FSEL R9, R2, R3, P1 ;  /* 0x0000000302097208 */ /* 0x001fe20000800000 */
[----:B------:R-:W-:Y:S08]  /*0b70*/  @P0 BRA `(.L_x_72) ;  /* 0x0000001400d00947 */ /* 0x000ff00003800000 */
[----:B------:R-:W0:Y:S01]  /*0b80*/  S2UR UR5, SR_CgaCtaId ;  /* 0x00000000000579c3 */ /* 0x000e220000008800 */
[----:B------:R-:W-:Y:S02]  /*0b90*/  UMOV UR4, 0x400 ;  /* 0x0000040000047882 */ /* 0x000fe40000000000 */
[----:B0-----:R-:W-:-:S09]  /*0ba0*/  ULEA UR4, UR5, UR4, 0x18 ;  /* 0x0000000405047291 */ /* 0x001fd2000f8ec0ff */
[----:B------:R-:W0:Y:S04]  /*0bb0*/  LDS R0, [UR4+0xc] ;  /* 0x00000c04ff007984 */ /* 0x000e280008000800 */
[----:B--2---:R-:W1:Y:S04]  /*0bc0*/  LDS.128 R4, [UR4+0x10] ;  /* 0x00001004ff047984 */ /* 0x004e680008000c00 */
        /* <DEDUP_REMOVED lines=9> */
.L_x_71:
[----:B0-----:R-:W0:Y:S01]  /*0c60*/  S2R R9, SR_LANEID ;  /* 0x0000000000097919 */ /* 0x001e220000000000 */
[----:B------:R-:W-:-:S05]  /*0c70*/  LOP3.LUT R2, R0, 0x3e0, RZ, 0xc0, !PT ;  /* 0x000003e000027812 */ /* 0x000fca00078ec0ff */
[----:B------:R-:W-:Y:S01]  /*0c80*/  VIADD R4, R2, 0x20 ;  /* 0x0000002002047836 */ /* 0x000fe20000000000 */
[----:B------:R-:W-:-:S04]  /*0c90*/  LOP3.LUT R2, RZ, R2, RZ, 0x33, !PT ;  /* 0x00000002ff027212 */ /* 0x000fc800078e33ff */
[----:B------:R-:W-:Y:S02]  /*0ca0*/  ISETP.GT.AND P0, PT, R4, R5, PT ;  /* 0x000000050400720c */ /* 0x000fe40003f04270 */
[----:B------:R-:W-:-:S04]  /*0cb0*/  IADD3 R2, PT, PT, R5, R2, RZ ;  /* 0x0000000205027210 */ /* 0x000fc80007ffe0ff */
[----:B------:R-:W-:-:S05]  /*0cc0*/  SEL R2, R2, 0x1f, P0 ;  /* 0x0000001f02027807 */ /* 0x000fca0000000000 */
[----:B------:R-:W1:Y:S01]  /*0cd0*/  SHFL.DOWN PT, R3, R11, 0x1, R2 ;  /* 0x082000000b037989 */ /* 0x000e6200000e0002 */
[C---:B0-----:R-:W-:Y:S01]  /*0ce0*/  ISETP.GE.AND P0, PT, R9.reuse, R2, PT ;  /* 0x000000020900720c */ /* 0x041fe20003f06270 */
[C---:B------:R-:W-:Y:S01]  /*0cf0*/  VIADD R7, R9.reuse, 0x2 ;  /* 0x0000000209077836 */ /* 0x040fe20000000000 */
[----:B------:R-:W-:-:S11]  /*0d00*/  ISETP.NE.AND P1, PT, R9, RZ, PT ;  /* 0x000000ff0900720c */ /* 0x000fd60003f25270 */
[----:B-1----:R-:W-:Y:S01]  /*0d10*/  @!P0 FADD R11, R3, R11 ;  /* 0x0000000b030b8221 */ /* 0x002fe20000000000 */
[----:B------:R-:W-:Y:S01]  /*0d20*/  ISETP.GT.AND P0, PT, R7, R2, PT ;  /* 0x000000020700720c */ /* 0x000fe20003f04270 */
[----:B------:R-:W0:Y:S01]  /*0d30*/  @!P1 S2R R13, SR_CgaCtaId ;  /* 0x00000000000d9919 */ /* 0x000e220000008800 */
[----:B------:R-:W-:Y:S02]  /*0d40*/  IADD3 R7, PT, PT, R9, 0x4, RZ ;  /* 0x0000000409077810 */ /* 0x000fe40007ffe0ff */
[----:B------:R-:W-:Y:S01]  /*0d50*/  @!P1 MOV R6, 0x400 ;  /* 0x0000040000069802 */ /* 0x000fe20000000f00 */
[----:B------:R-:W1:Y:S01]  /*0d60*/  SHFL.DOWN PT, R3, R11, 0x2, R2 ;  /* 0x084000000b037989 */ /* 0x000e6200000e0002 */
[----:B------:R-:W-:-:S04]  /*0d70*/  @!P1 SHF.R.U32.HI R4, RZ, 0x3, R0 ;  /* 0x00000003ff049819 */ /* 0x000fc80000011600 */
[----:B------:R-:W-:-:S03]  /*0d80*/  @!P1 LOP3.LUT R4, R4, 0x7c, RZ, 0xc0, !PT ;  /* 0x0000007c04049812 */ /* 0x000fc600078ec0ff */
[----:B-1----:R-:W-:Y:S01]  /*0d90*/  @!P0 FADD R11, R11, R3 ;  /* 0x000000030b0b8221 */ /* 0x002fe20000000000 */
[----:B------:R-:W-:Y:S01]  /*0da0*/  ISETP.GT.AND P0, PT, R7, R2, PT ;  /* 0x000000020700720c */ /* 0x000fe20003f04270 */
[----:B------:R-:W-:Y:S01]  /*0db0*/  VIADD R7, R9, 0x8 ;  /* 0x0000000809077836 */ /* 0x000fe20000000000 */
[----:B0-----:R-:W-:Y:S02]  /*0dc0*/  @!P1 LEA R13, R13, R6, 0x18 ;  /* 0x000000060d0d9211 */ /* 0x001fe400078ec0ff */
[----:B------:R-:W0:Y:S03]  /*0dd0*/  SHFL.DOWN PT, R3, R11, 0x4, R2 ;  /* 0x088000000b037989 */ /* 0x000e2600000e0002 */
[----:B------:R-:W-:-:S06]  /*0de0*/  @!P1 IMAD.IADD R4, R4, 0x1, R13 ;  /* 0x0000000104049824 */ /* 0x000fcc00078e020d */
[----:B0-----:R-:W-:Y:S01]  /*0df0*/  @!P0 FADD R11, R11, R3 ;  /* 0x000000030b0b8221 */ /* 0x001fe20000000000 */
[-C--:B------:R-:W-:Y:S02]  /*0e00*/  ISETP.GT.AND P0, PT, R7, R2.reuse, PT ;  /* 0x000000020700720c */ /* 0x080fe40003f04270 */
[----:B------:R-:W-:Y:S02]  /*0e10*/  IADD3 R7, PT, PT, R9, 0x10, RZ ;  /* 0x0000001009077810 */ /* 0x000fe40007ffe0ff */
[----:B------:R-:W0:Y:S09]  /*0e20*/  SHFL.DOWN PT, R3, R11, 0x8, R2 ;  /* 0x090000000b037989 */ /* 0x000e3200000e0002 */
[----:B0-----:R-:W-:Y:S01]  /*0e30*/  @!P0 FADD R11, R11, R3 ;  /* 0x000000030b0b8221 */ /* 0x001fe20000000000 */
[----:B------:R-:W-:-:S04]  /*0e40*/  ISETP.GT.AND P0, PT, R7, R2, PT ;  /* 0x000000020700720c */ /* 0x000fc80003f04270 */
[----:B------:R-:W0:Y:S09]  /*0e50*/  SHFL.DOWN PT, R3, R11, 0x10, R2 ;  /* 0x0a0000000b037989 */ /* 0x000e3200000e0002 */
        /* <DEDUP_REMOVED lines=13> */
[----:B------:R-:W1:Y:S04]  /*0f30*/  LDS R0, [UR4+0xc] ;  /* 0x00000c04ff007984 */ /* 0x000e680008000800 */
[----:B------:R-:W0:Y:S04]  /*0f40*/  LDS.128 R12, [UR4+0x10] ;  /* 0x00001004ff0c7984 */ /* 0x000e280008000c00 */
[----:B------:R-:W2:Y:S01]  /*0f50*/  LDS.64 R2, [UR4+0x20] ;  /* 0x00002004ff027984 */ /* 0x000ea20008000a00 */
[----:B-1----:R-:W-:Y:S01]  /*0f60*/  @P2 FADD R9, R9, R0 ;  /* 0x0000000009092221 */ /* 0x002fe20000000000 */
[----:B------:R-:W-:-:S03]  /*0f70*/  ISETP.GT.AND P2, PT, R5, 0xa0, PT ;  /* 0x000000a00500780c */ /* 0x000fc60003f44270 */
[----:B0-----:R-:W-:Y:S01]  /*0f80*/  @P4 FADD R9, R9, R12 ;  /* 0x0000000c09094221 */ /* 0x001fe20000000000 */
        /* <DEDUP_REMOVED lines=8> */
.L_x_58:
[----:B------:R-:W0:Y:S01]  /*1010*/  S2R R0, SR_TID.X ;  /* 0x0000000000007919 */ /* 0x000e220000002100 */
[----:B------:R-:W1:Y:S01]  /*1020*/  LDC.64 R4, c[0x0][0x380] ;  /* 0x0000e000ff047b82 */ /* 0x000e620000000a00 */
[----:B0-----:R-:W-:-:S04]  /*1030*/  VIADD R7, R0, UR7 ;  /* 0x0000000700077c36 */ /* 0x001fc80008000000 */
[----:B-1----:R-:W-:-:S05]  /*1040*/  IMAD.WIDE.U32 R4, R7, 0x4, R4 ;  /* 0x0000000407047825 */ /* 0x002fca00078e0004 */
[----:B------:R-:W2:Y:S04]  /*1050*/  LDG.E R7, desc[UR14][R4.64] ;  /* 0x0000000e04077981 */ /* 0x000ea8000c1e1900 */
[----:B------:R-:W2:Y:S04]  /*1060*/  LDG.E R8, desc[UR14][R4.64+0x400] ;  /* 0x0004000e04087981 */ /* 0x000ea8000c1e1900 */
[----:B------:R-:W3:Y:S04]  /*1070*/  LDG.E R9, desc[UR14][R4.64+0x800] ;  /* 0x0008000e04097981 */ /* 0x000ee8000c1e1900 */
[----:B------:R-:W3:Y:S04]  /*1080*/  LDG.E R10, desc[UR14][R4.64+0xc00] ;  /* 0x000c000e040a7981 */ /* 0x000ee8000c1e1900 */
[----:B------:R-:W4:Y:S04]  /*1090*/  LDG.E R11, desc[UR14][R4.64+0x1000] ;  /* 0x0010000e040b7981 */ /* 0x000f28000c1e1900 */
[----:B------:R-:W4:Y:S04]  /*10a0*/  LDG.E R12, desc[UR14][R4.64+0x1400] ;  /* 0x0014000e040c7981 */ /* 0x000f28000c1e1900 */
[----:B------:R-:W5:Y:S04]  /*10b0*/  LDG.E R13, desc[UR14][R4.64+0x1800] ;  /* 0x0018000e040d7981 */ /* 0x000f68000c1e1900 */
        /* <DEDUP_REMOVED lines=8> */
[----:B------:R-:W5:Y:S01]  /*1140*/  LDG.E R21, desc[UR14][R4.64+0x3c00] ;  /* 0x003c000e04157981 */ /* 0x000f62000c1e1900 */
[----:B------:R-:W-:-:S04]  /*1150*/  ISETP.GE.U32.AND P0, PT, R23, UR5, PT ;  /* 0x0000000517007c0c */ /* 0x000fc8000bf06070 */
[----:B------:R-:W-:Y:S01]  /*1160*/  ISETP.GE.U32.AND.EX P0, PT, R22, UR4, PT, P0 ;  /* 0x0000000416007c0c */ /* 0x000fe2000bf06100 */
        /* <DEDUP_REMOVED lines=13> */
[----:B------:R-:W-:-:S04]  /*1240*/  FADD R6, R15, R6 ;  /* 0x000000060f067221 */ /* 0x000fc80000000000 */
[----:B------:R-:W-:Y:S01]  /*1250*/  FADD R7, R7, R6 ;  /* 0x0000000607077221 */ /* 0x000fe20000000000 */
[----:B------:R-:W-:Y:S06]  /*1260*/  @!P0 BRA `(.L_x_73) ;  /* 0x0000000c006c8947 */ /* 0x000fec0003800000 */
[----:B------:R-:W-:Y:S01]  /*1270*/  UIADD3 UR8, UP0, UPT, UR5, UR7, URZ ;  /* 0x0000000705087290 */ /* 0x000fe2000ff1e0ff */
[----:B------:R-:W-:Y:S01]  /*1280*/  IADD3 R23, P2, PT, R2, -0x1000, RZ ;  /* 0xfffff00002177810 */ /* 0x000fe20007f5e0ff */
[----:B------:R-:W0:Y:S01]  /*1290*/  LDCU.64 UR12, c[0x0][0x380] ;  /* 0x00007000ff0c77ac */ /* 0x000e220008000a00 */
[----:B------:R-:W-:Y:S02]  /*12a0*/  LOP3.LUT R5, RZ, R0, RZ, 0x33, !PT ;  /* 0x00000000ff057212 */ /* 0x000fe400078e33ff */
[----:B------:R-:W-:Y:S01]  /*12b0*/  IADD3.X R8, PT, PT, R3, -0x1, RZ, P2, !PT ;  /* 0xffffffff03087810 */ /* 0x000fe200017fe4ff */
[----:B------:R-:W-:Y:S01]  /*12c0*/  UIADD3.X UR9, UPT, UPT, URZ, UR4, URZ, UP0, !UPT ;  /* 0x00000004ff097290 */ /* 0x000fe200087fe4ff */
[----:B------:R-:W-:Y:S01]  /*12d0*/  ISETP.LT.U32.AND P0, PT, R23, UR8, PT ;  /* 0x0000000817007c0c */ /* 0x000fe2000bf01070 */
[----:B------:R-:W-:Y:S01]  /*12e0*/  UMOV UR6, UR5 ;  /* 0x0000000500067c82 */ /* 0x000fe20008000000 */
[----:B------:R-:W-:Y:S01]  /*12f0*/  IADD3 R9, P1, PT, R0, UR8, RZ ;  /* 0x0000000800097c10 */ /* 0x000fe2000ff3e0ff */
[----:B------:R-:W-:Y:S01]  /*1300*/  UMOV UR4, URZ ;  /* 0x000000ff00047c82 */ /* 0x000fe20008000000 */
[----:B------:R-:W-:Y:S01]  /*1310*/  IADD3 R5, PT, PT, R2, -UR5, R5 ;  /* 0x8000000502057c10 */ /* 0x000fe2000fffe005 */
[----:B------:R-:W-:Y:S01]  /*1320*/  UMOV UR10, UR8 ;  /* 0x00000008000a7c82 */ /* 0x000fe20008000000 */
[----:B------:R-:W-:Y:S01]  /*1330*/  MOV R11, UR9 ;  /* 0x00000009000b7c02 */ /* 0x000fe20008000f00 */
[----:B------:R-:W-:-:S03]  /*1340*/  IMAD.X R0, RZ, RZ, UR9, P1 ;  /* 0x00000009ff007e24 */ /* 0x000fc600088e06ff */
[----:B------:R-:W-:Y:S02]  /*1350*/  ISETP.GT.U32.AND.EX P0, PT, R11, R8, PT, P0 ;  /* 0x000000080b00720c */ /* 0x000fe40003f04100 */
[----:B0-----:R-:W-:-:S04]  /*1360*/  LEA R6, P2, R9, UR12, 0x2 ;  /* 0x0000000c09067c11 */ /* 0x001fc8000f8410ff */
[----:B------:R-:W-:Y:S02]  /*1370*/  IADD3 R6, P1, PT, R6, 0x2000, RZ ;  /* 0x0000200006067810 */ /* 0x000fe40007f3e0ff */
[----:B------:R-:W-:Y:S02]  /*1380*/  LEA.HI.X R9, R9, UR13, R0, 0x2, P2 ;  /* 0x0000000d09097c11 */ /* 0x000fe400090f1400 */
[----:B------:R-:W-:Y:S01]  /*1390*/  IADD3 R0, PT, PT, R5, -UR7, RZ ;  /* 0x8000000705007c10 */ /* 0x000fe2000fffe0ff */
[----:B------:R-:W-:Y:S02]  /*13a0*/  UMOV UR7, UR9 ;  /* 0x0000000900077c82 */ /* 0x000fe40008000000 */
[----:B------:R-:W-:Y:S01]  /*13b0*/  IMAD.X R9, RZ, RZ, R9, P1 ;  /* 0x000000ffff097224 */ /* 0x000fe200008e0609 */
[----:B------:R-:W-:Y:S06]  /*13c0*/  @P0 BRA `(.L_x_74) ;  /* 0x0000000400000947 */ /* 0x000fec0003800000 */
[----:B------:R-:W0:Y:S01]  /*13d0*/  LDC.64 R2, c[0x0][0x3b8] ;  /* 0x0000ee00ff027b82 */ /* 0x000e220000000a00 */
[----:B------:R-:W1:Y:S01]  /*13e0*/  LDCU.64 UR12, c[0x0][0x380] ;  /* 0x00007000ff0c77ac */ /* 0x000e620008000a00 */
[----:B------:R-:W-:Y:S01]  /*13f0*/  NOP ;  /* 0x0000000000007918 */ /* 0x000fe20000000000 */
.L_x_75:
[----:B------:R-:W2:Y:S02]  /*1400*/  S2R R5, SR_TID.X ;  /* 0x0000000000057919 */ /* 0x000ea40000002100 */
[----:B--2---:R-:W-:-:S04]  /*1410*/  IADD3 R5, P0, PT, R5, UR8, RZ ;  /* 0x0000000805057c10 */ /* 0x004fc8000ff1e0ff */
[----:B------:R-:W-:Y:S02]  /*1420*/  IADD3.X R10, PT, PT, RZ, UR9, RZ, P0, !PT ;  /* 0x00000009ff0a7c10 */ /* 0x000fe400087fe4ff */
[----:B-1----:R-:W-:-:S04]  /*1430*/  LEA R4, P0, R5, UR12, 0x2 ;  /* 0x0000000c05047c11 */ /* 0x002fc8000f8010ff */
[----:B------:R-:W-:-:S05]  /*1440*/  LEA.HI.X R5, R5, UR13, R10, 0x2, P0 ;  /* 0x0000000d05057c11 */ /* 0x000fca00080f140a */
        /* <DEDUP_REMOVED lines=15> */
[----:B------:R1:W5:Y:S01]  /*1540*/  LDG.E R22, desc[UR14][R4.64+0x3c00] ;  /* 0x003c000e04167981 */ /* 0x000362000c1e1900 */
[----:B------:R-:W-:-:S02]  /*1550*/  USHF.R.S32.HI UR11, URZ, 0x1f, UR5 ;  /* 0x0000001fff0b7899 */ /* 0x000fc40008011405 */
[----:B------:R-:W-:-:S04]  /*1560*/  UIADD3 UR6, UP0, UPT, UR5, UR10, URZ ;  /* 0x0000000a05067290 */ /* 0x000fc8000ff1e0ff */
[----:B------:R-:W-:Y:S01]  /*1570*/  UIADD3.X UR7, UPT, UPT, UR11, UR7, URZ, UP0, !UPT ;  /* 0x000000070b077290 */ /* 0x000fe200087fe4ff */
[----:B--2---:R-:W-:Y:S01]  /*1580*/  FADD R7, R24, R7 ;  /* 0x0000000718077221 */ /* 0x004fe20000000000 */
[----:B0-----:R-:W-:-:S04]  /*1590*/  IADD3 R24, P1, PT, R2, -UR8, RZ ;  /* 0x8000000802187c10 */ /* 0x001fc8000ff3e0ff */
[----:B------:R-:W-:Y:S02]  /*15a0*/  ISETP.GE.U32.AND P0, PT, R24, UR5, PT ;  /* 0x0000000518007c0c */ /* 0x000fe4000bf06070 */
[----:B-1----:R-:W-:Y:S01]  /*15b0*/  IADD3.X R4, PT, PT, R3, ~UR9, RZ, P1, !PT ;  /* 0x8000000903047c10 */ /* 0x002fe20008ffe4ff */
[----:B---3--:R-:W-:-:S03]  /*15c0*/  FADD R26, R25, R26 ;  /* 0x0000001a191a7221 */ /* 0x008fc60000000000 */
[----:B------:R-:W-:Y:S01]  /*15d0*/  ISETP.GE.U32.AND.EX P0, PT, R4, UR11, PT, P0 ;  /* 0x0000000b04007c0c */ /* 0x000fe2000bf06100 */
        /* <DEDUP_REMOVED lines=12> */
[----:B------:R-:W-:-:S04]  /*16a0*/  FADD R7, R7, R10 ;  /* 0x0000000a07077221 */ /* 0x000fc80000000000 */
[----:B------:R-:W-:Y:S01]  /*16b0*/  FADD R7, R22, R7 ;  /* 0x0000000716077221 */ /* 0x000fe20000000000 */
[----:B------:R-:W-:Y:S06]  /*16c0*/  @!P0 BRA `(.L_x_73) ;  /* 0x0000000800548947 */ /* 0x000fec0003800000 */
[----:B------:R-:W-:Y:S01]  /*16d0*/  UIADD3 UR8, UP0, UPT, UR5, UR8, URZ ;  /* 0x0000000805087290 */ /* 0x000fe2000ff1e0ff */
[----:B------:R-:W-:Y:S01]  /*16e0*/  MOV R5, R9 ;  /* 0x0000000900057202 */ /* 0x000fe20000000f00 */
[----:B------:R-:W-:Y:S01]  /*16f0*/  IMAD.U32 R11, RZ, RZ, UR5 ;  /* 0x00000005ff0b7e24 */ /* 0x000fe2000f8e00ff */
[----:B------:R-:W-:Y:S01]  /*1700*/  UIADD3 UR4, UPT, UPT, UR4, 0x1, URZ ;  /* 0x0000000104047890 */ /* 0x000fe2000fffe0ff */
[----:B------:R-:W-:Y:S01]  /*1710*/  IMAD.MOV.U32 R4, RZ, RZ, R6 ;  /* 0x000000ffff047224 */ /* 0x000fe200078e0006 */
[----:B------:R-:W-:Y:S01]  /*1720*/  UIADD3.X UR9, UPT, UPT, UR11, UR9, URZ, UP0, !UPT ;  /* 0x000000090b097290 */ /* 0x000fe200087fe4ff */
[----:B------:R-:W-:Y:S01]  /*1730*/  ISETP.LT.U32.AND P0, PT, R23, UR8, PT ;  /* 0x0000000817007c0c */ /* 0x000fe2000bf01070 */
[----:B------:R-:W-:Y:S01]  /*1740*/  VIADD R0, R0, -UR5 ;  /* 0x8000000500007c36 */ /* 0x000fe20008000000 */
[----:B------:R-:W-:Y:S01]  /*1750*/  UMOV UR10, UR6 ;  /* 0x00000006000a7c82 */ /* 0x000fe20008000000 */
[----:B------:R-:W-:Y:S02]  /*1760*/  IMAD.WIDE R4, R11, 0x4, R4 ;  /* 0x000000040b047825 */ /* 0x000fe400078e0204 */
[----:B------:R-:W-:-:S02]  /*1770*/  MOV R13, UR9 ;  /* 0x00000009000d7c02 */ /* 0x000fc40008000f00 */
[----:B------:R-:W-:Y:S01]  /*1780*/  IMAD.MOV.U32 R6, RZ, RZ, R4 ;  /* 0x000000ffff067224 */ /* 0x000fe200078e0004 */
[----:B------:R-:W-:Y:S02]  /*1790*/  MOV R9, R5 ;  /* 0x0000000500097202 */ /* 0x000fe40000000f00 */
[----:B------:R-:W-:-:S13]  /*17a0*/  ISETP.GT.U32.AND.EX P0, PT, R13, R8, PT, P0 ;  /* 0x000000080d00720c */ /* 0x000fda0003f04100 */
[----:B------:R-:W-:Y:S05]  /*17b0*/  @!P0 BRA `(.L_x_75) ;  /* 0xfffffffc00108947 */ /* 0x000fea000383ffff */
[----:B------:R-:W-:-:S05]  /*17c0*/  UMOV UR6, UR5 ;  /* 0x0000000500067c82 */ /* 0x000fca0008000000 */
.L_x_74:
[----:B------:R-:W0:Y:S01]  /*17d0*/  S2R R5, SR_TID.X ;  /* 0x0000000000057919 */ /* 0x000e220000002100 */
[C---:B------:R-:W-:Y:S01]  /*17e0*/  IADD3 R4, PT, PT, R2.reuse, -UR8, RZ ;  /* 0x8000000802047c10 */ /* 0x040fe2000fffe0ff */
[----:B------:R-:W-:Y:S01]  /*17f0*/  IMAD.U32 R8, RZ, RZ, UR9 ;  /* 0x00000009ff087e24 */ /* 0x000fe2000f8e00ff */
[----:B------:R-:W-:Y:S01]  /*1800*/  ISETP.LE.U32.AND P1, PT, R2, UR8, PT ;  /* 0x0000000802007c0c */ /* 0x000fe2000bf23070 */
[----:B------:R-:W-:Y:S01]  /*1810*/  BSSY.RECONVERGENT B1, `(.L_x_73) ;  /* 0x0000080000017945 */ /* 0x000fe20003800200 */
[----:B0-----:R-:W-:-:S04]  /*1820*/  ISETP.GE.AND P0, PT, R5, R4, PT ;  /* 0x000000040500720c */ /* 0x001fc80003f06270 */
[----:B------:R-:W-:-:S13]  /*1830*/  ISETP.GE.U32.OR.EX P0, PT, R8, R3, P0, P1 ;  /* 0x000000030800720c */ /* 0x000fda0000706510 */
[----:B------:R-:W-:Y:S05]  /*1840*/  @P0 BRA `(.L_x_76) ;  /* 0x0000000400f00947 */ /* 0x000fea0003800000 */
[----:B------:R-:W0:Y:S01]  /*1850*/  LDC R4, c[0x0][0x3c0] ;  /* 0x0000f000ff047b82 */ /* 0x000e220000000800 */
[----:B------:R-:W-:Y:S01]  /*1860*/  USHF.L.U32 UR5, UR16, 0xc, URZ ;  /* 0x0000000c10057899 */ /* 0x000fe200080006ff */
[----:B------:R-:W-:Y:S01]  /*1870*/  LOP3.LUT R3, RZ, R5, RZ, 0x33, !PT ;  /* 0x00000005ff037212 */ /* 0x000fe200078e33ff */
[----:B------:R-:W-:Y:S02]  /*1880*/  BSSY.RECONVERGENT B2, `(.L_x_77) ;  /* 0x0000037000027945 */ /* 0x000fe40003800200 */
[----:B------:R-:W-:-:S06]  /*1890*/  UIADD3 UR5, UPT, UPT, UR5, UR6, URZ ;  /* 0x0000000605057290 */ /* 0x000fcc000fffe0ff */
[----:B------:R-:W-:Y:S01]  /*18a0*/  IADD3 R2, PT, PT, R2, -UR5, R3 ;  /* 0x8000000502027c10 */ /* 0x000fe2000fffe003 */
[----:B0-----:R-:W-:Y:S01]  /*18b0*/  IMAD R3, R4, UR4, RZ ;  /* 0x0000000404037c24 */ /* 0x001fe2000f8e02ff */
[----:B------:R-:W-:-:S03]  /*18c0*/  MOV R4, R5 ;  /* 0x0000000500047202 */ /* 0x000fc60000000f00 */
[----:B------:R-:W-:-:S05]  /*18d0*/  IMAD R2, R3, -0x1000, R2 ;  /* 0xfffff00003027824 */ /* 0x000fca00078e0202 */
[C---:B------:R-:W-:Y:S02]  /*18e0*/  ISETP.GE.U32.AND P0, PT, R2.reuse, 0xf00, PT ;  /* 0x00000f000200780c */ /* 0x040fe40003f06070 */
[----:B------:R-:W-:-:S04]  /*18f0*/  LEA.HI R19, R2, 0x1, RZ, 0x18 ;  /* 0x0000000102137811 */ /* 0x000fc800078fc0ff */
[----:B------:R-:W-:-:S04]  /*1900*/  LOP3.LUT R21, R19, 0xf, RZ, 0xc0, !PT ;  /* 0x0000000f13157812 */ /* 0x000fc800078ec0ff */
[----:B------:R-:W-:-:S03]  /*1910*/  ISETP.NE.AND P1, PT, R21, RZ, PT ;  /* 0x000000ff1500720c */ /* 0x000fc60003f25270 */
[----:B------:R-:W-:Y:S10]  /*1920*/  @!P0 BRA `(.L_x_78) ;  /* 0x0000000000b08947 */ /* 0x000ff40003800000 */
[----:B------:R-:W-:Y:S01]  /*1930*/  LEA.HI R2, R0, 0x1, RZ, 0x18 ;  /* 0x0000000100027811 */ /* 0x000fe200078fc0ff */
[----:B------:R-:W-:-:S03]  /*1940*/  IMAD.MOV.U32 R4, RZ, RZ, R5 ;  /* 0x000000ffff047224 */ /* 0x000fc600078e0005 */
[----:B------:R-:W-:-:S04]  /*1950*/  LOP3.LUT R2, R2, 0x1fffff0, RZ, 0xc0, !PT ;  /* 0x01fffff002027812 */ /* 0x000fc800078ec0ff */
[----:B------:R-:W-:-:S07]  /*1960*/  IADD3 R8, PT, PT, -R2, RZ, RZ ;  /* 0x000000ff02087210 */ /* 0x000fce0007ffe1ff */
.L_x_79:
[----:B------:R-:W-:Y:S01]  /*1970*/  IMAD.MOV.U32 R2, RZ, RZ, R6 ;  /* 0x000000ffff027224 */ /* 0x000fe200078e0006 */
[----:B------:R-:W-:-:S05]  /*1980*/  MOV R3, R9 ;  /* 0x0000000900037202 */ /* 0x000fca0000000f00 */
[----:B------:R-:W2:Y:S04]  /*1990*/  LDG.E R18, desc[UR14][R2.64+-0x2000] ;  /* 0xffe0000e02127981 */ /* 0x000ea8000c1e1900 */
[----:B------:R-:W3:Y:S04]  /*19a0*/  LDG.E R17, desc[UR14][R2.64+-0x1c00] ;  /* 0xffe4000e02117981 */ /* 0x000ee8000c1e1900 */
        /* <DEDUP_REMOVED lines=14> */
[----:B------:R-:W-:-:S02]  /*1a90*/  VIADD R8, R8, 0x10 ;  /* 0x0000001008087836 */ /* 0x000fc40000000000 */
[----:B------:R-:W-:-:S03]  /*1aa0*/  VIADD R4, R4, 0x1000 ;  /* 0x0000100004047836 */ /* 0x000fc60000000000 */
[----:B------:R-:W-:Y:S01]  /*1ab0*/  ISETP.NE.AND P0, PT, R8, RZ, PT ;  /* 0x000000ff0800720c */ /* 0x000fe20003f05270 */
[----:B--2---:R-:W-:-:S04]  /*1ac0*/  FADD R18, R18, R7 ;  /* 0x0000000712127221 */ /* 0x004fc80000000000 */
        /* <DEDUP_REMOVED lines=13> */
[----:B------:R-:W-:-:S03]  /*1ba0*/  IADD3 R6, P2, PT, R2, 0x4000, RZ ;  /* 0x0000400002067810 */ /* 0x000fc60007f5e0ff */
[----:B------:R-:W-:Y:S01]  /*1bb0*/  FADD R10, R10, R9 ;  /* 0x000000090a0a7221 */ /* 0x000fe20000000000 */
[----:B------:R-:W-:-:S03]  /*1bc0*/  IADD3.X R9, PT, PT, RZ, R3, RZ, P2, !PT ;  /* 0x00000003ff097210 */ /* 0x000fc600017fe4ff */
[----:B------:R-:W-:Y:S01]  /*1bd0*/  FADD R7, R10, R5 ;  /* 0x000000050a077221 */ /* 0x000fe20000000000 */
[----:B------:R-:W-:Y:S06]  /*1be0*/  @P0 BRA `(.L_x_79) ;  /* 0xfffffffc00600947 */ /* 0x000fec000383ffff */
.L_x_78:
[----:B------:R-:W-:Y:S05]  /*1bf0*/  BSYNC.RECONVERGENT B2 ;  /* 0x0000000000027941 */ /* 0x000fea0003800200 */
.L_x_77:
[----:B------:R-:W-:Y:S05]  /*1c00*/  @!P1 BRA `(.L_x_76) ;  /* 0x0000000400009947 */ /* 0x000fea0003800000 */
[----:B------:R-:W-:Y:S01]  /*1c10*/  ISETP.GE.U32.AND P0, PT, R21, 0x8, PT ;  /* 0x000000081500780c */ /* 0x000fe20003f06070 */
[----:B------:R-:W-:Y:S01]  /*1c20*/  BSSY.RECONVERGENT B2, `(.L_x_80) ;  /* 0x0000019000027945 */ /* 0x000fe20003800200 */
[----:B------:R-:W-:-:S04]  /*1c30*/  LOP3.LUT R9, R19, 0x7, RZ, 0xc0, !PT ;  /* 0x0000000713097812 */ /* 0x000fc800078ec0ff */
[----:B------:R-:W-:-:S07]  /*1c40*/  ISETP.NE.AND P1, PT, R9, RZ, PT ;  /* 0x000000ff0900720c */ /* 0x000fce0003f25270 */
[----:B------:R-:W-:Y:S06]  /*1c50*/  @!P0 BRA `(.L_x_81) ;  /* 0x0000000000548947 */ /* 0x000fec0003800000 */
[----:B------:R-:W-:-:S04]  /*1c60*/  IADD3 R3, P0, PT, R4, UR8, RZ ;  /* 0x0000000804037c10 */ /* 0x000fc8000ff1e0ff */
[----:B------:R-:W-:Y:S02]  /*1c70*/  IADD3.X R6, PT, PT, RZ, UR9, RZ, P0, !PT ;  /* 0x00000009ff067c10 */ /* 0x000fe400087fe4ff */
[----:B------:R-:W-:-:S04]  /*1c80*/  LEA R2, P0, R3, UR12, 0x2 ;  /* 0x0000000c03027c11 */ /* 0x000fc8000f8010ff */
[----:B------:R-:W-:-:S05]  /*1c90*/  LEA.HI.X R3, R3, UR13, R6, 0x2, P0 ;  /* 0x0000000d03037c11 */ /* 0x000fca00080f1406 */
[----:B------:R-:W2:Y:S04]  /*1ca0*/  LDG.E R6, desc[UR14][R2.64] ;  /* 0x0000000e02067981 */ /* 0x000ea8000c1e1900 */
[----:B------:R-:W3:Y:S04]  /*1cb0*/  LDG.E R5, desc[UR14][R2.64+0x400] ;  /* 0x0004000e02057981 */ /* 0x000ee8000c1e1900 */
[----:B------:R-:W4:Y:S04]  /*1cc0*/  LDG.E R8, desc[UR14][R2.64+0x800] ;  /* 0x0008000e02087981 */ /* 0x000f28000c1e1900 */
[----:B------:R-:W5:Y:S04]  /*1cd0*/  LDG.E R10, desc[UR14][R2.64+0xc00] ;  /* 0x000c000e020a7981 */ /* 0x000f68000c1e1900 */
[----:B------:R-:W5:Y:S04]  /*1ce0*/  LDG.E R12, desc[UR14][R2.64+0x1000] ;  /* 0x0010000e020c7981 */ /* 0x000f68000c1e1900 */
[----:B------:R-:W5:Y:S04]  /*1cf0*/  LDG.E R14, desc[UR14][R2.64+0x1400] ;  /* 0x0014000e020e7981 */ /* 0x000f68000c1e1900 */
[----:B------:R-:W5:Y:S04]  /*1d00*/  LDG.E R16, desc[UR14][R2.64+0x1800] ;  /* 0x0018000e02107981 */ /* 0x000f68000c1e1900 */
[----:B------:R-:W5:Y:S01]  /*1d10*/  LDG.E R18, desc[UR14][R2.64+0x1c00] ;  /* 0x001c000e02127981 */ /* 0x000f62000c1e1900 */
[----:B------:R-:W-:-:S02]  /*1d20*/  VIADD R4, R4, 0x800 ;  /* 0x0000080004047836 */ /* 0x000fc40000000000 */
[----:B--2---:R-:W-:-:S04]  /*1d30*/  FADD R6, R7, R6 ;  /* 0x0000000607067221 */ /* 0x004fc80000000000 */
[----:B---3--:R-:W-:-:S04]  /*1d40*/  FADD R5, R6, R5 ;  /* 0x0000000506057221 */ /* 0x008fc80000000000 */
[----:B----4-:R-:W-:-:S04]  /*1d50*/  FADD R5, R5, R8 ;  /* 0x0000000805057221 */ /* 0x010fc80000000000 */
[----:B-----5:R-:W-:-:S04]  /*1d60*/  FADD R5, R5, R10 ;  /* 0x0000000a05057221 */ /* 0x020fc80000000000 */
[----:B------:R-:W-:-:S04]  /*1d70*/  FADD R5, R5, R12 ;  /* 0x0000000c05057221 */ /* 0x000fc80000000000 */
[----:B------:R-:W-:-:S04]  /*1d80*/  FADD R5, R5, R14 ;  /* 0x0000000e05057221 */ /* 0x000fc80000000000 */
[----:B------:R-:W-:-:S04]  /*1d90*/  FADD R5, R5, R16 ;  /* 0x0000001005057221 */ /* 0x000fc80000000000 */
[----:B------:R-:W-:-:S07]  /*1da0*/  FADD R7, R5, R18 ;  /* 0x0000001205077221 */ /* 0x000fce0000000000 */
.L_x_81:
[----:B------:R-:W-:Y:S05]  /*1db0*/  BSYNC.RECONVERGENT B2 ;  /* 0x0000000000027941 */ /* 0x000fea0003800200 */
.L_x_80:
[----:B------:R-:W-:Y:S05]  /*1dc0*/  @!P1 BRA `(.L_x_76) ;  /* 0x0000000000909947 */ /* 0x000fea0003800000 */
[----:B------:R-:W-:Y:S01]  /*1dd0*/  ISETP.GE.U32.AND P0, PT, R9, 0x4, PT ;  /* 0x000000040900780c */ /* 0x000fe20003f06070 */
[----:B------:R-:W-:Y:S01]  /*1de0*/  BSSY.RECONVERGENT B2, `(.L_x_82) ;  /* 0x0000010000027945 */ /* 0x000fe20003800200 */
[----:B------:R-:W-:-:S11]  /*1df0*/  LOP3.LUT P1, RZ, R19, 0x3, RZ, 0xc0, !PT ;  /* 0x0000000313ff7812 */ /* 0x000fd6000782c0ff */
[----:B------:R-:W-:Y:S05]  /*1e00*/  @!P0 BRA `(.L_x_83) ;  /* 0x0000000000348947 */ /* 0x000fea0003800000 */
[----:B------:R-:W-:-:S04]  /*1e10*/  IADD3 R3, P0, PT, R4, UR8, RZ ;  /* 0x0000000804037c10 */ /* 0x000fc8000ff1e0ff */
[----:B------:R-:W-:Y:S02]  /*1e20*/  IADD3.X R6, PT, PT, RZ, UR9, RZ, P0, !PT ;  /* 0x00000009ff067c10 */ /* 0x000fe400087fe4ff */
[----:B------:R-:W-:-:S04]  /*1e30*/  LEA R2, P0, R3, UR12, 0x2 ;  /* 0x0000000c03027c11 */ /* 0x000fc8000f8010ff */
[----:B------:R-:W-:-:S05]  /*1e40*/  LEA.HI.X R3, R3, UR13, R6, 0x2, P0 ;  /* 0x0000000d03037c11 */ /* 0x000fca00080f1406 */
[----:B------:R-:W2:Y:S04]  /*1e50*/  LDG.E R6, desc[UR14][R2.64] ;  /* 0x0000000e02067981 */ /* 0x000ea8000c1e1900 */
[----:B------:R-:W3:Y:S04]  /*1e60*/  LDG.E R5, desc[UR14][R2.64+0x400] ;  /* 0x0004000e02057981 */ /* 0x000ee8000c1e1900 */
[----:B------:R-:W4:Y:S04]  /*1e70*/  LDG.E R8, desc[UR14][R2.64+0x800] ;  /* 0x0008000e02087981 */ /* 0x000f28000c1e1900 */
[----:B------:R-:W5:Y:S01]  /*1e80*/  LDG.E R10, desc[UR14][R2.64+0xc00] ;  /* 0x000c000e020a7981 */ /* 0x000f62000c1e1900 */
[----:B------:R-:W-:-:S02]  /*1e90*/  VIADD R4, R4, 0x400 ;  /* 0x0000040004047836 */ /* 0x000fc40000000000 */
[----:B--2---:R-:W-:-:S04]  /*1ea0*/  FADD R6, R7, R6 ;  /* 0x0000000607067221 */ /* 0x004fc80000000000 */
[----:B---3--:R-:W-:-:S04]  /*1eb0*/  FADD R5, R6, R5 ;  /* 0x0000000506057221 */ /* 0x008fc80000000000 */
[----:B----4-:R-:W-:-:S04]  /*1ec0*/  FADD R5, R5, R8 ;  /* 0x0000000805057221 */ /* 0x010fc80000000000 */
[----:B-----5:R-:W-:-:S07]  /*1ed0*/  FADD R7, R5, R10 ;  /* 0x0000000a05077221 */ /* 0x020fce0000000000 */
.L_x_83:
[----:B------:R-:W-:Y:S05]  /*1ee0*/  BSYNC.RECONVERGENT B2 ;  /* 0x0000000000027941 */ /* 0x000fea0003800200 */
.L_x_82:
[----:B------:R-:W-:Y:S05]  /*1ef0*/  @!P1 BRA `(.L_x_76) ;  /* 0x0000000000449947 */ /* 0x000fea0003800000 */
[----:B------:R-:W-:Y:S02]  /*1f00*/  LOP3.LUT R0, R0, 0xffff, RZ, 0xc0, !PT ;  /* 0x0000ffff00007812 */ /* 0x000fe400078ec0ff */
[----:B------:R-:W-:Y:S02]  /*1f10*/  IADD3 R5, P0, PT, R4, UR10, RZ ;  /* 0x0000000a04057c10 */ /* 0x000fe4000ff1e0ff */
[----:B------:R-:W-:Y:S02]  /*1f20*/  LEA.HI R0, R0, 0x1, RZ, 0x18 ;  /* 0x0000000100007811 */ /* 0x000fe400078fc0ff */
[----:B------:R-:W-:Y:S02]  /*1f30*/  LEA R4, P1, R5, UR12, 0x2 ;  /* 0x0000000c05047c11 */ /* 0x000fe4000f8210ff */
[----:B------:R-:W-:Y:S02]  /*1f40*/  LOP3.LUT R0, R0, 0x3, RZ, 0xc0, !PT ;  /* 0x0000000300007812 */ /* 0x000fe400078ec0ff */
[----:B------:R-:W-:-:S03]  /*1f50*/  IADD3.X R2, PT, PT, RZ, UR7, RZ, P0, !PT ;  /* 0x00000007ff027c10 */ /* 0x000fc600087fe4ff */
[----:B------:R-:W-:Y:S01]  /*1f60*/  IMAD.MOV R0, RZ, RZ, -R0 ;  /* 0x000000ffff007224 */ /* 0x000fe200078e0a00 */
[----:B------:R-:W-:-:S07]  /*1f70*/  LEA.HI.X R5, R5, UR13, R2, 0x2, P1 ;  /* 0x0000000d05057c11 */ /* 0x000fce00088f1402 */
.L_x_84:
[----:B------:R-:W-:Y:S01]  /*1f80*/  MOV R2, R4 ;  /* 0x0000000400027202 */ /* 0x000fe20000000f00 */
[----:B------:R-:W-:-:S05]  /*1f90*/  IMAD.MOV.U32 R3, RZ, RZ, R5 ;  /* 0x000000ffff037224 */ /* 0x000fca00078e0005 */
[----:B------:R-:W2:Y:S01]  /*1fa0*/  LDG.E R2, desc[UR14][R2.64] ;  /* 0x0000000e02027981 */ /* 0x000ea2000c1e1900 */
[----:B------:R-:W-:Y:S02]  /*1fb0*/  IADD3 R0, PT, PT, R0, 0x1, RZ ;  /* 0x0000000100007810 */ /* 0x000fe40007ffe0ff */
[----:B------:R-:W-:Y:S02]  /*1fc0*/  IADD3 R4, P1, PT, R4, 0x400, RZ ;  /* 0x0000040004047810 */ /* 0x000fe40007f3e0ff */
[----:B------:R-:W-:-:S03]  /*1fd0*/  ISETP.NE.AND P0, PT, R0, RZ, PT ;  /* 0x000000ff0000720c */ /* 0x000fc60003f05270 */
[----:B------:R-:W-:Y:S02]  /*1fe0*/  IMAD.X R5, RZ, RZ, R5, P1 ;  /* 0x000000ffff057224 */ /* 0x000fe400008e0605 */
[----:B--2---:R-:W-:-:S08]  /*1ff0*/  FADD R7, R2, R7 ;  /* 0x0000000702077221 */ /* 0x004fd00000000000 */
[----:B------:R-:W-:Y:S05]  /*2000*/  @P0 BRA `(.L_x_84) ;  /* 0xfffffffc00dc0947 */ /* 0x000fea000383ffff */
.L_x_76:
[----:B------:R-:W-:Y:S05]  /*2010*/  BSYNC.RECONVERGENT B1 ;  /* 0x0000000000017941 */ /* 0x000fea0003800200 */
.L_x_73:
[----:B------:R-:W0:Y:S01]  /*2020*/  S2R R6, SR_LANEID ;  /* 0x0000000000067919 */ /* 0x000e220000000000 */
[----:B------:R-:W1:Y:S01]  /*2030*/  SHFL.DOWN PT, R0, R7, 0x1, 0x1f ;  /* 0x08201f0007007f89 */ /* 0x000e6200000e0000 */
[----:B------:R-:W2:Y:S01]  /*2040*/  S2R R5, SR_TID.X ;  /* 0x0000000000057919 */ /* 0x000ea20000002100 */
[C---:B0-----:R-:W-:Y:S02]  /*2050*/  ISETP.GT.AND P0, PT, R6.reuse, 0x1e, PT ;  /* 0x0000001e0600780c */ /* 0x041fe40003f04270 */
[----:B------:R-:W-:-:S11]  /*2060*/  ISETP.NE.AND P1, PT, R6, RZ, PT ;  /* 0x000000ff0600720c */ /* 0x000fd60003f25270 */
[----:B-1----:R-:W-:Y:S01]  /*2070*/  @!P0 FADD R7, R0, R7 ;  /* 0x0000000700078221 */ /* 0x002fe20000000000 */
[----:B------:R-:W-:Y:S01]  /*2080*/  ISETP.GT.AND P0, PT, R6, 0x1d, PT ;  /* 0x0000001d0600780c */ /* 0x000fe20003f04270 */
[----:B------:R-:W0:Y:S01]  /*2090*/  @!P1 S2R R4, SR_CgaCtaId ;  /* 0x0000000000049919 */ /* 0x000e220000008800 */
[----:B------:R-:W-:Y:S02]  /*20a0*/  @!P1 MOV R3, 0x400 ;  /* 0x0000040000039802 */ /* 0x000fe40000000f00 */
[----:B--2---:R-:W-:Y:S01]  /*20b0*/  @!P1 SHF.R.U32.HI R2, RZ, 0x3, R5 ;  /* 0x00000003ff029819 */ /* 0x004fe20000011605 */
        /* <DEDUP_REMOVED lines=31> */
[----:B------:R-:W-:-:S07]  /*22b0*/  FADD R9, R2, R3 ;  /* 0x0000000302097221 */ /* 0x000fce0000000000 */
.L_x_72:
[----:B------:R-:W-:Y:S05]  /*22c0*/  BSYNC.RECONVERGENT B0 ;  /* 0x0000000000007941 */ /* 0x000fea0003800200 */
.L_x_57:
[----:B------:R-:W-:Y:S05]  /*22d0*/  @P0 EXIT ;  /* 0x000000000000094d */ /* 0x000fea0003800000 */
[----:B------:R-:W3:Y:S02]  /*22e0*/  LDCU.64 UR4, c[0x0][0x388] ;  /* 0x00007100ff0477ac */ /* 0x000ee40008000a00 */
[----:B---3--:R-:W-:-:S06]  /*22f0*/  UIMAD.WIDE.U32 UR4, UR16, 0x4, UR4 ;  /* 0x00000004100478a5 */ /* 0x008fcc000f8e0004 */
[----:B------:R-:W-:Y:S01]  /*2300*/  IMAD.U32 R2, RZ, RZ, UR4 ;  /* 0x00000004ff027e24 */ /* 0x000fe2000f8e00ff */
[----:B0-2---:R-:W-:-:S05]  /*2310*/  MOV R3, UR5 ;  /* 0x0000000500037c02 */ /* 0x005fca0008000f00 */
[----:B------:R-:W-:Y:S01]  /*2320*/  STG.E desc[UR14][R2.64], R9 ;  /* 0x0000000902007986 */ /* 0x000fe2000c10190e */
[----:B------:R-:W-:Y:S05]  /*2330*/  EXIT ;  /* 0x000000000000794d */ /* 0x000fea0003800000 */
.L_x_85:
        /* <DEDUP_REMOVED lines=12> */
.L_x_394:


//--------------------- .text._ZN3cub18CUB_300001_SM_10006detail6reduce28DeviceReduceSingleTileKernelINS2_10policy_hubIfyN4cuda3std3__44plusIfEEE10Policy1000EN6thrust24THRUST_300001_SM_1000_NS6detail15normal_iteratorINSD_10device_ptrIfEEEEPfyS9_ffNS7_10__identityEEEvT0_T1_T2_T3_T4_T6_ --------------------------
	.section	.text._ZN3cub18CUB_300001_SM_10006detail6reduce28DeviceReduceSingleTileKernelINS2_10policy_hubIfyN4cuda3std3__44plusIfEEE10Policy1000EN6thrust24THRUST_300001_SM_1000_NS6detail15normal_iteratorINSD_10device_ptrIfEEEEPfyS9_ffNS7_10__identityEEEvT0_T1_T2_T3_T4_T6_,"ax",@progbits
	.align	128
        .global         _ZN3cub18CUB_300001_SM_10006detail6reduce28DeviceReduceSingleTileKernelINS2_10policy_hubIfyN4cuda3std3__44plusIfEEE10Policy1000EN6thrust24THRUST_300001_SM_1000_NS6detail15normal_iteratorINSD_10device_ptrIfEEEEPfyS9_ffNS7_10__identityEEEvT0_T1_T2_T3_T4_T6_
        .type           _ZN3cub18CUB_300001_SM_10006detail6reduce28DeviceReduceSingleTileKernelINS2_10policy_hubIfyN4cuda3std3__44plusIfEEE10Policy1000EN6thrust24THRUST_300001_SM_1000_NS6detail15normal_iteratorINSD_10device_ptrIfEEEEPfyS9_ffNS7_10__identityEEEvT0_T1_T2_T3_T4_T6_,@function
        .size           _ZN3cub18CUB_300001_SM_10006detail6reduce28DeviceReduceSingleTileKernelINS2_10policy_hubIfyN4cuda3std3__44plusIfEEE10Policy1000EN6thrust24THRUST_300001_SM_1000_NS6detail15normal_iteratorINSD_10device_ptrIfEEEEPfyS9_ffNS7_10__identityEEEvT0_T1_T2_T3_T4_T6_,(.L_x_395 - _ZN3cub18CUB_300001_SM_10006detail6reduce28DeviceReduceSingleTileKernelINS2_10policy_hubIfyN4cuda3std3__44plusIfEEE10Policy1000EN6thrust24THRUST_300001_SM_1000_NS6detail15normal_iteratorINSD_10device_ptrIfEEEEPfyS9_ffNS7_10__identityEEEvT0_T1_T2_T3_T4_T6_)
        .other          _ZN3cub18CUB_300001_SM_10006detail6reduce28DeviceReduceSingleTileKernelINS2_10policy_hubIfyN4cuda3std3__44plusIfEEE10Policy1000EN6thrust24THRUST_300001_SM_1000_NS6detail15normal_iteratorINSD_10device_ptrIfEEEEPfyS9_ffNS7_10__identityEEEvT0_T1_T2_T3_T4_T6_,@"STO_CUDA_ENTRY STV_DEFAULT"
_ZN3cub18CUB_300001_SM_10006detail6reduce28DeviceReduceSingleTileKernelINS2_10policy_hubIfyN4cuda3std3__44plusIfEEE10Policy1000EN6thrust24THRUST_300001_SM_1000_NS6detail15normal_iteratorINSD_10device_ptrIfEEEEPfyS9_ffNS7_10__identityEEEvT0_T1_T2_T3_T4_T6_:
.text._ZN3cub18CUB_300001_SM_10006detail6reduce28DeviceReduceSingleTileKernelINS2_10policy_hubIfyN4cuda3std3__44plusIfEEE10Policy1000EN6thrust24THRUST_300001_SM_1000_NS6detail15normal_iteratorINSD_10device_ptrIfEEEEPfyS9_ffNS7_10__identityEEEvT0_T1_T2_T3_T4_T6_:
[----:B------:R-:W-:Y:S01]  /*0000*/  LDC R1, c[0x0][0x37c] ;  /* 0x0000df00ff017b82 */ /* 0x000fe20000000800 */
[----:B------:R-:W0:Y:S01]  /*0010*/  LDCU.64 UR4, c[0x0][0x390] ;  /* 0x00007200ff0477ac */ /* 0x000e220008000a00 */
[----:B------:R-:W1:Y:S01]  /*0020*/  LDCU.64 UR6, c[0x0][0x358] ;  /* 0x00006b00ff0677ac */ /* 0x000e620008000a00 */
[----:B0-----:R-:W-:Y:S01]  /*0030*/  MOV R4, UR4 ;  /* 0x0000000400047c02 */ /* 0x001fe20008000f00 */
[----:B------:R-:W-:-:S03]  /*0040*/  IMAD.U32 R0, RZ, RZ, UR5 ;  /* 0x00000005ff007e24 */ /* 0x000fc6000f8e00ff */
[----:B------:R-:W-:-:S04]  /*0050*/  ISETP.NE.U32.AND P0, PT, R4, RZ, PT ;  /* 0x000000ff0400720c */ /* 0x000fc80003f05070 */
[----:B------:R-:W-:-:S13]  /*0060*/  ISETP.NE.AND.EX P0, PT, R0, RZ, PT, P0 ;  /* 0x000000ff0000720c */ /* 0x000fda0003f05300 */
        /* <DEDUP_REMOVED lines=8> */
.L_x_86:
[----:B------:R-:W-:Y:S01]  /*00f0*/  ISETP.GT.U32.AND P0, PT, R4, 0xfff, PT ;  /* 0x00000fff0400780c */ /* 0x000fe20003f04070 */
[----:B------:R-:W-:Y:S03]  /*0100*/  BSSY.RECONVERGENT B0, `(.L_x_87) ;  /* 0x00001f3000007945 */ /* 0x000fe60003800200 */
[----:B------:R-:W-:-:S13]  /*0110*/  ISETP.GT.U32.AND.EX P0, PT, R0, RZ, PT, P0 ;  /* 0x000000ff0000720c */ /* 0x000fda0003f04100 */
[----:B------:R-:W-:Y:S05]  /*0120*/  @P0 BRA `(.L_x_88) ;  /* 0x0000000c00ac0947 */ /* 0x000fea0003800000 */
[----:B------:R-:W0:Y:S01]  /*0130*/  S2R R5, SR_TID.X ;  /* 0x0000000000057919 */ /* 0x000e220000002100 */
[----:B------:R-:W-:Y:S01]  /*0140*/  BSSY.RECONVERGENT B1, `(.L_x_89) ;  /* 0x0000009000017945 */ /* 0x000fe20003800200 */
[----:B------:R-:W-:Y:S01]  /*0150*/  HFMA2 R6, -RZ, RZ, 0, 0 ;  /* 0x00000000ff067431 */ /* 0x000fe200000001ff */
[----:B0-----:R-:W-:Y:S01]  /*0160*/  ISETP.GE.U32.AND P0, PT, R5, R4, PT ;  /* 0x000000040500720c */ /* 0x001fe20003f06070 */
[----:B------:R-:W-:-:S12]  /*0170*/  IMAD.MOV.U32 R7, RZ, RZ, R5 ;  /* 0x000000ffff077224 */ /* 0x000fd800078e0005 */
[----:B------:R-:W-:Y:S05]  /*0180*/  @P0 BRA `(.L_x_90) ;  /* 0x0000000000100947 */ /* 0x000fea0003800000 */
[----:B------:R-:W0:Y:S02]  /*0190*/  LDC.64 R2, c[0x0][0x380] ;  /* 0x0000e000ff027b82 */ /* 0x000e240000000a00 */
[----:B0-----:R-:W-:-:S05]  /*01a0*/  IMAD.WIDE.U32 R2, R5, 0x4, R2 ;  /* 0x0000000405027825 */ /* 0x001fca00078e0002 */
[----:B------:R0:W5:Y:S01]  /*01b0*/  LDG.E R6, desc[UR6][R2.64] ;  /* 0x0000000602067981 */ /* 0x000162000c1e1900 */
[----:B------:R-:W-:-:S07]  /*01c0*/  IADD3 R7, PT, PT, R5, 0x100, RZ ;  /* 0x0000010005077810 */ /* 0x000fce0007ffe0ff */
.L_x_90:
[----:B------:R-:W-:Y:S05]  /*01d0*/  BSYNC.RECONVERGENT B1 ;  /* 0x0000000000017941 */ /* 0x000fea0003800200 */
.L_x_89:
[----:B------:R-:W-:Y:S01]  /*01e0*/  ISETP.GE.U32.AND P0, PT, R7, R4, PT ;  /* 0x000000040700720c */ /* 0x000fe20003f06070 */
[----:B------:R-:W-:-:S12]  /*01f0*/  BSSY.RECONVERGENT B1, `(.L_x_91) ;  /* 0x000006d000017945 */ /* 0x000fd80003800200 */
[----:B------:R-:W-:Y:S05]  /*0200*/  @P0 BRA `(.L_x_92) ;  /* 0x0000000400ac0947 */ /* 0x000fea0003800000 */
[----:B0-----:R-:W-:Y:S01]  /*0210*/  LOP3.LUT R3, RZ, R7, RZ, 0x33, !PT ;  /* 0x00000007ff037212 */ /* 0x001fe200078e33ff */
[----:B------:R-:W-:Y:S04]  /*0220*/  BSSY.RECONVERGENT B2, `(.L_x_93) ;  /* 0x0000033000027945 */ /* 0x000fe80003800200 */
[----:B------:R-:W-:-:S05]  /*0230*/  IMAD.IADD R3, R3, 0x1, R4 ;  /* 0x0000000103037824 */ /* 0x000fca00078e0204 */
[C---:B------:R-:W-:Y:S02]  /*0240*/  ISETP.GE.U32.AND P0, PT, R3.reuse, 0xf00, PT ;  /* 0x00000f000300780c */ /* 0x040fe40003f06070 */
[----:B------:R-:W-:-:S04]  /*0250*/  LEA.HI R8, R3, 0x1, RZ, 0x18 ;  /* 0x0000000103087811 */ /* 0x000fc800078fc0ff */
[----:B------:R-:W-:-:S04]  /*0260*/  LOP3.LUT R22, R8, 0xf, RZ, 0xc0, !PT ;  /* 0x0000000f08167812 */ /* 0x000fc800078ec0ff */
[----:B------:R-:W-:-:S03]  /*0270*/  ISETP.NE.AND P1, PT, R22, RZ, PT ;  /* 0x000000ff1600720c */ /* 0x000fc60003f25270 */
[----:B------:R-:W-:Y:S10]  /*0280*/  @!P0 BRA `(.L_x_94) ;  /* 0x0000000000b08947 */ /* 0x000ff40003800000 */
[----:B------:R-:W0:Y:S01]  /*0290*/  LDC.64 R2, c[0x0][0x380] ;  /* 0x0000e000ff027b82 */ /* 0x000e220000000a00 */
[----:B------:R-:W-:-:S04]  /*02a0*/  LOP3.LUT R9, R8, 0x1fffff0, RZ, 0xc0, !PT ;  /* 0x01fffff008097812 */ /* 0x000fc800078ec0ff */
[----:B------:R-:W-:Y:S01]  /*02b0*/  IADD3 R9, PT, PT, -R9, RZ, RZ ;  /* 0x000000ff09097210 */ /* 0x000fe20007ffe1ff */
[----:B0-----:R-:W-:-:S03]  /*02c0*/  IMAD.WIDE.U32 R2, R7, 0x4, R2 ;  /* 0x0000000407027825 */ /* 0x001fc600078e0002 */
[----:B------:R-:W-:-:S05]  /*02d0*/  IADD3 R2, P0, PT, R2, 0x2000, RZ ;  /* 0x0000200002027810 */ /* 0x000fca0007f1e0ff */
[----:B------:R-:W-:-:S08]  /*02e0*/  IMAD.X R3, RZ, RZ, R3, P0 ;  /* 0x000000ffff037224 */ /* 0x000fd000000e0603 */
.L_x_95:
        /* <DEDUP_REMOVED lines=38> */
.L_x_94:
[----:B------:R-:W-:Y:S05]  /*0550*/  BSYNC.RECONVERGENT B2 ;  /* 0x0000000000027941 */ /* 0x000fea0003800200 */
.L_x_93:
[----:B------:R-:W-:Y:S05]  /*0560*/  @!P1 BRA `(.L_x_92) ;  /* 0x0000000000d49947 */ /* 0x000fea0003800000 */
[----:B------:R-:W-:Y:S01]  /*0570*/  ISETP.GE.U32.AND P0, PT, R22, 0x8, PT ;  /* 0x000000081600780c */ /* 0x000fe20003f06070 */
[----:B------:R-:W-:Y:S01]  /*0580*/  BSSY.RECONVERGENT B2, `(.L_x_96) ;  /* 0x0000017000027945 */ /* 0x000fe20003800200 */
[----:B------:R-:W-:-:S04]  /*0590*/  LOP3.LUT R11, R8, 0x7, RZ, 0xc0, !PT ;  /* 0x00000007080b7812 */ /* 0x000fc800078ec0ff */
[----:B------:R-:W-:-:S07]  /*05a0*/  ISETP.NE.AND P1, PT, R11, RZ, PT ;  /* 0x000000ff0b00720c */ /* 0x000fce0003f25270 */
[----:B------:R-:W-:Y:S06]  /*05b0*/  @!P0 BRA `(.L_x_97) ;  /* 0x00000000004c8947 */ /* 0x000fec0003800000 */
[----:B------:R-:W0:Y:S02]  /*05c0*/  LDC.64 R2, c[0x0][0x380] ;  /* 0x0000e000ff027b82 */ /* 0x000e240000000a00 */
[----:B0-----:R-:W-:-:S05]  /*05d0*/  IMAD.WIDE R2, R7, 0x4, R2 ;  /* 0x0000000407027825 */ /* 0x001fca00078e0202 */
        /* <DEDUP_REMOVED lines=17> */
.L_x_97:
[----:B------:R-:W-:Y:S05]  /*06f0*/  BSYNC.RECONVERGENT B2 ;  /* 0x0000000000027941 */ /* 0x000fea0003800200 */
.L_x_96:
        /* <DEDUP_REMOVED lines=17> */
.L_x_99:
[----:B------:R-:W-:Y:S05]  /*0810*/  BSYNC.RECONVERGENT B2 ;  /* 0x0000000000027941 */ /* 0x000fea0003800200 */
.L_x_98:
[----:B------:R-:W-:Y:S05]  /*0820*/  @!P1 BRA `(.L_x_92) ;  /* 0x0000000000249947 */ /* 0x000fea0003800000 */
[----:B------:R-:W0:Y:S01]  /*0830*/  LDC.64 R8, c[0x0][0x380] ;  /* 0x0000e000ff087b82 */ /* 0x000e220000000a00 */
[----:B------:R-:W-:-:S07]  /*0840*/  IMAD.MOV R10, RZ, RZ, -R10 ;  /* 0x000000ffff0a7224 */ /* 0x000fce00078e0a0a */
.L_x_100:
[----:B0-----:R-:W-:-:S06]  /*0850*/  IMAD.WIDE R2, R7, 0x4, R8 ;  /* 0x0000000407027825 */ /* 0x001fcc00078e0208 */
[----:B------:R-:W2:Y:S01]  /*0860*/  LDG.E R3, desc[UR6][R2.64] ;  /* 0x0000000602037981 */ /* 0x000ea2000c1e1900 */
[----:B------:R-:W-:Y:S01]  /*0870*/  IADD3 R10, PT, PT, R10, 0x1, RZ ;  /* 0x000000010a0a7810 */ /* 0x000fe20007ffe0ff */
[----:B------:R-:W-:-:S03]  /*0880*/  VIADD R7, R7, 0x100 ;  /* 0x0000010007077836 */ /* 0x000fc60000000000 */
[----:B------:R-:W-:Y:S01]  /*0890*/  ISETP.NE.AND P0, PT, R10, RZ, PT ;  /* 0x000000ff0a00720c */ /* 0x000fe20003f05270 */
[----:B--2--5:R-:W-:-:S12]  /*08a0*/  FADD R6, R3, R6 ;  /* 0x0000000603067221 */ /* 0x024fd80000000000 */
[----:B------:R-:W-:Y:S05]  /*08b0*/  @P0 BRA `(.L_x_100) ;  /* 0xfffffffc00e40947 */ /* 0x000fea000383ffff */
.L_x_92:
[----:B------:R-:W-:Y:S05]  /*08c0*/  BSYNC.RECONVERGENT B1 ;  /* 0x0000000000017941 */ /* 0x000fea0003800200 */
.L_x_91:
[----:B------:R-:W-:Y:S02]  /*08d0*/  ISETP.GE.U32.AND P0, PT, R4, 0x100, PT ;  /* 0x000001000400780c */ /* 0x000fe40003f06070 */
[----:B-----5:R-:W-:Y:S02]  /*08e0*/  MOV R9, R6 ;  /* 0x0000000600097202 */ /* 0x020fe40000000f00 */
[----:B------:R-:W-:-:S13]  /*08f0*/  ISETP.GE.U32.AND.EX P0, PT, R0, RZ, PT, P0 ;  /* 0x000000ff0000720c */ /* 0x000fda0003f06100 */
[----:B------:R-:W-:Y:S05]  /*0900*/  @!P0 BRA `(.L_x_101) ;  /* 0x0000000000ac8947 */ /* 0x000fea0003800000 */
[----:B------:R-:W1:Y:S01]  /*0910*/  S2R R6, SR_LANEID ;  /* 0x0000000000067919 */ /* 0x000e620000000000 */
[----:B------:R-:W-:Y:S01]  /*0920*/  ISETP.NE.AND P5, PT, R5, RZ, PT ;  /* 0x000000ff0500720c */ /* 0x000fe20003fa5270 */
        /* <DEDUP_REMOVED lines=14> */
[----:B-1----:R-:W-:-:S05]  /*0a10*/  @!P1 LEA R7, R7, R4, 0x18 ;  /* 0x0000000407079211 */ /* 0x002fca00078ec0ff */
[----:B------:R-:W-:-:S03]  /*0a20*/  @!P1 IMAD.IADD R2, R2, 0x1, R7 ;  /* 0x0000000102029824 */ /* 0x000fc600078e0207 */
[----:B0-----:R-:W-:Y:S01]  /*0a30*/  @!P0 FADD R0, R0, R3 ;  /* 0x0000000300008221 */ /* 0x001fe20000000000 */
[----:B------:R-:W-:-:S04]  /*0a40*/  ISETP.GT.AND P0, PT, R6, 0x17, PT ;  /* 0x000000170600780c */ /* 0x000fc80003f04270 */
[----:B------:R-:W0:Y:S09]  /*0a50*/  SHFL.DOWN PT, R3, R0, 0x8, 0x1f ;  /* 0x09001f0000037f89 */ /* 0x000e3200000e0000 */
[----:B0-----:R-:W-:Y:S01]  /*0a60*/  @!P0 FADD R0, R0, R3 ;  /* 0x0000000300008221 */ /* 0x001fe20000000000 */
[----:B------:R-:W-:-:S04]  /*0a70*/  ISETP.GT.AND P0, PT, R6, 0xf, PT ;  /* 0x0000000f0600780c */ /* 0x000fc80003f04270 */
[----:B------:R-:W0:Y:S02]  /*0a80*/  SHFL.DOWN PT, R3, R0, 0x10, 0x1f ;  /* 0x0a001f0000037f89 */ /* 0x000e2400000e0000 */
[----:B0-----:R-:W-:-:S05]  /*0a90*/  FADD R3, R0, R3 ;  /* 0x0000000300037221 */ /* 0x001fca0000000000 */
[----:B------:R1:W-:Y:S01]  /*0aa0*/  @!P1 STS [R2+0x8], R3 ;  /* 0x0000080302009388 */ /* 0x0003e20000000800 */
[----:B------:R-:W-:Y:S01]  /*0ab0*/  FSEL R8, R0, R3, P0 ;  /* 0x0000000300087208 */ /* 0x000fe20000000000 */
[----:B------:R-:W-:Y:S06]  /*0ac0*/  BAR.SYNC.DEFER_BLOCKING 0x0 ;  /* 0x0000000000007b1d */ /* 0x000fec0000010000 */
[----:B------:R-:W-:Y:S05]  /*0ad0*/  @P5 BRA `(.L_x_102) ;  /* 0x0000001400545947 */ /* 0x000fea0003800000 */
[----:B------:R-:W0:Y:S01]  /*0ae0*/  S2UR UR5, SR_CgaCtaId ;  /* 0x00000000000579c3 */ /* 0x000e220000008800 */
[----:B------:R-:W-:Y:S02]  /*0af0*/  UMOV UR4, 0x400 ;  /* 0x0000040000047882 */ /* 0x000fe40000000000 */
[----:B0-----:R-:W-:-:S09]  /*0b00*/  ULEA UR4, UR5, UR4, 0x18 ;  /* 0x0000000405047291 */ /* 0x001fd2000f8ec0ff */
[----:B-1----:R-:W0:Y:S04]  /*0b10*/  LDS R3, [UR4+0xc] ;  /* 0x00000c04ff037984 */ /* 0x002e280008000800 */
        /* <DEDUP_REMOVED lines=10> */
.L_x_101:
[----:B------:R-:W1:Y:S01]  /*0bc0*/  S2R R8, SR_LANEID ;  /* 0x0000000000087919 */ /* 0x000e620000000000 */
[C---:B0-----:R-:W-:Y:S02]  /*0bd0*/  LOP3.LUT R2, R5.reuse, 0x3e0, RZ, 0xc0, !PT ;  /* 0x000003e005027812 */ /* 0x041fe400078ec0ff */
[----:B------:R-:W-:Y:S02]  /*0be0*/  ISETP.NE.AND P5, PT, R5, RZ, PT ;  /* 0x000000ff0500720c */ /* 0x000fe40003fa5270 */
[----:B------:R-:W-:Y:S02]  /*0bf0*/  LOP3.LUT R7, RZ, R2, RZ, 0x33, !PT ;  /* 0x00000002ff077212 */ /* 0x000fe400078e33ff */
[----:B------:R-:W-:-:S03]  /*0c00*/  IADD3 R3, PT, PT, R2, 0x20, RZ ;  /* 0x0000002002037810 */ /* 0x000fc60007ffe0ff */
[----:B------:R-:W-:Y:S01]  /*0c10*/  IMAD.IADD R7, R7, 0x1, R4 ;  /* 0x0000000107077824 */ /* 0x000fe200078e0204 */
[----:B------:R-:W-:-:S04]  /*0c20*/  ISETP.GT.U32.AND P0, PT, R3, R4, PT ;  /* 0x000000040300720c */ /* 0x000fc80003f04070 */
[----:B------:R-:W-:-:S05]  /*0c30*/  SEL R7, R7, 0x1f, P0 ;  /* 0x0000001f07077807 */ /* 0x000fca0000000000 */
[----:B------:R-:W0:Y:S01]  /*0c40*/  SHFL.DOWN PT, R2, R9, 0x1, R7 ;  /* 0x0820000009027989 */ /* 0x000e2200000e0007 */
[C---:B-1----:R-:W-:Y:S02]  /*0c50*/  ISETP.GE.AND P0, PT, R8.reuse, R7, PT ;  /* 0x000000070800720c */ /* 0x042fe40003f06270 */
[C---:B------:R-:W-:Y:S02]  /*0c60*/  IADD3 R6, PT, PT, R8.reuse, 0x2, RZ ;  /* 0x0000000208067810 */ /* 0x040fe40007ffe0ff */
[----:B------:R-:W-:-:S09]  /*0c70*/  ISETP.NE.AND P1, PT, R8, RZ, PT ;  /* 0x000000ff0800720c */ /* 0x000fd20003f25270 */
[----:B0-----:R-:W-:Y:S01]  /*0c80*/  @!P0 FADD R9, R2, R9 ;  /* 0x0000000902098221 */ /* 0x001fe20000000000 */
[----:B------:R-:W-:Y:S01]  /*0c90*/  ISETP.GT.AND P0, PT, R6, R7, PT ;  /* 0x000000070600720c */ /* 0x000fe20003f04270 */
[----:B------:R-:W-:Y:S02]  /*0ca0*/  VIADD R6, R8, 0x4 ;  /* 0x0000000408067836 */ /* 0x000fe40000000000 */
[----:B------:R-:W0:Y:S01]  /*0cb0*/  @!P1 S2R R11, SR_CgaCtaId ;  /* 0x00000000000b9919 */ /* 0x000e220000008800 */
[----:B------:R-:W-:Y:S01]  /*0cc0*/  @!P1 SHF.R.U32.HI R3, RZ, 0x3, R5 ;  /* 0x00000003ff039819 */ /* 0x000fe20000011605 */
[----:B------:R-:W1:Y:S03]  /*0cd0*/  SHFL.DOWN PT, R2, R9, 0x2, R7 ;  /* 0x0840000009027989 */ /* 0x000e6600000e0007 */
[----:B------:R-:W-:-:S05]  /*0ce0*/  @!P1 LOP3.LUT R3, R3, 0x7c, RZ, 0xc0, !PT ;  /* 0x0000007c03039812 */ /* 0x000fca00078ec0ff */
[----:B-1----:R-:W-:Y:S01]  /*0cf0*/  @!P0 FADD R9, R9, R2 ;  /* 0x0000000209098221 */ /* 0x002fe20000000000 */
[-C--:B------:R-:W-:Y:S02]  /*0d00*/  ISETP.GT.AND P0, PT, R6, R7.reuse, PT ;  /* 0x000000070600720c */ /* 0x080fe40003f04270 */
[----:B------:R-:W-:Y:S02]  /*0d10*/  IADD3 R6, PT, PT, R8, 0x8, RZ ;  /* 0x0000000808067810 */ /* 0x000fe40007ffe0ff */
[----:B------:R-:W1:Y:S09]  /*0d20*/  SHFL.DOWN PT, R2, R9, 0x4, R7 ;  /* 0x0880000009027989 */ /* 0x000e7200000e0007 */
[----:B-1----:R-:W-:Y:S01]  /*0d30*/  @!P0 FADD R9, R9, R2 ;  /* 0x0000000209098221 */ /* 0x002fe20000000000 */
[----:B------:R-:W-:Y:S01]  /*0d40*/  ISETP.GT.AND P0, PT, R6, R7, PT ;  /* 0x000000070600720c */ /* 0x000fe20003f04270 */
[----:B------:R-:W-:-:S03]  /*0d50*/  VIADD R6, R8, 0x10 ;  /* 0x0000001008067836 */ /* 0x000fc60000000000 */
[----:B------:R-:W1:Y:S09]  /*0d60*/  SHFL.DOWN PT, R2, R9, 0x8, R7 ;  /* 0x0900000009027989 */ /* 0x000e7200000e0007 */
[----:B-1----:R-:W-:Y:S01]  /*0d70*/  @!P0 FADD R9, R9, R2 ;  /* 0x0000000209098221 */ /* 0x002fe20000000000 */
[----:B------:R-:W-:-:S02]  /*0d80*/  ISETP.GT.AND P0, PT, R6, R7, PT ;  /* 0x000000070600720c */ /* 0x000fc40003f04270 */
[----:B------:R-:W-:Y:S02]  /*0d90*/  @!P1 MOV R6, 0x400 ;  /* 0x0000040000069802 */ /* 0x000fe40000000f00 */
[----:B------:R-:W1:Y:S02]  /*0da0*/  SHFL.DOWN PT, R2, R9, 0x10, R7 ;  /* 0x0a00000009027989 */ /* 0x000e6400000e0007 */
[----:B0-----:R-:W-:-:S04]  /*0db0*/  @!P1 LEA R6, R11, R6, 0x18 ;  /* 0x000000060b069211 */ /* 0x001fc800078ec0ff */
[----:B------:R-:W-:-:S03]  /*0dc0*/  @!P1 IADD3 R3, PT, PT, R3, R6, RZ ;  /* 0x0000000603039210 */ /* 0x000fc60007ffe0ff */
[----:B-1----:R-:W-:-:S04]  /*0dd0*/  @!P0 FADD R9, R9, R2 ;  /* 0x0000000209098221 */ /* 0x002fc80000000000 */
[----:B------:R-:W-:-:S05]  /*0de0*/  IMAD.MOV.U32 R8, RZ, RZ, R9 ;  /* 0x000000ffff087224 */ /* 0x000fca00078e0009 */
[----:B------:R0:W-:Y:S01]  /*0df0*/  @!P1 STS [R3+0x8], R8 ;  /* 0x0000080803009388 */ /* 0x0001e20000000800 */
[----:B------:R-:W-:Y:S06]  /*0e00*/  BAR.SYNC.DEFER_BLOCKING 0x0 ;  /* 0x0000000000007b1d */ /* 0x000fec0000010000 */
[----:B------:R-:W-:Y:S05]  /*0e10*/  @P5 BRA `(.L_x_102) ;  /* 0x0000001000845947 */ /* 0x000fea0003800000 */
[----:B------:R-:W1:Y:S01]  /*0e20*/  S2UR UR5, SR_CgaCtaId ;  /* 0x00000000000579c3 */ /* 0x000e620000008800 */
[----:B------:R-:W-:Y:S01]  /*0e30*/  UMOV UR4, 0x400 ;  /* 0x0000040000047882 */ /* 0x000fe20000000000 */
[C---:B------:R-:W-:Y:S02]  /*0e40*/  ISETP.GT.U32.AND P3, PT, R4.reuse, 0x20, PT ;  /* 0x000000200400780c */ /* 0x040fe40003f64070 */
[----:B------:R-:W-:Y:S02]  /*0e50*/  ISETP.GT.U32.AND P1, PT, R4, 0x40, PT ;  /* 0x000000400400780c */ /* 0x000fe40003f24070 */
[----:B------:R-:W-:Y:S02]  /*0e60*/  ISETP.GT.U32.AND.EX P3, PT, R0, RZ, PT, P3 ;  /* 0x000000ff0000720c */ /* 0x000fe40003f64130 */
[----:B------:R-:W-:Y:S02]  /*0e70*/  ISETP.GT.U32.AND P0, PT, R4, 0x60, PT ;  /* 0x000000600400780c */ /* 0x000fe40003f04070 */
[----:B------:R-:W-:-:S02]  /*0e80*/  ISETP.GT.U32.AND.EX P1, PT, R0, RZ, PT, P1 ;  /* 0x000000ff0000720c */ /* 0x000fc40003f24110 */
[----:B------:R-:W-:Y:S02]  /*0e90*/  ISETP.GT.U32.AND P2, PT, R4, 0x80, PT ;  /* 0x000000800400780c */ /* 0x000fe40003f44070 */
[----:B------:R-:W-:Y:S02]  /*0ea0*/  ISETP.GT.U32.AND.EX P0, PT, R0, RZ, PT, P0 ;  /* 0x000000ff0000720c */ /* 0x000fe40003f04100 */
[----:B------:R-:W-:Y:S02]  /*0eb0*/  ISETP.GT.U32.AND P4, PT, R4, 0xa0, PT ;  /* 0x000000a00400780c */ /* 0x000fe40003f84070 */
[C---:B------:R-:W-:Y:S02]  /*0ec0*/  ISETP.GT.U32.AND.EX P2, PT, R0.reuse, RZ, PT, P2 ;  /* 0x000000ff0000720c */ /* 0x040fe40003f44120 */
[----:B------:R-:W-:Y:S01]  /*0ed0*/  ISETP.GT.U32.AND.EX P4, PT, R0, RZ, PT, P4 ;  /* 0x000000ff0000720c */ /* 0x000fe20003f84140 */
[----:B-1----:R-:W-:-:S09]  /*0ee0*/  ULEA UR4, UR5, UR4, 0x18 ;  /* 0x0000000405047291 */ /* 0x002fd2000f8ec0ff */
[----:B0-----:R-:W0:Y:S04]  /*0ef0*/  LDS R3, [UR4+0xc] ;  /* 0x00000c04ff037984 */ /* 0x001e280008000800 */
[----:B------:R-:W1:Y:S04]  /*0f00*/  LDS.128 R12, [UR4+0x10] ;  /* 0x00001004ff0c7984 */ /* 0x000e680008000c00 */
[----:B------:R-:W2:Y:S01]  /*0f10*/  LDS.64 R6, [UR4+0x20] ;  /* 0x00002004ff067984 */ /* 0x000ea20008000a00 */
[----:B0-----:R-:W-:Y:S01]  /*0f20*/  @P3 FADD R8, R8, R3 ;  /* 0x0000000308083221 */ /* 0x001fe20000000000 */
[----:B------:R-:W-:-:S03]  /*0f30*/  ISETP.GT.U32.AND P3, PT, R4, 0xc0, PT ;  /* 0x000000c00400780c */ /* 0x000fc60003f64070 */
[----:B-1----:R-:W-:Y:S01]  /*0f40*/  @P1 FADD R8, R8, R12 ;  /* 0x0000000c08081221 */ /* 0x002fe20000000000 */
[----:B------:R-:W-:Y:S02]  /*0f50*/  ISETP.GT.U32.AND P1, PT, R4, 0xe0, PT ;  /* 0x000000e00400780c */ /* 0x000fe40003f24070 */
[----:B------:R-:W-:Y:S01]  /*0f60*/  ISETP.GT.U32.AND.EX P3, PT, R0, RZ, PT, P3 ;  /* 0x000000ff0000720c */ /* 0x000fe20003f64130 */
[----:B------:R-:W-:Y:S01]  /*0f70*/  @P0 FADD R8, R8, R13 ;  /* 0x0000000d08080221 */ /* 0x000fe20000000000 */
[----:B------:R-:W-:-:S03]  /*0f80*/  ISETP.GT.U32.AND.EX P1, PT, R0, RZ, PT, P1 ;  /* 0x000000ff0000720c */ /* 0x000fc60003f24110 */
[----:B------:R-:W-:-:S04]  /*0f90*/  @P2 FADD R8, R8, R14 ;  /* 0x0000000e08082221 */ /* 0x000fc80000000000 */
[----:B------:R-:W-:-:S04]  /*0fa0*/  @P4 FADD R8, R8, R15 ;  /* 0x0000000f08084221 */ /* 0x000fc80000000000 */
[----:B--2---:R-:W-:-:S04]  /*0fb0*/  @P3 FADD R8, R8, R6 ;  /* 0x0000000608083221 */ /* 0x004fc80000000000 */
[----:B------:R-:W-:Y:S01]  /*0fc0*/  @P1 FADD R8, R8, R7 ;  /* 0x0000000708081221 */ /* 0x000fe20000000000 */
[----:B------:R-:W-:Y:S06]  /*0fd0*/  BRA `(.L_x_102) ;  /* 0x0000001000147947 */ /* 0x000fec0003800000 */
.L_x_88:
[----:B------:R-:W0:Y:S01]  /*0fe0*/  S2R R8, SR_TID.X ;  /* 0x0000000000087919 */ /* 0x000e220000002100 */
[----:B------:R-:W0:Y:S02]  /*0ff0*/  LDC.64 R2, c[0x0][0x380] ;  /* 0x0000e000ff027b82 */ /* 0x000e240000000a00 */
[----:B0-----:R-:W-:-:S05]  /*1000*/  IMAD.WIDE.U32 R2, R8, 0x4, R2 ;  /* 0x0000000408027825 */ /* 0x001fca00078e0002 */
        /* <DEDUP_REMOVED lines=16> */
[----:B--2---:R-:W-:Y:S01]  /*1110*/  FADD R9, R9, R12 ;  /* 0x0000000c09097221 */ /* 0x004fe20000000000 */
[----:B---3--:R-:W-:Y:S01]  /*1120*/  FADD R14, R11, R14 ;  /* 0x0000000e0b0e7221 */ /* 0x008fe20000000000 */
[----:B------:R-:W-:-:S03]  /*1130*/  HFMA2 R11, -RZ, RZ, 0, 0.00048828125 ;  /* 0x00001000ff0b7431 */ /* 0x000fc600000001ff */
[----:B------:R-:W-:Y:S01]  /*1140*/  FADD R14, R9, R14 ;  /* 0x0000000e090e7221 */ /* 0x000fe20000000000 */
[----:B------:R-:W-:Y:S01]  /*1150*/  IADD3 R9, P1, PT, R4, -0x1000, RZ ;  /* 0xfffff00004097810 */ /* 0x000fe20007f3e0ff */
[----:B----4-:R-:W-:-:S03]  /*1160*/  FADD R13, R13, R16 ;  /* 0x000000100d0d7221 */ /* 0x010fc60000000000 */
[----:B------:R-:W-:Y:S02]  /*1170*/  ISETP.GE.U32.AND P0, PT, R9, 0x1000, PT ;  /* 0x000010000900780c */ /* 0x000fe40003f06070 */
[----:B------:R-:W-:-:S04]  /*1180*/  IADD3.X R12, PT, PT, R0, -0x1, RZ, P1, !PT ;  /* 0xffffffff000c7810 */ /* 0x000fc80000ffe4ff */
[----:B------:R-:W-:Y:S01]  /*1190*/  ISETP.GE.U32.AND.EX P0, PT, R12, RZ, PT, P0 ;  /* 0x000000ff0c00720c */ /* 0x000fe20003f06100 */
        /* <DEDUP_REMOVED lines=11> */
[----:B------:R-:W-:Y:S01]  /*1250*/  IMAD.MOV.U32 R13, RZ, RZ, RZ ;  /* 0x000000ffff0d7224 */ /* 0x000fe200078e00ff */
[----:B------:R-:W-:Y:S06]  /*1260*/  @!P0 BRA `(.L_x_103) ;  /* 0x0000000000c08947 */ /* 0x000fec0003800000 */
[----:B------:R-:W0:Y:S01]  /*1270*/  LDC.64 R4, c[0x0][0x390] ;  /* 0x0000e400ff047b82 */ /* 0x000e220000000a00 */
[----:B------:R-:W-:Y:S01]  /*1280*/  MOV R11, 0x1000 ;  /* 0x00001000000b7802 */ /* 0x000fe20000000f00 */
[----:B------:R-:W-:-:S07]  /*1290*/  IMAD.MOV.U32 R13, RZ, RZ, RZ ;  /* 0x000000ffff0d7224 */ /* 0x000fce00078e00ff */
.L_x_105:
[----:B------:R-:W-:-:S04]  /*12a0*/  LEA R6, P0, R11, R2, 0x2 ;  /* 0x000000020b067211 */ /* 0x000fc800078010ff */
[----:B------:R-:W-:-:S05]  /*12b0*/  LEA.HI.X R7, R11, R3, R13, 0x2, P0 ;  /* 0x000000030b077211 */ /* 0x000fca00000f140d */
[----:B------:R-:W2:Y:S04]  /*12c0*/  LDG.E R0, desc[UR6][R6.64+0x2400] ;  /* 0x0024000606007981 */ /* 0x000ea8000c1e1900 */
[----:B------:R-:W2:Y:S04]  /*12d0*/  LDG.E R15, desc[UR6][R6.64+0x2800] ;  /* 0x00280006060f7981 */ /* 0x000ea8000c1e1900 */
        /* <DEDUP_REMOVED lines=13> */
[----:B------:R0:W5:Y:S02]  /*13b0*/  LDG.E R20, desc[UR6][R6.64+0x3c00] ;  /* 0x003c000606147981 */ /* 0x000164000c1e1900 */
[----:B0-----:R-:W-:-:S04]  /*13c0*/  IADD3 R6, P1, PT, -R11, R4, RZ ;  /* 0x000000040b067210 */ /* 0x001fc80007f3e1ff */
[----:B------:R-:W-:Y:S01]  /*13d0*/  ISETP.GE.U32.AND P0, PT, R6, 0x1000, PT ;  /* 0x000010000600780c */ /* 0x000fe20003f06070 */
[----:B--2---:R-:W-:Y:S01]  /*13e0*/  FADD R15, R0, R15 ;  /* 0x0000000f000f7221 */ /* 0x004fe20000000000 */
[----:B------:R-:W-:-:S04]  /*13f0*/  MOV R0, R5 ;  /* 0x0000000500007202 */ /* 0x000fc80000000f00 */
[----:B------:R-:W-:Y:S01]  /*1400*/  IADD3.X R6, PT, PT, ~R13, R0, RZ, P1, !PT ;  /* 0x000000000d067210 */ /* 0x000fe20000ffe5ff */
[----:B---3--:R-:W-:-:S03]  /*1410*/  FADD R10, R27, R10 ;  /* 0x0000000a1b0a7221 */ /* 0x008fc60000000000 */
[----:B------:R-:W-:Y:S01]  /*1420*/  ISETP.GE.U32.AND.EX P0, PT, R6, RZ, PT, P0 ;  /* 0x000000ff0600720c */ /* 0x000fe20003f06100 */
[----:B----4-:R-:W-:-:S04]  /*1430*/  FADD R29, R26, R29 ;  /* 0x0000001d1a1d7221 */ /* 0x010fc80000000000 */
[----:B------:R-:W-:Y:S01]  /*1440*/  FADD R10, R10, R29 ;  /* 0x0000001d0a0a7221 */ /* 0x000fe20000000000 */
[----:B-----5:R-:W-:Y:S01]  /*1450*/  FADD R24, R24, R25 ;  /* 0x0000001918187221 */ /* 0x020fe20000000000 */
[----:B------:R-:W-:-:S04]  /*1460*/  FADD R23, R23, R22 ;  /* 0x0000001617177221 */ /* 0x000fc80000000000 */
        /* <DEDUP_REMOVED lines=11> */
[----:B------:R-:W-:-:S05]  /*1520*/  IADD3 R11, P0, PT, R11, 0x1000, RZ ;  /* 0x000010000b0b7810 */ /* 0x000fca0007f1e0ff */
[----:B------:R-:W-:Y:S01]  /*1530*/  IMAD.X R13, RZ, RZ, R13, P0 ;  /* 0x000000ffff0d7224 */ /* 0x000fe200000e060d */
[----:B------:R-:W-:-:S04]  /*1540*/  ISETP.GT.U32.AND P0, PT, R11, R9, PT ;  /* 0x000000090b00720c */ /* 0x000fc80003f04070 */
[----:B------:R-:W-:-:S13]  /*1550*/  ISETP.GT.U32.AND.EX P0, PT, R13, R12, PT, P0 ;  /* 0x0000000c0d00720c */ /* 0x000fda0003f04100 */
[----:B------:R-:W-:Y:S05]  /*1560*/  @!P0 BRA `(.L_x_105) ;  /* 0xfffffffc004c8947 */ /* 0x000fea000383ffff */
.L_x_103:
[CC--:B------:R-:W-:Y:S01]  /*1570*/  IADD3 R3, PT, PT, -R11.reuse, R4.reuse, RZ ;  /* 0x000000040b037210 */ /* 0x0c0fe20007ffe1ff */
[----:B------:R-:W-:Y:S01]  /*1580*/  BSSY.RECONVERGENT B1, `(.L_x_104) ;  /* 0x0000080000017945 */ /* 0x000fe20003800200 */
[----:B------:R-:W-:Y:S02]  /*1590*/  ISETP.GE.U32.AND P1, PT, R11, R4, PT ;  /* 0x000000040b00720c */ /* 0x000fe40003f26070 */
[----:B------:R-:W-:-:S04]  /*15a0*/  ISETP.GE.AND P0, PT, R8, R3, PT ;  /* 0x000000030800720c */ /* 0x000fc80003f06270 */
[----:B------:R-:W-:-:S13]  /*15b0*/  ISETP.GE.U32.OR.EX P0, PT, R13, R0, P0, P1 ;  /* 0x000000000d00720c */ /* 0x000fda0000706510 */
[----:B------:R-:W-:Y:S05]  /*15c0*/  @P0 BRA `(.L_x_106) ;  /* 0x0000000400ec0947 */ /* 0x000fea0003800000 */
[----:B------:R-:W-:Y:S01]  /*15d0*/  LOP3.LUT R0, RZ, R8, RZ, 0x33, !PT ;  /* 0x00000008ff007212 */ /* 0x000fe200078e33ff */
[----:B------:R-:W-:Y:S03]  /*15e0*/  BSSY.RECONVERGENT B2, `(.L_x_107) ;  /* 0x0000038000027945 */ /* 0x000fe60003800200 */
[----:B------:R-:W-:-:S04]  /*15f0*/  IADD3 R0, PT, PT, -R11, R4, R0 ;  /* 0x000000040b007210 */ /* 0x000fc80007ffe100 */
[C---:B------:R-:W-:Y:S02]  /*1600*/  ISETP.GE.U32.AND P1, PT, R0.reuse, 0xf00, PT ;  /* 0x00000f000000780c */ /* 0x040fe40003f26070 */
[----:B------:R-:W-:Y:S02]  /*1610*/  LEA.HI R4, R0, 0x1, RZ, 0x18 ;  /* 0x0000000100047811 */ /* 0x000fe400078fc0ff */
[----:B------:R-:W-:Y:S02]  /*1620*/  MOV R0, R8 ;  /* 0x0000000800007202 */ /* 0x000fe40000000f00 */
[----:B------:R-:W-:-:S04]  /*1630*/  LOP3.LUT R24, R4, 0xf, RZ, 0xc0, !PT ;  /* 0x0000000f04187812 */ /* 0x000fc800078ec0ff */
[----:B------:R-:W-:-:S03]  /*1640*/  ISETP.NE.AND P0, PT, R24, RZ, PT ;  /* 0x000000ff1800720c */ /* 0x000fc60003f05270 */
[----:B------:R-:W-:Y:S10]  /*1650*/  @!P1 BRA `(.L_x_108) ;  /* 0x0000000000c09947 */ /* 0x000ff40003800000 */
[----:B------:R-:W0:Y:S01]  /*1660*/  LDCU.64 UR4, c[0x0][0x380] ;  /* 0x00007000ff0477ac */ /* 0x000e220008000a00 */
[----:B------:R-:W-:Y:S02]  /*1670*/  IADD3 R3, P1, PT, R8, R11, RZ ;  /* 0x0000000b08037210 */ /* 0x000fe40007f3e0ff */
[----:B------:R-:W-:-:S03]  /*1680*/  LOP3.LUT R9, R4, 0x1fffff0, RZ, 0xc0, !PT ;  /* 0x01fffff004097812 */ /* 0x000fc600078ec0ff */
[----:B------:R-:W-:Y:S01]  /*1690*/  IMAD.X R0, RZ, RZ, R13, P1 ;  /* 0x000000ffff007224 */ /* 0x000fe200008e060d */
[----:B------:R-:W-:Y:S02]  /*16a0*/  IADD3 R9, PT, PT, -R9, RZ, RZ ;  /* 0x000000ff09097210 */ /* 0x000fe40007ffe1ff */
[----:B0-----:R-:W-:-:S04]  /*16b0*/  LEA R2, P2, R3, UR4, 0x2 ;  /* 0x0000000403027c11 */ /* 0x001fc8000f8410ff */
[----:B------:R-:W-:Y:S02]  /*16c0*/  IADD3 R2, P1, PT, R2, 0x2000, RZ ;  /* 0x0000200002027810 */ /* 0x000fe40007f3e0ff */
[----:B------:R-:W-:Y:S02]  /*16d0*/  LEA.HI.X R3, R3, UR5, R0, 0x2, P2 ;  /* 0x0000000503037c11 */ /* 0x000fe400090f1400 */
[----:B------:R-:W-:-:S03]  /*16e0*/  MOV R0, R8 ;  /* 0x0000000800007202 */ /* 0x000fc60000000f00 */
[----:B------:R-:W-:-:S07]  /*16f0*/  IMAD.X R3, RZ, RZ, R3, P1 ;  /* 0x000000ffff037224 */ /* 0x000fce00008e0603 */
.L_x_109:
        /* <DEDUP_REMOVED lines=16> */
[----:B------:R-:W-:Y:S01]  /*1800*/  IADD3 R9, PT, PT, R9, 0x10, RZ ;  /* 0x0000001009097810 */ /* 0x000fe20007ffe0ff */
[----:B------:R-:W-:-:S03]  /*1810*/  VIADD R0, R0, 0x1000 ;  /* 0x0000100000007836 */ /* 0x000fc60000000000 */
[----:B------:R-:W-:Y:S02]  /*1820*/  ISETP.NE.AND P1, PT, R9, RZ, PT ;  /* 0x000000ff0900720c */ /* 0x000fe40003f25270 */
[----:B0-----:R-:W-:-:S04]  /*1830*/  IADD3 R2, P2, PT, R2, 0x4000, RZ ;  /* 0x0000400002027810 */ /* 0x001fc80007f5e0ff */
[----:B------:R-:W-:Y:S01]  /*1840*/  IADD3.X R3, PT, PT, RZ, R3, RZ, P2, !PT ;  /* 0x00000003ff037210 */ /* 0x000fe200017fe4ff */
        /* <DEDUP_REMOVED lines=17> */
.L_x_108:
[----:B------:R-:W-:Y:S05]  /*1960*/  BSYNC.RECONVERGENT B2 ;  /* 0x0000000000027941 */ /* 0x000fea0003800200 */
.L_x_107:
[----:B------:R-:W-:Y:S05]  /*1970*/  @!P0 BRA `(.L_x_106) ;  /* 0x0000000400008947 */ /* 0x000fea0003800000 */
[----:B------:R-:W-:Y:S01]  /*1980*/  ISETP.GE.U32.AND P0, PT, R24, 0x8, PT ;  /* 0x000000081800780c */ /* 0x000fe20003f06070 */
[----:B------:R-:W-:Y:S01]  /*1990*/  BSSY.RECONVERGENT B2, `(.L_x_110) ;  /* 0x000001a000027945 */ /* 0x000fe20003800200 */
[----:B------:R-:W-:-:S04]  /*19a0*/  LOP3.LUT R7, R4, 0x7, RZ, 0xc0, !PT ;  /* 0x0000000704077812 */ /* 0x000fc800078ec0ff */
[----:B------:R-:W-:-:S07]  /*19b0*/  ISETP.NE.AND P1, PT, R7, RZ, PT ;  /* 0x000000ff0700720c */ /* 0x000fce0003f25270 */
[----:B------:R-:W-:Y:S06]  /*19c0*/  @!P0 BRA `(.L_x_111) ;  /* 0x0000000000588947 */ /* 0x000fec0003800000 */
[----:B------:R-:W0:Y:S01]  /*19d0*/  LDCU.64 UR4, c[0x0][0x380] ;  /* 0x00007000ff0477ac */ /* 0x000e220008000a00 */
[----:B------:R-:W-:-:S04]  /*19e0*/  IADD3 R3, P0, PT, R0, R11, RZ ;  /* 0x0000000b00037210 */ /* 0x000fc80007f1e0ff */
[----:B------:R-:W-:Y:S02]  /*19f0*/  IADD3.X R6, PT, PT, RZ, R13, RZ, P0, !PT ;  /* 0x0000000dff067210 */ /* 0x000fe400007fe4ff */
[----:B0-----:R-:W-:-:S04]  /*1a00*/  LEA R2, P0, R3, UR4, 0x2 ;  /* 0x0000000403027c11 */ /* 0x001fc8000f8010ff */
        /* <DEDUP_REMOVED lines=9> */
[----:B------:R-:W-:Y:S01]  /*1aa0*/  IADD3 R0, PT, PT, R0, 0x800, RZ ;  /* 0x0000080000007810 */ /* 0x000fe20007ffe0ff */
        /* <DEDUP_REMOVED lines=8> */
.L_x_111:
[----:B------:R-:W-:Y:S05]  /*1b30*/  BSYNC.RECONVERGENT B2 ;  /* 0x0000000000027941 */ /* 0x000fea0003800200 */
.L_x_110:
[----:B------:R-:W-:Y:S05]  /*1b40*/  @!P1 BRA `(.L_x_106) ;  /* 0x00000000008c9947 */ /* 0x000fea0003800000 */
[----:B------:R-:W-:Y:S01]  /*1b50*/  ISETP.GE.U32.AND P0, PT, R7, 0x4, PT ;  /* 0x000000040700780c */ /* 0x000fe20003f06070 */
[----:B------:R-:W-:Y:S01]  /*1b60*/  BSSY.RECONVERGENT B2, `(.L_x_112) ;  /* 0x0000012000027945 */ /* 0x000fe20003800200 */
[----:B------:R-:W-:-:S04]  /*1b70*/  LOP3.LUT R6, R4, 0x3, RZ, 0xc0, !PT ;  /* 0x0000000304067812 */ /* 0x000fc800078ec0ff */
[----:B------:R-:W-:-:S07]  /*1b80*/  ISETP.NE.AND P1, PT, R6, RZ, PT ;  /* 0x000000ff0600720c */ /* 0x000fce0003f25270 */
[----:B------:R-:W-:Y:S06]  /*1b90*/  @!P0 BRA `(.L_x_113) ;  /* 0x0000000000388947 */ /* 0x000fec0003800000 */
[----:B------:R-:W0:Y:S01]  /*1ba0*/  LDCU.64 UR4, c[0x0][0x380] ;  /* 0x00007000ff0477ac */ /* 0x000e220008000a00 */
[----:B------:R-:W-:-:S05]  /*1bb0*/  IADD3 R3, P0, PT, R0, R11, RZ ;  /* 0x0000000b00037210 */ /* 0x000fca0007f1e0ff */
[----:B------:R-:W-:Y:S01]  /*1bc0*/  IMAD.X R4, RZ, RZ, R13, P0 ;  /* 0x000000ffff047224 */ /* 0x000fe200000e060d */
[----:B0-----:R-:W-:-:S04]  /*1bd0*/  LEA R2, P0, R3, UR4, 0x2 ;  /* 0x0000000403027c11 */ /* 0x001fc8000f8010ff */
[----:B------:R-:W-:-:S05]  /*1be0*/  LEA.HI.X R3, R3, UR5, R4, 0x2, P0 ;  /* 0x0000000503037c11 */ /* 0x000fca00080f1404 */
[----:B------:R-:W2:Y:S04]  /*1bf0*/  LDG.E R5, desc[UR6][R2.64] ;  /* 0x0000000602057981 */ /* 0x000ea8000c1e1900 */
[----:B------:R-:W3:Y:S04]  /*1c00*/  LDG.E R4, desc[UR6][R2.64+0x400] ;  /* 0x0004000602047981 */ /* 0x000ee8000c1e1900 */
[----:B------:R-:W4:Y:S04]  /*1c10*/  LDG.E R7, desc[UR6][R2.64+0x800] ;  /* 0x0008000602077981 */ /* 0x000f28000c1e1900 */
[----:B------:R-:W5:Y:S01]  /*1c20*/  LDG.E R9, desc[UR6][R2.64+0xc00] ;  /* 0x000c000602097981 */ /* 0x000f62000c1e1900 */
[----:B------:R-:W-:Y:S01]  /*1c30*/  IADD3 R0, PT, PT, R0, 0x400, RZ ;  /* 0x0000040000007810 */ /* 0x000fe20007ffe0ff */
[----:B--2---:R-:W-:-:S04]  /*1c40*/  FADD R5, R10, R5 ;  /* 0x000000050a057221 */ /* 0x004fc80000000000 */
[----:B---3--:R-:W-:-:S04]  /*1c50*/  FADD R4, R5, R4 ;  /* 0x0000000405047221 */ /* 0x008fc80000000000 */
[----:B----4-:R-:W-:-:S04]  /*1c60*/  FADD R4, R4, R7 ;  /* 0x0000000704047221 */ /* 0x010fc80000000000 */
[----:B-----5:R-:W-:-:S07]  /*1c70*/  FADD R10, R4, R9 ;  /* 0x00000009040a7221 */ /* 0x020fce0000000000 */
.L_x_113:
[----:B------:R-:W-:Y:S05]  /*1c80*/  BSYNC.RECONVERGENT B2 ;  /* 0x0000000000027941 */ /* 0x000fea0003800200 */
.L_x_112:
[----:B------:R-:W-:Y:S05]  /*1c90*/  @!P1 BRA `(.L_x_106) ;  /* 0x0000000000389947 */ /* 0x000fea0003800000 */
[----:B------:R-:W0:Y:S01]  /*1ca0*/  LDCU.64 UR4, c[0x0][0x380] ;  /* 0x00007000ff0477ac */ /* 0x000e220008000a00 */
[----:B------:R-:W-:Y:S01]  /*1cb0*/  IADD3 R5, P0, PT, R0, R11, RZ ;  /* 0x0000000b00057210 */ /* 0x000fe20007f1e0ff */
[----:B------:R-:W-:-:S03]  /*1cc0*/  IMAD.MOV R0, RZ, RZ, -R6 ;  /* 0x000000ffff007224 */ /* 0x000fc600078e0a06 */
[----:B------:R-:W-:Y:S02]  /*1cd0*/  IADD3.X R4, PT, PT, RZ, R13, RZ, P0, !PT ;  /* 0x0000000dff047210 */ /* 0x000fe400007fe4ff */
[----:B0-----:R-:W-:-:S04]  /*1ce0*/  LEA R2, P1, R5, UR4, 0x2 ;  /* 0x0000000405027c11 */ /* 0x001fc8000f8210ff */
[----:B------:R-:W-:-:S09]  /*1cf0*/  LEA.HI.X R5, R5, UR5, R4, 0x2, P1 ;  /* 0x0000000505057c11 */ /* 0x000fd200088f1404 */
.L_x_114:
[----:B------:R-:W-:-:S06]  /*1d00*/  MOV R3, R5 ;  /* 0x0000000500037202 */ /* 0x000fcc0000000f00 */
[----:B------:R0:W2:Y:S01]  /*1d10*/  LDG.E R3, desc[UR6][R2.64] ;  /* 0x0000000602037981 */ /* 0x0000a2000c1e1900 */
[----:B------:R-:W-:-:S04]  /*1d20*/  IADD3 R0, PT, PT, R0, 0x1, RZ ;  /* 0x0000000100007810 */ /* 0x000fc80007ffe0ff */
[----:B------:R-:W-:Y:S02]  /*1d30*/  ISETP.NE.AND P0, PT, R0, RZ, PT ;  /* 0x000000ff0000720c */ /* 0x000fe40003f05270 */
[----:B0-----:R-:W-:-:S05]  /*1d40*/  IADD3 R2, P1, PT, R2, 0x400, RZ ;  /* 0x0000040002027810 */ /* 0x001fca0007f3e0ff */
[----:B------:R-:W-:Y:S02]  /*1d50*/  IMAD.X R5, RZ, RZ, R5, P1 ;  /* 0x000000ffff057224 */ /* 0x000fe400008e0605 */
[----:B--2---:R-:W-:-:S04]  /*1d60*/  FADD R10, R3, R10 ;  /* 0x0000000a030a7221 */ /* 0x004fc80000000000 */
[----:B------:R-:W-:Y:S05]  /*1d70*/  @P0 BRA `(.L_x_114) ;  /* 0xfffffffc00e00947 */ /* 0x000fea000383ffff */
.L_x_106:
[----:B------:R-:W-:Y:S05]  /*1d80*/  BSYNC.RECONVERGENT B1 ;  /* 0x0000000000017941 */ /* 0x000fea0003800200 */
.L_x_104:
[----:B------:R-:W0:Y:S01]  /*1d90*/  S2R R6, SR_LANEID ;  /* 0x0000000000067919 */ /* 0x000e220000000000 */
[----:B------:R-:W-:Y:S02]  /*1da0*/  MOV R3, R10 ;  /* 0x0000000a00037202 */ /* 0x000fe40000000f00 */
[----:B------:R-:W-:-:S03]  /*1db0*/  ISETP.NE.AND P5, PT, R8, RZ, PT ;  /* 0x000000ff0800720c */ /* 0x000fc60003fa5270 */
        /* <DEDUP_REMOVED lines=39> */
.L_x_102:
[----:B------:R-:W-:Y:S05]  /*2030*/  BSYNC.RECONVERGENT B0 ;  /* 0x0000000000007941 */ /* 0x000fea0003800200 */
.L_x_87:
[----:B------:R-:W-:Y:S05]  /*2040*/  @P5 EXIT ;  /* 0x000000000000594d */ /* 0x000fea0003800000 */
[----:B01----:R-:W0:Y:S01]  /*2050*/  LDC.64 R2, c[0x0][0x388] ;  /* 0x0000e200ff027b82 */ /* 0x003e220000000a00 */
[----:B------:R-:W2:Y:S02]  /*2060*/  LDCU UR4, c[0x0][0x39c] ;  /* 0x00007380ff0477ac */ /* 0x000ea40008000800 */
[----:B--2---:R-:W-:-:S05]  /*2070*/  FADD R5, R8, UR4 ;  /* 0x0000000408057e21 */ /* 0x004fca0008000000 */
[----:B0-----:R-:W-:Y:S01]  /*2080*/  STG.E desc[UR6][R2.64], R5 ;  /* 0x0000000502007986 */ /* 0x001fe2000c101906 */
[----:B------:R-:W-:Y:S05]  /*2090*/  EXIT ;  /* 0x000000000000794d */ /* 0x000fea0003800000 */
.L_x_115:
        /* <DEDUP_REMOVED lines=14> */
.L_x_395:


//--------------------- .text._ZN3cub18CUB_300001_SM_10006detail6reduce28DeviceReduceSingleTileKernelINS2_10policy_hubIfjN4cuda3std3__44plusIfEEE10Policy1000EPfSC_iS9_ffNS7_10__identityEEEvT0_T1_T2_T3_T4_T6_ --------------------------
	.section	.text._ZN3cub18CUB_300001_SM_10006detail6reduce28DeviceReduceSingleTileKernelINS2_10policy_hubIfjN4cuda3std3__44plusIfEEE10Policy1000EPfSC_iS9_ffNS7_10__identityEEEvT0_T1_T2_T3_T4_T6_,"ax",@progbits
	.align	128
        .global         _ZN3cub18CUB_300001_SM_10006detail6reduce28DeviceReduceSingleTileKernelINS2_10policy_hubIfjN4cuda3std3__44plusIfEEE10Policy1000EPfSC_iS9_ffNS7_10__identityEEEvT0_T1_T2_T3_T4_T6_
        .type           _ZN3cub18CUB_300001_SM_10006detail6reduce28DeviceReduceSingleTileKernelINS2_10policy_hubIfjN4cuda3std3__44plusIfEEE10Policy1000EPfSC_iS9_ffNS7_10__identityEEEvT0_T1_T2_T3_T4_T6_,@function
        .size           _ZN3cub18CUB_300001_SM_10006detail6reduce28DeviceReduceSingleTileKernelINS2_10policy_hubIfjN4cuda3std3__44plusIfEEE10Policy1000EPfSC_iS9_ffNS7_10__identityEEEvT0_T1_T2_T3_T4_T6_,(.L_x_396 - _ZN3cub18CUB_300001_SM_10006detail6reduce28DeviceReduceSingleTileKernelINS2_10policy_hubIfjN4cuda3std3__44plusIfEEE10Policy1000EPfSC_iS9_ffNS7_10__identityEEEvT0_T1_T2_T3_T4_T6_)
        .other          _ZN3cub18CUB_300001_SM_10006detail6reduce28DeviceReduceSingleTileKernelINS2_10policy_hubIfjN4cuda3std3__44plusIfEEE10Policy1000EPfSC_iS9_ffNS7_10__identityEEEvT0_T1_T2_T3_T4_T6_,@"STO_CUDA_ENTRY STV_DEFAULT"
_ZN3cub18CUB_300001_SM_10006detail6reduce28DeviceReduceSingleTileKernelINS2_10policy_hubIfjN4cuda3std3__44plusIfEEE10Policy1000EPfSC_iS9_ffNS7_10__identityEEEvT0_T1_T2_T3_T4_T6_:
.text._ZN3cub18CUB_300001_SM_10006detail6reduce28DeviceReduceSingleTileKernelINS2_10policy_hubIfjN4cuda3std3__44plusIfEEE10Policy1000EPfSC_iS9_ffNS7_10__identityEEEvT0_T1_T2_T3_T4_T6_:
        /* <DEDUP_REMOVED lines=13> */
.L_x_116:
        /* <DEDUP_REMOVED lines=16> */
.L_x_121:
[----:B------:R-:W-:Y:S05]  /*01d0*/  BSYNC.RECONVERGENT B1 ;  /* 0x0000000000017941 */ /* 0x000fea0003800200 */
.L_x_120:
        /* <DEDUP_REMOVED lines=16> */
.L_x_126:
        /* <DEDUP_REMOVED lines=9> */
.L_x_125:
[----:B------:R-:W-:Y:S05]  /*0370*/  BSYNC.RECONVERGENT B2 ;  /* 0x0000000000027941 */ /* 0x000fea0003800200 */
.L_x_124:
        /* <DEDUP_REMOVED lines=8> */
.L_x_129:
        /* <DEDUP_REMOVED lines=43> */
.L_x_128:
[----:B------:R-:W-:Y:S05]  /*06b0*/  BSYNC.RECONVERGENT B2 ;  /* 0x0000000000027941 */ /* 0x000fea0003800200 */
.L_x_127:
        /* <DEDUP_REMOVED lines=26> */
.L_x_131:
[----:B------:R-:W-:Y:S05]  /*0860*/  BSYNC.RECONVERGENT B2 ;  /* 0x0000000000027941 */ /* 0x000fea0003800200 */
.L_x_130:
        /* <DEDUP_REMOVED lines=12> */
.L_x_123:
[----:B------:R-:W-:Y:S05]  /*0930*/  BSYNC.RECONVERGENT B1 ;  /* 0x0000000000017941 */ /* 0x000fea0003800200 */
.L_x_122:
        /* <DEDUP_REMOVED lines=10> */
[----:B------:R-:W1:Y:S06]  /*09e0*/  SHFL.DOWN PT, R3, R0, 0x2, 0x1f ;  /* 0x08401f0000037f89 */ /* 0x000e6c00000e0000 */
[----:B------:R-:W2:Y:S01]  /*09f0*/  @!P1 S2R R6, SR_CgaCtaId ;  /* 0x0000000000069919 */ /* 0x000ea20000008800 */
[----:B0-----:R-:W-:Y:S02]  /*0a00*/  @!P1 MOV R5, 0x400 ;  /* 0x0000040000059802 */ /* 0x001fe40000000f00 */
[----:B------:R-:W-:-:S04]  /*0a10*/  @!P1 SHF.R.U32.HI R4, RZ, 0x3, R2 ;  /* 0x00000003ff049819 */ /* 0x000fc80000011602 */
[----:B------:R-:W-:Y:S01]  /*0a20*/  @!P1 LOP3.LUT R4, R4, 0x7c, RZ, 0xc0, !PT ;  /* 0x0000007c04049812 */ /* 0x000fe200078ec0ff */
[----:B-1----:R-:W-:Y:S01]  /*0a30*/  @!P0 FADD R0, R0, R3 ;  /* 0x0000000300008221 */ /* 0x002fe20000000000 */
[----:B------:R-:W-:-:S04]  /*0a40*/  ISETP.GT.AND P0, PT, R8, 0x1b, PT ;  /* 0x0000001b0800780c */ /* 0x000fc80003f04270 */
[----:B------:R-:W0:Y:S01]  /*0a50*/  SHFL.DOWN PT, R3, R0, 0x4, 0x1f ;  /* 0x08801f0000037f89 */ /* 0x000e2200000e0000 */
[----:B--2---:R-:W-:-:S04]  /*0a60*/  @!P1 LEA R5, R6, R5, 0x18 ;  /* 0x0000000506059211 */ /* 0x004fc800078ec0ff */
        /* <DEDUP_REMOVED lines=16> */
[----:B0-----:R-:W0:Y:S04]  /*0b70*/  LDS.128 R4, [UR4+0x10] ;  /* 0x00001004ff047984 */ /* 0x001e280008000c00 */
[----:B------:R-:W1:Y:S04]  /*0b80*/  LDS.128 R12, [UR4+0x20] ;  /* 0x00002004ff0c7984 */ /* 0x000e680008000c00 */
[----:B------:R-:W2:Y:S04]  /*0b90*/  LDS.128 R8, [UR4+0x30] ;  /* 0x00003004ff087984 */ /* 0x000ea80008000c00 */
[----:B------:R-:W3:Y:S01]  /*0ba0*/  LDS.128 R16, [UR4+0x40] ;  /* 0x00004004ff107984 */ /* 0x000ee20008000c00 */
[----:B0-----:R-:W-:-:S04]  /*0bb0*/  FADD R5, R0, R5 ;  /* 0x0000000500057221 */ /* 0x001fc80000000000 */
[----:B------:R-:W-:-:S04]  /*0bc0*/  FADD R6, R5, R6 ;  /* 0x0000000605067221 */ /* 0x000fc80000000000 */
[----:B------:R-:W-:-:S04]  /*0bd0*/  FADD R7, R6, R7 ;  /* 0x0000000706077221 */ /* 0x000fc80000000000 */
[----:B-1----:R-:W-:-:S04]  /*0be0*/  FADD R12, R7, R12 ;  /* 0x0000000c070c7221 */ /* 0x002fc80000000000 */
[----:B------:R-:W-:-:S04]  /*0bf0*/  FADD R13, R12, R13 ;  /* 0x0000000d0c0d7221 */ /* 0x000fc80000000000 */
[----:B------:R-:W-:-:S04]  /*0c00*/  FADD R14, R13, R14 ;  /* 0x0000000e0d0e7221 */ /* 0x000fc80000000000 */
[----:B------:R-:W-:-:S04]  /*0c10*/  FADD R15, R14, R15 ;  /* 0x0000000f0e0f7221 */ /* 0x000fc80000000000 */
[----:B--2---:R-:W-:-:S04]  /*0c20*/  FADD R8, R15, R8 ;  /* 0x000000080f087221 */ /* 0x004fc80000000000 */
[----:B------:R-:W-:-:S04]  /*0c30*/  FADD R9, R8, R9 ;  /* 0x0000000908097221 */ /* 0x000fc80000000000 */
[----:B------:R-:W-:-:S04]  /*0c40*/  FADD R10, R9, R10 ;  /* 0x0000000a090a7221 */ /* 0x000fc80000000000 */
[----:B------:R-:W-:-:S04]  /*0c50*/  FADD R11, R10, R11 ;  /* 0x0000000b0a0b7221 */ /* 0x000fc80000000000 */
[----:B---3--:R-:W-:-:S04]  /*0c60*/  FADD R16, R11, R16 ;  /* 0x000000100b107221 */ /* 0x008fc80000000000 */
[----:B------:R-:W-:-:S04]  /*0c70*/  FADD R17, R16, R17 ;  /* 0x0000001110117221 */ /* 0x000fc80000000000 */
[----:B------:R-:W-:-:S04]  /*0c80*/  FADD R18, R17, R18 ;  /* 0x0000001211127221 */ /* 0x000fc80000000000 */
[----:B------:R-:W-:Y:S01]  /*0c90*/  FADD R0, R18, R19 ;  /* 0x0000001312007221 */ /* 0x000fe20000000000 */
[----:B------:R-:W-:Y:S06]  /*0ca0*/  BRA `(.L_x_133) ;  /* 0x0000003400707947 */ /* 0x000fec0003800000 */
.L_x_132:
        /* <DEDUP_REMOVED lines=23> */
[-C--:B------:R-:W-:Y:S02]  /*0e20*/  ISETP.GT.AND P0, PT, R5, R4.reuse, PT ;  /* 0x000000040500720c */ /* 0x080fe40003f04270 */
[----:B------:R-:W-:Y:S02]  /*0e30*/  IADD3 R5, PT, PT, R9, 0x10, RZ ;  /* 0x0000001009057810 */ /* 0x000fe40007ffe0ff */
        /* <DEDUP_REMOVED lines=20> */
[----:B------:R-:W0:Y:S04]  /*0f80*/  LDS.128 R16, [UR4+0x10] ;  /* 0x00001004ff107984 */ /* 0x000e280008000c00 */
[----:B----4-:R-:W1:Y:S04]  /*0f90*/  LDS.128 R4, [UR4+0x20] ;  /* 0x00002004ff047984 */ /* 0x010e680008000c00 */
[----:B------:R-:W2:Y:S04]  /*0fa0*/  LDS.128 R8, [UR4+0x30] ;  /* 0x00003004ff087984 */ /* 0x000ea80008000c00 */
[----:B------:R-:W3:Y:S01]  /*0fb0*/  LDS.128 R12, [UR4+0x40] ;  /* 0x00004004ff0c7984 */ /* 0x000ee20008000c00 */
[----:B0-----:R-:W-:Y:S01]  /*0fc0*/  @P2 FADD R0, R0, R17 ;  /* 0x0000001100002221 */ /* 0x001fe20000000000 */
[----:B------:R-:W-:-:S03]  /*0fd0*/  ISETP.GT.AND P2, PT, R3, 0x80, PT ;  /* 0x000000800300780c */ /* 0x000fc60003f44270 */
[----:B------:R-:W-:Y:S01]  /*0fe0*/  @P3 FADD R0, R0, R18 ;  /* 0x0000001200003221 */ /* 0x000fe20000000000 */
[----:B------:R-:W-:-:S03]  /*0ff0*/  ISETP.GT.AND P3, PT, R3, 0xa0, PT ;  /* 0x000000a00300780c */ /* 0x000fc60003f64270 */
[----:B------:R-:W-:Y:S01]  /*1000*/  @P1 FADD R0, R0, R19 ;  /* 0x0000001300001221 */ /* 0x000fe20000000000 */
[----:B------:R-:W-:-:S05]  /*1010*/  ISETP.GT.AND P1, PT, R3, 0xe0, PT ;  /* 0x000000e00300780c */ /* 0x000fca0003f24270 */
[----:B-1----:R-:W-:Y:S01]  /*1020*/  @P2 FADD R0, R0, R4 ;  /* 0x0000000400002221 */ /* 0x002fe20000000000 */
[----:B------:R-:W-:-:S03]  /*1030*/  ISETP.GT.AND P2, PT, R3, 0x100, PT ;  /* 0x000001000300780c */ /* 0x000fc60003f44270 */
[----:B------:R-:W-:Y:S01]  /*1040*/  @P3 FADD R0, R0, R5 ;  /* 0x0000000500003221 */ /* 0x000fe20000000000 */
[----:B------:R-:W-:-:S03]  /*1050*/  ISETP.GT.AND P3, PT, R3, 0x120, PT ;  /* 0x000001200300780c */ /* 0x000fc60003f64270 */
[----:B------:R-:W-:Y:S01]  /*1060*/  @P4 FADD R0, R0, R6 ;  /* 0x0000000600004221 */ /* 0x000fe20000000000 */
[----:B------:R-:W-:-:S03]  /*1070*/  ISETP.GT.AND P4, PT, R3, 0x140, PT ;  /* 0x000001400300780c */ /* 0x000fc60003f84270 */
[----:B------:R-:W-:Y:S01]  /*1080*/  @P1 FADD R0, R0, R7 ;  /* 0x0000000700001221 */ /* 0x000fe20000000000 */
[----:B------:R-:W-:-:S03]  /*1090*/  ISETP.GT.AND P1, PT, R3, 0x160, PT ;  /* 0x000001600300780c */ /* 0x000fc60003f24270 */
[----:B--2---:R-:W-:Y:S01]  /*10a0*/  @P2 FADD R0, R0, R8 ;  /* 0x0000000800002221 */ /* 0x004fe20000000000 */
[----:B------:R-:W-:-:S03]  /*10b0*/  ISETP.GT.AND P2, PT, R3, 0x180, PT ;  /* 0x000001800300780c */ /* 0x000fc60003f44270 */
[----:B------:R-:W-:Y:S01]  /*10c0*/  @P3 FADD R0, R0, R9 ;  /* 0x0000000900003221 */ /* 0x000fe20000000000 */
[----:B------:R-:W-:-:S03]  /*10d0*/  ISETP.GT.AND P3, PT, R3, 0x1a0, PT ;  /* 0x000001a00300780c */ /* 0x000fc60003f64270 */
[----:B------:R-:W-:Y:S01]  /*10e0*/  @P4 FADD R0, R0, R10 ;  /* 0x0000000a00004221 */ /* 0x000fe20000000000 */
[----:B------:R-:W-:-:S03]  /*10f0*/  ISETP.GT.AND P4, PT, R3, 0x1c0, PT ;  /* 0x000001c00300780c */ /* 0x000fc60003f84270 */
[----:B------:R-:W-:Y:S01]  /*1100*/  @P1 FADD R0, R0, R11 ;  /* 0x0000000b00001221 */ /* 0x000fe20000000000 */
[----:B------:R-:W-:-:S03]  /*1110*/  ISETP.GT.AND P1, PT, R3, 0x1e0, PT ;  /* 0x000001e00300780c */ /* 0x000fc60003f24270 */
[----:B---3--:R-:W-:-:S04]  /*1120*/  @P2 FADD R0, R0, R12 ;  /* 0x0000000c00002221 */ /* 0x008fc80000000000 */
[----:B------:R-:W-:-:S04]  /*1130*/  @P3 FADD R0, R0, R13 ;  /* 0x0000000d00003221 */ /* 0x000fc80000000000 */
[----:B------:R-:W-:-:S04]  /*1140*/  @P4 FADD R0, R0, R14 ;  /* 0x0000000e00004221 */ /* 0x000fc80000000000 */
[----:B------:R-:W-:Y:S01]  /*1150*/  @P1 FADD R0, R0, R15 ;  /* 0x0000000f00001221 */ /* 0x000fe20000000000 */
[----:B------:R-:W-:Y:S06]  /*1160*/  BRA `(.L_x_133) ;  /* 0x0000003000407947 */ /* 0x000fec0003800000 */
.L_x_119:
[----:B------:R-:W0:Y:S01]  /*1170*/  S2R R2, SR_TID.X ;  /* 0x0000000000027919 */ /* 0x000e220000002100 */
[----:B------:R-:W1:Y:S01]  /*1180*/  LDC.64 R4, c[0x0][0x380] ;  /* 0x0000e000ff047b82 */ /* 0x000e620000000a00 */
[----:B0-----:R-:W-:-:S05]  /*1190*/  SHF.L.U32 R7, R2, 0x1, RZ ;  /* 0x0000000102077819 */ /* 0x001fca00000006ff */
[----:B-1----:R-:W-:-:S05]  /*11a0*/  IMAD.WIDE.U32 R4, R7, 0x4, R4 ;  /* 0x0000000407047825 */ /* 0x002fca00078e0004 */
[----:B------:R-:W2:Y:S04]  /*11b0*/  LDG.E.64.CONSTANT R14, desc[UR6][R4.64] ;  /* 0x00000006040e7981 */ /* 0x000ea8000c1e9b00 */
[----:B------:R-:W3:Y:S04]  /*11c0*/  LDG.E.64.CONSTANT R16, desc[UR6][R4.64+0x1000] ;  /* 0x0010000604107981 */ /* 0x000ee8000c1e9b00 */
[----:B------:R-:W4:Y:S04]  /*11d0*/  LDG.E.64.CONSTANT R18, desc[UR6][R4.64+0x2000] ;  /* 0x0020000604127981 */ /* 0x000f28000c1e9b00 */
[----:B------:R-:W5:Y:S04]  /*11e0*/  LDG.E.64.CONSTANT R20, desc[UR6][R4.64+0x3000] ;  /* 0x0030000604147981 */ /* 0x000f68000c1e9b00 */
[----:B------:R-:W5:Y:S04]  /*11f0*/  LDG.E.64.CONSTANT R12, desc[UR6][R4.64+0x4000] ;  /* 0x00400006040c7981 */ /* 0x000f68000c1e9b00 */
[----:B------:R-:W5:Y:S04]  /*1200*/  LDG.E.64.CONSTANT R10, desc[UR6][R4.64+0x5000] ;  /* 0x00500006040a7981 */ /* 0x000f68000c1e9b00 */
[----:B------:R-:W5:Y:S04]  /*1210*/  LDG.E.64.CONSTANT R6, desc[UR6][R4.64+0x6000] ;  /* 0x0060000604067981 */ /* 0x000f68000c1e9b00 */
[----:B------:R-:W5:Y:S01]  /*1220*/  LDG.E.64.CONSTANT R8, desc[UR6][R4.64+0x7000] ;  /* 0x0070000604087981 */ /* 0x000f62000c1e9b00 */
[----:B------:R-:W-:Y:S01]  /*1230*/  ISETP.GE.U32.AND P0, PT, R3, 0x4000, PT ;  /* 0x000040000300780c */ /* 0x000fe20003f06070 */
[----:B--2---:R-:W-:Y:S01]  /*1240*/  FADD R14, R14, R15 ;  /* 0x0000000f0e0e7221 */ /* 0x004fe20000000000 */
[----:B---3--:R-:W-:Y:S01]  /*1250*/  FADD R17, R16, R17 ;  /* 0x0000001110117221 */ /* 0x008fe20000000000 */
[----:B----4-:R-:W-:-:S03]  /*1260*/  FADD R18, R18, R19 ;  /* 0x0000001312127221 */ /* 0x010fc60000000000 */
[----:B------:R-:W-:Y:S01]  /*1270*/  FADD R14, R14, R17 ;  /* 0x000000110e0e7221 */ /* 0x000fe20000000000 */
[----:B-----5:R-:W-:Y:S01]  /*1280*/  FADD R21, R20, R21 ;  /* 0x0000001514157221 */ /* 0x020fe20000000000 */
[----:B------:R-:W-:Y:S02]  /*1290*/  HFMA2 R20, -RZ, RZ, 0, 0.0078125 ;  /* 0x00002000ff147431 */ /* 0x000fe400000001ff */
[----:B------:R-:W-:Y:S01]  /*12a0*/  FADD R12, R12, R13 ;  /* 0x0000000d0c0c7221 */ /* 0x000fe20000000000 */
[----:B------:R-:W-:Y:S01]  /*12b0*/  FADD R21, R18, R21 ;  /* 0x0000001512157221 */ /* 0x000fe20000000000 */
[----:B------:R-:W-:-:S03]  /*12c0*/  FADD R11, R10, R11 ;  /* 0x0000000b0a0b7221 */ /* 0x000fc60000000000 */
[----:B------:R-:W-:Y:S01]  /*12d0*/  FADD R14, R14, R21 ;  /* 0x000000150e0e7221 */ /* 0x000fe20000000000 */
[----:B------:R-:W-:Y:S01]  /*12e0*/  FADD R6, R6, R7 ;  /* 0x0000000706067221 */ /* 0x000fe20000000000 */
[----:B------:R-:W-:Y:S01]  /*12f0*/  FADD R11, R12, R11 ;  /* 0x0000000b0c0b7221 */ /* 0x000fe20000000000 */
[----:B------:R-:W-:-:S04]  /*1300*/  FADD R9, R8, R9 ;  /* 0x0000000908097221 */ /* 0x000fc80000000000 */
[----:B------:R-:W-:-:S04]  /*1310*/  FADD R6, R6, R9 ;  /* 0x0000000906067221 */ /* 0x000fc80000000000 */
[----:B------:R-:W-:-:S04]  /*1320*/  FADD R11, R11, R6 ;  /* 0x000000060b0b7221 */ /* 0x000fc80000000000 */
[----:B------:R-:W-:Y:S01]  /*1330*/  FADD R0, R14, R11 ;  /* 0x0000000b0e007221 */ /* 0x000fe20000000000 */
[----:B------:R-:W-:Y:S06]  /*1340*/  @!P0 BRA `(.L_x_134) ;  /* 0x00000000008c8947 */ /* 0x000fec0003800000 */
[----:B------:R-:W0:Y:S01]  /*1350*/  LDC R24, c[0x0][0x390] ;  /* 0x0000e400ff187b82 */ /* 0x000e220000000800 */
[----:B------:R-:W-:Y:S02]  /*1360*/  IADD3 R21, PT, PT, R3, -0x2000, RZ ;  /* 0xffffe00003157810 */ /* 0x000fe40007ffe0ff */
[----:B------:R-:W-:-:S07]  /*1370*/  MOV R20, 0x2000 ;  /* 0x0000200000147802 */ /* 0x000fce0000000f00 */
.L_x_136:
[----:B------:R-:W-:-:S05]  /*1380*/  IMAD.WIDE R26, R20, 0x4, R4 ;  /* 0x00000004141a7825 */ /* 0x000fca00078e0204 */
[----:B------:R-:W2:Y:S04]  /*1390*/  LDG.E.64.CONSTANT R14, desc[UR6][R26.64+0x6000] ;  /* 0x006000061a0e7981 */ /* 0x000ea8000c1e9b00 */
[----:B------:R-:W2:Y:S04]  /*13a0*/  LDG.E.64.CONSTANT R6, desc[UR6][R26.64+0x7000] ;  /* 0x007000061a067981 */ /* 0x000ea8000c1e9b00 */
[----:B------:R-:W3:Y:S04]  /*13b0*/  LDG.E.64.CONSTANT R22, desc[UR6][R26.64] ;  /* 0x000000061a167981 */ /* 0x000ee8000c1e9b00 */
[----:B------:R-:W4:Y:S04]  /*13c0*/  LDG.E.64.CONSTANT R18, desc[UR6][R26.64+0x1000] ;  /* 0x001000061a127981 */ /* 0x000f28000c1e9b00 */
[----:B------:R-:W5:Y:S04]  /*13d0*/  LDG.E.64.CONSTANT R16, desc[UR6][R26.64+0x2000] ;  /* 0x002000061a107981 */ /* 0x000f68000c1e9b00 */
[----:B------:R-:W5:Y:S04]  /*13e0*/  LDG.E.64.CONSTANT R12, desc[UR6][R26.64+0x3000] ;  /* 0x003000061a0c7981 */ /* 0x000f68000c1e9b00 */
[----:B------:R-:W5:Y:S04]  /*13f0*/  LDG.E.64.CONSTANT R10, desc[UR6][R26.64+0x4000] ;  /* 0x004000061a0a7981 */ /* 0x000f68000c1e9b00 */
[----:B------:R-:W5:Y:S01]  /*1400*/  LDG.E.64.CONSTANT R8, desc[UR6][R26.64+0x5000] ;  /* 0x005000061a087981 */ /* 0x000f62000c1e9b00 */
[----:B0-----:R-:W-:Y:S01]  /*1410*/  MOV R3, R24 ;  /* 0x0000001800037202 */ /* 0x001fe20000000f00 */
[----:B--2---:R-:W-:-:S03]  /*1420*/  FADD R15, R15, R6 ;  /* 0x000000060f0f7221 */ /* 0x004fc60000000000 */
[----:B------:R-:W-:Y:S01]  /*1430*/  IADD3 R6, PT, PT, -R20, R3, RZ ;  /* 0x0000000314067210 */ /* 0x000fe20007ffe1ff */
[----:B---3--:R-:W-:-:S03]  /*1440*/  FADD R0, R22, R0 ;  /* 0x0000000016007221 */ /* 0x008fc60000000000 */
[----:B------:R-:W-:Y:S01]  /*1450*/  ISETP.GE.AND P0, PT, R6, 0x2000, PT ;  /* 0x000020000600780c */ /* 0x000fe20003f06270 */
[----:B----4-:R-:W-:Y:S01]  /*1460*/  FADD R23, R23, R18 ;  /* 0x0000001217177221 */ /* 0x010fe20000000000 */
[----:B-----5:R-:W-:Y:S01]  /*1470*/  FADD R18, R19, R16 ;  /* 0x0000001013127221 */ /* 0x020fe20000000000 */
[----:B------:R-:W-:Y:S01]  /*1480*/  FADD R17, R17, R12 ;  /* 0x0000000c11117221 */ /* 0x000fe20000000000 */
[----:B------:R-:W-:Y:S01]  /*1490*/  FADD R12, R13, R10 ;  /* 0x0000000a0d0c7221 */ /* 0x000fe20000000000 */
[----:B------:R-:W-:Y:S01]  /*14a0*/  FADD R11, R11, R8 ;  /* 0x000000080b0b7221 */ /* 0x000fe20000000000 */
[----:B------:R-:W-:Y:S01]  /*14b0*/  FADD R8, R9, R14 ;  /* 0x0000000e09087221 */ /* 0x000fe20000000000 */
[----:B------:R-:W-:Y:S01]  /*14c0*/  FADD R0, R0, R23 ;  /* 0x0000001700007221 */ /* 0x000fe20000000000 */
[----:B------:R-:W-:Y:S01]  /*14d0*/  FADD R17, R18, R17 ;  /* 0x0000001112117221 */ /* 0x000fe20000000000 */
[----:B------:R-:W-:Y:S01]  /*14e0*/  FADD R11, R12, R11 ;  /* 0x0000000b0c0b7221 */ /* 0x000fe20000000000 */
[----:B------:R-:W-:-:S02]  /*14f0*/  FADD R8, R8, R15 ;  /* 0x0000000f08087221 */ /* 0x000fc40000000000 */
[----:B------:R-:W-:Y:S02]  /*1500*/  FADD R0, R0, R17 ;  /* 0x0000001100007221 */ /* 0x000fe40000000000 */
[----:B------:R-:W-:-:S04]  /*1510*/  FADD R11, R11, R8 ;  /* 0x000000080b0b7221 */ /* 0x000fc80000000000 */
[----:B------:R-:W-:-:S04]  /*1520*/  FADD R11, R0, R11 ;  /* 0x0000000b000b7221 */ /* 0x000fc80000000000 */
[----:B------:R-:W-:Y:S01]  /*1530*/  FADD R0, R7, R11 ;  /* 0x0000000b07007221 */ /* 0x000fe20000000000 */
[----:B------:R-:W-:Y:S06]  /*1540*/  @!P0 BRA `(.L_x_135) ;  /* 0x0000000800308947 */ /* 0x000fec0003800000 */
[----:B------:R-:W-:-:S04]  /*1550*/  IADD3 R20, PT, PT, R20, 0x2000, RZ ;  /* 0x0000200014147810 */ /* 0x000fc80007ffe0ff */
[----:B------:R-:W-:-:S13]  /*1560*/  ISETP.GT.AND P0, PT, R20, R21, PT ;  /* 0x000000151400720c */ /* 0x000fda0003f04270 */
[----:B------:R-:W-:Y:S05]  /*1570*/  @!P0 BRA `(.L_x_136) ;  /* 0xfffffffc00808947 */ /* 0x000fea000383ffff */
.L_x_134:
        /* <DEDUP_REMOVED lines=20> */
.L_x_140:
        /* <DEDUP_REMOVED lines=8> */
.L_x_139:
[----:B------:R-:W-:Y:S05]  /*1740*/  BSYNC.RECONVERGENT B2 ;  /* 0x0000000000027941 */ /* 0x000fea0003800200 */
.L_x_138:
[----:B------:R-:W-:Y:S05]  /*1750*/  @!P1 BRA `(.L_x_137) ;  /* 0x0000000400a89947 */ /* 0x000fea0003800000 */
[----:B------:R-:W0:Y:S01]  /*1760*/  LDCU.64 UR4, c[0x0][0x380] ;  /* 0x00007000ff0477ac */ /* 0x000e220008000a00 */
[----:B------:R-:W-:Y:S01]  /*1770*/  IADD3 R5, PT, PT, R11, -R10, RZ ;  /* 0x8000000a0b057210 */ /* 0x000fe20007ffe0ff */
[----:B------:R-:W-:Y:S01]  /*1780*/  BSSY.RECONVERGENT B2, `(.L_x_141) ;  /* 0x000003b000027945 */ /* 0x000fe20003800200 */
[----:B------:R-:W-:Y:S02]  /*1790*/  IADD3 R3, P0, PT, R10, R20, RZ ;  /* 0x000000140a037210 */ /* 0x000fe40007f1e0ff */
[----:B------:R-:W-:Y:S02]  /*17a0*/  ISETP.GT.AND P1, PT, R5, 0x1800, PT ;  /* 0x000018000500780c */ /* 0x000fe40003f24270 */
[----:B------:R-:W-:Y:S02]  /*17b0*/  IADD3.X R6, PT, PT, RZ, RZ, RZ, P0, !PT ;  /* 0x000000ffff067210 */ /* 0x000fe400007fe4ff */
[----:B0-----:R-:W-:-:S04]  /*17c0*/  LEA R4, P0, R3, UR4, 0x2 ;  /* 0x0000000403047c11 */ /* 0x001fc8000f8010ff */
[----:B------:R-:W-:Y:S02]  /*17d0*/  LEA.HI.X R3, R3, UR5, R6, 0x2, P0 ;  /* 0x0000000503037c11 */ /* 0x000fe400080f1406 */
[----:B------:R-:W-:-:S04]  /*17e0*/  IADD3 R4, P0, PT, R4, 0x1000, RZ ;  /* 0x0000100004047810 */ /* 0x000fc80007f1e0ff */
[----:B------:R-:W-:Y:S02]  /*17f0*/  IADD3.X R5, PT, PT, RZ, R3, RZ, P0, !PT ;  /* 0x00000003ff057210 */ /* 0x000fe400007fe4ff */
[----:B------:R-:W-:Y:S02]  /*1800*/  PLOP3.LUT P0, PT, PT, PT, PT, 0x80, 0x8 ;  /* 0x000000000008781c */ /* 0x000fe40003f0f070 */
[----:B------:R-:W-:Y:S01]  /*1810*/  IADD3 R3, PT, PT, R10, R20, RZ ;  /* 0x000000140a037210 */ /* 0x000fe20007ffe0ff */
[----:B------:R-:W-:Y:S10]  /*1820*/  @!P1 BRA `(.L_x_142) ;  /* 0x0000000000c09947 */ /* 0x000ff40003800000 */
[----:B------:R-:W-:Y:S02]  /*1830*/  PLOP3.LUT P0, PT, PT, PT, PT, 0x8, 0x80 ;  /* 0x000000000080781c */ /* 0x000fe40003f0e170 */
[----:B------:R-:W-:-:S11]  /*1840*/  IADD3 R13, PT, PT, R11, -0x1800, RZ ;  /* 0xffffe8000b0d7810 */ /* 0x000fd60007ffe0ff */
.L_x_143:
        /* <DEDUP_REMOVED lines=46> */
.L_x_142:
[----:B------:R-:W-:Y:S05]  /*1b30*/  BSYNC.RECONVERGENT B2 ;  /* 0x0000000000027941 */ /* 0x000fea0003800200 */
.L_x_141:
        /* <DEDUP_REMOVED lines=31> */
.L_x_145:
[----:B------:R-:W-:Y:S05]  /*1d30*/  BSYNC.RECONVERGENT B2 ;  /* 0x0000000000027941 */ /* 0x000fea0003800200 */
.L_x_144:
        /* <DEDUP_REMOVED lines=9> */
[----:B----4-:R-:W-:-:S04]  /*1dd0*/  FADD R0, R0, R3 ;  /* 0x0000000300007221 */ /* 0x010fc80000000000 */
[----:B--2---:R-:W-:-:S04]  /*1de0*/  FADD R0, R0, R9 ;  /* 0x0000000900007221 */ /* 0x004fc80000000000 */
[----:B---3--:R-:W-:-:S07]  /*1df0*/  FADD R0, R0, R11 ;  /* 0x0000000b00007221 */ /* 0x008fce0000000000 */
.L_x_137:
[----:B------:R-:W-:Y:S05]  /*1e00*/  BSYNC.RECONVERGENT B1 ;  /* 0x0000000000017941 */ /* 0x000fea0003800200 */
.L_x_135:
        /* <DEDUP_REMOVED lines=32> */
[----:B---3--:R-:W0:Y:S04]  /*2010*/  LDS.128 R4, [UR4+0x10] ;  /* 0x00001004ff047984 */ /* 0x008e280008000c00 */
        /* <DEDUP_REMOVED lines=19> */
.L_x_118:
        /* <DEDUP_REMOVED lines=12> */
.L_x_148:
[----:B------:R-:W-:Y:S05]  /*2210*/  BSYNC.RECONVERGENT B1 ;  /* 0x0000000000017941 */ /* 0x000fea0003800200 */
.L_x_147:
        /* <DEDUP_REMOVED lines=16> */
.L_x_153:
        /* <DEDUP_REMOVED lines=9> */
.L_x_152:
[----:B------:R-:W-:Y:S05]  /*23b0*/  BSYNC.RECONVERGENT B2 ;  /* 0x0000000000027941 */ /* 0x000fea0003800200 */
.L_x_151:
        /* <DEDUP_REMOVED lines=8> */
.L_x_156:
        /* <DEDUP_REMOVED lines=43> */
.L_x_155:
[----:B------:R-:W-:Y:S05]  /*26f0*/  BSYNC.RECONVERGENT B2 ;  /* 0x0000000000027941 */ /* 0x000fea0003800200 */
.L_x_154:
        /* <DEDUP_REMOVED lines=26> */
.L_x_158:
[----:B------:R-:W-:Y:S05]  /*28a0*/  BSYNC.RECONVERGENT B2 ;  /* 0x0000000000027941 */ /* 0x000fea0003800200 */
.L_x_157:
        /* <DEDUP_REMOVED lines=12> */
.L_x_150:
[----:B------:R-:W-:Y:S05]  /*2970*/  BSYNC.RECONVERGENT B1 ;  /* 0x0000000000017941 */ /* 0x000fea0003800200 */
.L_x_149:
[----:B------:R-:W-:Y:S02]  /*2980*/  ISETP.GE.AND P0, PT, R3, 0x200, PT ;  /* 0x000002000300780c */ /* 0x000fe40003f06270 */
[----:B0----5:R-:W-:-:S11]  /*2990*/  MOV R5, R0 ;  /* 0x0000000000057202 */ /* 0x021fd60000000f00 */
[----:B------:R-:W-:Y:S05]  /*29a0*/  @!P0 BRA `(.L_x_159) ;  /* 0x0000000000d08947 */ /* 0x000fea0003800000 */
[----:B------:R-:W0:Y:S01]  /*29b0*/  S2R R7, SR_LANEID ;  /* 0x0000000000077919 */ /* 0x000e220000000000 */
[----:B------:R-:W1:Y:S02]  /*29c0*/  SHFL.DOWN PT, R0, R5, 0x1, 0x1f ;  /* 0x08201f0005007f89 */ /* 0x000e6400000e0000 */
[----:B-1----:R-:W-:Y:S01]  /*29d0*/  FADD R0, R0, R5 ;  /* 0x0000000500007221 */ /* 0x002fe20000000000 */
[C---:B0-----:R-:W-:Y:S02]  /*29e0*/  ISETP.GT.AND P0, PT, R7.reuse, 0x1e, PT ;  /* 0x0000001e0700780c */ /* 0x041fe40003f04270 */
[----:B------:R-:W-:Y:S02]  /*29f0*/  ISETP.NE.AND P1, PT, R7, RZ, PT ;  /* 0x000000ff0700720c */ /* 0x000fe40003f25270 */
[----:B------:R-:W-:Y:S02]  /*2a00*/  FSEL R0, R5, R0, P0 ;  /* 0x0000000005007208 */ /* 0x000fe40000000000 */
[----:B------:R-:W-:-:S03]  /*2a10*/  ISETP.GT.AND P0, PT, R7, 0x1d, PT ;  /* 0x0000001d0700780c */ /* 0x000fc60003f04270 */
[----:B------:R-:W0:Y:S06]  /*2a20*/  SHFL.DOWN PT, R3, R0, 0x2, 0x1f ;  /* 0x08401f0000037f89 */ /* 0x000e2c00000e0000 */
        /* <DEDUP_REMOVED lines=24> */
[----:B--2---:R-:W0:Y:S04]  /*2bb0*/  LDS.128 R4, [UR4+0x10] ;  /* 0x00001004ff047984 */ /* 0x004e280008000c00 */
        /* <DEDUP_REMOVED lines=19> */
.L_x_159:
[----:B------:R-:W0:Y:S01]  /*2cf0*/  S2R R4, SR_LANEID ;  /* 0x0000000000047919 */ /* 0x000e220000000000 */
[----:B------:R-:W-:-:S04]  /*2d00*/  LOP3.LUT R0, R2, 0x3e0, RZ, 0xc0, !PT ;  /* 0x000003e002007812 */ /* 0x000fc800078ec0ff */
[----:B------:R-:W-:Y:S02]  /*2d10*/  IADD3 R6, PT, PT, R0, 0x20, RZ ;  /* 0x0000002000067810 */ /* 0x000fe40007ffe0ff */
[----:B------:R-:W-:Y:S02]  /*2d20*/  LOP3.LUT R0, RZ, R0, RZ, 0x33, !PT ;  /* 0x00000000ff007212 */ /* 0x000fe400078e33ff */
[-C--:B------:R-:W-:Y:S02]  /*2d30*/  ISETP.GT.AND P0, PT, R6, R3.reuse, PT ;  /* 0x000000030600720c */ /* 0x080fe40003f04270 */
[----:B------:R-:W-:-:S04]  /*2d40*/  IADD3 R0, PT, PT, R0, R3, RZ ;  /* 0x0000000300007210 */ /* 0x000fc80007ffe0ff */
[----:B------:R-:W-:-:S05]  /*2d50*/  SEL R6, R0, 0x1f, P0 ;  /* 0x0000001f00067807 */ /* 0x000fca0000000000 */
[----:B------:R-:W1:Y:S01]  /*2d60*/  SHFL.DOWN PT, R0, R5, 0x1, R6 ;  /* 0x0820000005007989 */ /* 0x000e6200000e0006 */
[C---:B0-----:R-:W-:Y:S02]  /*2d70*/  ISETP.GE.AND P0, PT, R4.reuse, R6, PT ;  /* 0x000000060400720c */ /* 0x041fe40003f06270 */
[C---:B------:R-:W-:Y:S02]  /*2d80*/  IADD3 R7, PT, PT, R4.reuse, 0x2, RZ ;  /* 0x0000000204077810 */ /* 0x040fe40007ffe0ff */
[----:B------:R-:W-:-:S09]  /*2d90*/  ISETP.NE.AND P1, PT, R4, RZ, PT ;  /* 0x000000ff0400720c */ /* 0x000fd20003f25270 */
[----:B-1----:R-:W-:Y:S01]  /*2da0*/  @!P0 FADD R5, R0, R5 ;  /* 0x0000000500058221 */ /* 0x002fe20000000000 */
[-C--:B------:R-:W-:Y:S02]  /*2db0*/  ISETP.GT.AND P0, PT, R7, R6.reuse, PT ;  /* 0x000000060700720c */ /* 0x080fe40003f04270 */
[----:B------:R-:W-:Y:S01]  /*2dc0*/  IADD3 R7, PT, PT, R4, 0x4, RZ ;  /* 0x0000000404077810 */ /* 0x000fe20007ffe0ff */
[----:B------:R-:W0:Y:S01]  /*2dd0*/  @!P1 S2R R8, SR_CgaCtaId ;  /* 0x0000000000089919 */ /* 0x000e220000008800 */
        /* <DEDUP_REMOVED lines=31> */
[----:B-1----:R-:W1:Y:S04]  /*2fd0*/  LDS.128 R4, [UR4+0x20] ;  /* 0x00002004ff047984 */ /* 0x002e680008000c00 */
        /* <DEDUP_REMOVED lines=29> */
.L_x_146:
        /* <DEDUP_REMOVED lines=28> */
[----:B------:R-:W-:Y:S02]  /*3370*/  HFMA2 R11, -RZ, RZ, 0, 0.0078125 ;  /* 0x00002000ff0b7431 */ /* 0x000fe400000001ff */
        /* <DEDUP_REMOVED lines=11> */
.L_x_162:
[----:B------:R-:W-:-:S05]  /*3430*/  IMAD.WIDE R2, R11, 0x4, R4 ;  /* 0x000000040b027825 */ /* 0x000fca00078e0204 */
        /* <DEDUP_REMOVED lines=15> */
[----:B------:R0:W5:Y:S02]  /*3530*/  LDG.E.CONSTANT R18, desc[UR6][R2.64+0x7800] ;  /* 0x0078000602127981 */ /* 0x000164000c1e9900 */
[----:B0-----:R-:W-:-:S04]  /*3540*/  MOV R3, R7 ;  /* 0x0000000700037202 */ /* 0x001fc80000000f00 */
[----:B------:R-:W-:-:S04]  /*3550*/  IADD3 R2, PT, PT, -R11, R3, RZ ;  /* 0x000000030b027210 */ /* 0x000fc80007ffe1ff */
[----:B------:R-:W-:Y:S01]  /*3560*/  ISETP.GE.AND P0, PT, R2, 0x2000, PT ;  /* 0x000020000200780c */ /* 0x000fe20003f06270 */
        /* <DEDUP_REMOVED lines=17> */
[----:B------:R-:W-:-:S04]  /*3680*/  IADD3 R11, PT, PT, R11, 0x2000, RZ ;  /* 0x000020000b0b7810 */ /* 0x000fc80007ffe0ff */
[----:B------:R-:W-:-:S13]  /*3690*/  ISETP.GT.AND P0, PT, R11, R6, PT ;  /* 0x000000060b00720c */ /* 0x000fda0003f04270 */
[----:B------:R-:W-:Y:S05]  /*36a0*/  @!P0 BRA `(.L_x_162) ;  /* 0xfffffffc00608947 */ /* 0x000fea000383ffff */
.L_x_160:
        /* <DEDUP_REMOVED lines=20> */
.L_x_166:
        /* <DEDUP_REMOVED lines=8> */
.L_x_165:
[----:B------:R-:W-:Y:S05]  /*3870*/  BSYNC.RECONVERGENT B2 ;  /* 0x0000000000027941 */ /* 0x000fea0003800200 */
.L_x_164:
        /* <DEDUP_REMOVED lines=16> */
.L_x_169:
        /* <DEDUP_REMOVED lines=46> */
.L_x_168:
[----:B------:R-:W-:Y:S05]  /*3c60*/  BSYNC.RECONVERGENT B2 ;  /* 0x0000000000027941 */ /* 0x000fea0003800200 */
.L_x_167:
        /* <DEDUP_REMOVED lines=31> */
.L_x_171:
[----:B------:R-:W-:Y:S05]  /*3e60*/  BSYNC.RECONVERGENT B2 ;  /* 0x0000000000027941 */ /* 0x000fea0003800200 */
.L_x_170:
        /* <DEDUP_REMOVED lines=12> */
.L_x_163:
[----:B------:R-:W-:Y:S05]  /*3f30*/  BSYNC.RECONVERGENT B1 ;  /* 0x0000000000017941 */ /* 0x000fea0003800200 */
.L_x_161:
        /* <DEDUP_REMOVED lines=50> */
[----:B------:R-:W-:-:S07]  /*4260*/  FADD R0, R18, R19 ;  /* 0x0000001312007221 */ /* 0x000fce0000000000 */
.L_x_133:
[----:B------:R-:W-:Y:S05]  /*4270*/  BSYNC.RECONVERGENT B0 ;  /* 0x0000000000007941 */ /* 0x000fea0003800200 */
.L_x_117:
[----:B------:R-:W-:Y:S05]  /*4280*/  @P0 EXIT ;  /* 0x000000000000094d */ /* 0x000fea0003800000 */
[----:B0-23--:R-:W0:Y:S01]  /*4290*/  LDC.64 R2, c[0x0][0x388] ;  /* 0x0000e200ff027b82 */ /* 0x00de220000000a00 */
[----:B------:R-:W4:Y:S02]  /*42a0*/  LDCU UR4, c[0x0][0x398] ;  /* 0x00007300ff0477ac */ /* 0x000f240008000800 */
[----:B----4-:R-:W-:-:S05]  /*42b0*/  FADD R5, R0, UR4 ;  /* 0x0000000400057e21 */ /* 0x010fca0008000000 */
[----:B0-----:R-:W-:Y:S01]  /*42c0*/  STG.E desc[UR6][R2.64], R5 ;  /* 0x0000000502007986 */ /* 0x001fe2000c101906 */
[----:B------:R-:W-:Y:S05]  /*42d0*/  EXIT ;  /* 0x000000000000794d */ /* 0x000fea0003800000 */
.L_x_172:
        /* <DEDUP_REMOVED lines=10> */
.L_x_396:


//--------------------- .text._ZN3cub18CUB_300001_SM_10006detail6reduce18DeviceReduceKernelINS2_10policy_hubIfjN4cuda3std3__44plusIfEEE10Policy1000EN6thrust24THRUST_300001_SM_1000_NS6detail15normal_iteratorINSD_10device_ptrIfEEEEjS9_fNS7_10__identityEEEvT0_PT3_T1_NS0_13GridEvenShareISN_EET2_T4_ --------------------------
	.section	.text._ZN3cub18CUB_300001_SM_10006detail6reduce18DeviceReduceKernelINS2_10policy_hubIfjN4cuda3std3__44plusIfEEE10Policy1000EN6thrust24THRUST_300001_SM_1000_NS6detail15normal_iteratorINSD_10device_ptrIfEEEEjS9_fNS7_10__identityEEEvT0_PT3_T1_NS0_13GridEvenShareISN_EET2_T4_,"ax",@progbits
	.align	128
        .global         _ZN3cub18CUB_300001_SM_10006detail6reduce18DeviceReduceKernelINS2_10policy_hubIfjN4cuda3std3__44plusIfEEE10Policy1000EN6thrust24THRUST_300001_SM_1000_NS6detail15normal_iteratorINSD_10device_ptrIfEEEEjS9_fNS7_10__identityEEEvT0_PT3_T1_NS0_13GridEvenShareISN_EET2_T4_
        .type           _ZN3cub18CUB_300001_SM_10006detail6reduce18DeviceReduceKernelINS2_10policy_hubIfjN4cuda3std3__44plusIfEEE10Policy1000EN6thrust24THRUST_300001_SM_1000_NS6detail15normal_iteratorINSD_10device_ptrIfEEEEjS9_fNS7_10__identityEEEvT0_PT3_T1_NS0_13GridEvenShareISN_EET2_T4_,@function
        .size           _ZN3cub18CUB_300001_SM_10006detail6reduce18DeviceReduceKernelINS2_10policy_hubIfjN4cuda3std3__44plusIfEEE10Policy1000EN6thrust24THRUST_300001_SM_1000_NS6detail15normal_iteratorINSD_10device_ptrIfEEEEjS9_fNS7_10__identityEEEvT0_PT3_T1_NS0_13GridEvenShareISN_EET2_T4_,(.L_x_397 - _ZN3cub18CUB_300001_SM_10006detail6reduce18DeviceReduceKernelINS2_10policy_hubIfjN4cuda3std3__44plusIfEEE10Policy1000EN6thrust24THRUST_300001_SM_1000_NS6detail15normal_iteratorINSD_10device_ptrIfEEEEjS9_fNS7_10__identityEEEvT0_PT3_T1_NS0_13GridEvenShareISN_EET2_T4_)
        .other          _ZN3cub18CUB_300001_SM_10006detail6reduce18DeviceReduceKernelINS2_10policy_hubIfjN4cuda3std3__44plusIfEEE10Policy1000EN6thrust24THRUST_300001_SM_1000_NS6detail15normal_iteratorINSD_10device_ptrIfEEEEjS9_fNS7_10__identityEEEvT0_PT3_T1_NS0_13GridEvenShareISN_EET2_T4_,@"STO_CUDA_ENTRY STV_DEFAULT"
_ZN3cub18CUB_300001_SM_10006detail6reduce18DeviceReduceKernelINS2_10policy_hubIfjN4cuda3std3__44plusIfEEE10Policy1000EN6thrust24THRUST_300001_SM_1000_NS6detail15normal_iteratorINSD_10device_ptrIfEEEEjS9_fNS7_10__identityEEEvT0_PT3_T1_NS0_13GridEvenShareISN_EET2_T4_:
.text._ZN3cub18CUB_300001_SM_10006detail6reduce18DeviceReduceKernelINS2_10policy_hubIfjN4cuda3std3__44plusIfEEE10Policy1000EN6thrust24THRUST_300001_SM_1000_NS6detail15normal_iteratorINSD_10device_ptrIfEEEEjS9_fNS7_10__identityEEEvT0_PT3_T1_NS0_13GridEvenShareISN_EET2_T4_:
[----:B------:R-:W-:Y:S01]  /*0000*/  LDC R1, c[0x0][0x37c] ;  /* 0x0000df00ff017b82 */ /* 0x000fe20000000800 */
[----:B------:R-:W0:Y:S07]  /*0010*/  S2R R3, SR_CTAID.X ;  /* 0x0000000000037919 */ /* 0x000e2e0000002500 */
[----:B------:R-:W1:Y:S01]  /*0020*/  LDC.64 R6, c[0x0][0x3a8] ;  /* 0x0000ea00ff067b82 */ /* 0x000e620000000a00 */
[----:B------:R-:W2:Y:S01]  /*0030*/  LDCU.64 UR6, c[0x0][0x358] ;  /* 0x00006b00ff0677ac */ /* 0x000ea20008000a00 */
[----:B------:R-:W-:Y:S01]  /*0040*/  BSSY.RECONVERGENT B0, `(.L_x_173) ;  /* 0x000027a000007945 */ /* 0x000fe20003800200 */
[----:B-1----:R-:W-:Y:S01]  /*0050*/  SHF.L.U32 R13, R7, 0xd, RZ ;  /* 0x0000000d070d7819 */ /* 0x002fe200000006ff */
[----:B0-----:R-:W-:-:S05]  /*0060*/  IMAD R0, R3, -0x2000, R6 ;  /* 0xffffe00003007824 */ /* 0x001fca00078e0206 */
[----:B------:R-:W-:-:S13]  /*0070*/  ISETP.GT.U32.AND P0, PT, R0, 0x1fff, PT ;  /* 0x00001fff0000780c */ /* 0x000fda0003f04070 */
[----:B--2---:R-:W-:Y:S05]  /*0080*/  @P0 BRA `(.L_x_174) ;  /* 0x0000001000d40947 */ /* 0x004fea0003800000 */
[----:B------:R-:W0:Y:S01]  /*0090*/  S2R R2, SR_TID.X ;  /* 0x0000000000027919 */ /* 0x000e220000002100 */
[----:B------:R-:W-:Y:S01]  /*00a0*/  BSSY.RECONVERGENT B1, `(.L_x_175) ;  /* 0x000000a000017945 */ /* 0x000fe20003800200 */
[----:B------:R-:W-:Y:S01]  /*00b0*/  HFMA2 R15, -RZ, RZ, 0, 0 ;  /* 0x00000000ff0f7431 */ /* 0x000fe200000001ff */
[----:B0-----:R-:W-:Y:S02]  /*00c0*/  ISETP.GE.U32.AND P0, PT, R2, R0, PT ;  /* 0x000000000200720c */ /* 0x001fe40003f06070 */
[----:B------:R-:W-:-:S11]  /*00d0*/  MOV R4, R2 ;  /* 0x0000000200047202 */ /* 0x000fd60000000f00 */
[----:B------:R-:W-:Y:S05]  /*00e0*/  @P0 BRA `(.L_x_176) ;  /* 0x0000000000140947 */ /* 0x000fea0003800000 */
[----:B------:R-:W0:Y:S01]  /*00f0*/  LDC.64 R8, c[0x0][0x380] ;  /* 0x0000e000ff087b82 */ /* 0x000e220000000a00 */
[----:B------:R-:W-:-:S05]  /*0100*/  LEA R5, R3, R2, 0xd ;  /* 0x0000000203057211 */ /* 0x000fca00078e68ff */
[----:B0-----:R-:W-:-:S05]  /*0110*/  IMAD.WIDE.U32 R8, R5, 0x4, R8 ;  /* 0x0000000405087825 */ /* 0x001fca00078e0008 */
[----:B------:R0:W5:Y:S01]  /*0120*/  LDG.E R15, desc[UR6][R8.64] ;  /* 0x00000006080f7981 */ /* 0x000162000c1e1900 */
[----:B------:R-:W-:-:S07]  /*0130*/  IADD3 R4, PT, PT, R2, 0x200, RZ ;  /* 0x0000020002047810 */ /* 0x000fce0007ffe0ff */
.L_x_176:
[----:B------:R-:W-:Y:S05]  /*0140*/  BSYNC.RECONVERGENT B1 ;  /* 0x0000000000017941 */ /* 0x000fea0003800200 */
.L_x_175:
[----:B------:R-:W-:Y:S01]  /*0150*/  ISETP.GE.U32.AND P0, PT, R4, R0, PT ;  /* 0x000000000400720c */ /* 0x000fe20003f06070 */
[----:B------:R-:W-:-:S12]  /*0160*/  BSSY.RECONVERGENT B1, `(.L_x_177) ;  /* 0x00000a5000017945 */ /* 0x000fd80003800200 */
[----:B------:R-:W-:Y:S05]  /*0170*/  @P0 BRA `(.L_x_178) ;  /* 0x00000008008c0947 */ /* 0x000fea0003800000 */
[----:B------:R-:W-:Y:S01]  /*0180*/  LOP3.LUT R5, RZ, R4, RZ, 0x33, !PT ;  /* 0x00000004ff057212 */ /* 0x000fe200078e33ff */
[----:B------:R-:W-:Y:S03]  /*0190*/  BSSY.RECONVERGENT B2, `(.L_x_179) ;  /* 0x0000053000027945 */ /* 0x000fe60003800200 */
[----:B------:R-:W-:-:S05]  /*01a0*/  IADD3 R6, PT, PT, R5, R6, RZ ;  /* 0x0000000605067210 */ /* 0x000fca0007ffe0ff */
[----:B------:R-:W-:-:S05]  /*01b0*/  IMAD R6, R3, -0x2000, R6 ;  /* 0xffffe00003067824 */ /* 0x000fca00078e0206 */
[C---:B------:R-:W-:Y:S02]  /*01c0*/  ISETP.GE.U32.AND P0, PT, R6.reuse, 0x1e00, PT ;  /* 0x00001e000600780c */ /* 0x040fe40003f06070 */
[----:B------:R-:W-:-:S04]  /*01d0*/  LEA.HI R5, R6, 0x1, RZ, 0x17 ;  /* 0x0000000106057811 */ /* 0x000fc800078fb8ff */
[----:B------:R-:W-:-:S07]  /*01e0*/  LOP3.LUT R6, R5, 0xf, RZ, 0xc0, !PT ;  /* 0x0000000f05067812 */ /* 0x000fce00078ec0ff */
[----:B------:R-:W-:Y:S05]  /*01f0*/  @!P0 BRA `(.L_x_180) ;  /* 0x0000000400308947 */ /* 0x000fea0003800000 */
[----:B------:R-:W-:Y:S01]  /*0200*/  LOP3.LUT R10, R5, 0xfffff0, RZ, 0xc0, !PT ;  /* 0x00fffff0050a7812 */ /* 0x000fe200078ec0ff */
[----:B------:R-:W-:Y:S01]  /*0210*/  BSSY.RECONVERGENT B3, `(.L_x_181) ;  /* 0x0000049000037945 */ /* 0x000fe20003800200 */
[----:B0-----:R-:W-:Y:S02]  /*0220*/  LOP3.LUT R9, R4, 0x1000, RZ, 0xfc, !PT ;  /* 0x0000100004097812 */ /* 0x001fe400078efcff */
[----:B------:R-:W-:Y:S02]  /*0230*/  LEA R4, R3, R4, 0xd ;  /* 0x0000000403047211 */ /* 0x000fe400078e68ff */
[----:B------:R-:W-:-:S07]  /*0240*/  IADD3 R10, PT, PT, -R10, RZ, RZ ;  /* 0x000000ff0a0a7210 */ /* 0x000fce0007ffe1ff */
.L_x_182:
[----:B------:R-:W0:Y:S02]  /*0250*/  LDC.64 R12, c[0x0][0x380] ;  /* 0x0000e000ff0c7b82 */ /* 0x000e240000000a00 */
[----:B0-----:R-:W-:-:S05]  /*0260*/  IMAD.WIDE.U32 R22, R4, 0x4, R12 ;  /* 0x0000000404167825 */ /* 0x001fca00078e000c */
[----:B------:R0:W2:Y:S01]  /*0270*/  LDG.E R8, desc[UR6][R22.64] ;  /* 0x0000000616087981 */ /* 0x0000a2000c1e1900 */
[C---:B------:R-:W-:Y:S02]  /*0280*/  IADD3 R25, PT, PT, R4.reuse, 0x200, RZ ;  /* 0x0000020004197810 */ /* 0x040fe40007ffe0ff */
[C---:B------:R-:W-:Y:S02]  /*0290*/  IADD3 R21, PT, PT, R4.reuse, 0x400, RZ ;  /* 0x0000040004157810 */ /* 0x040fe40007ffe0ff */
[C---:B------:R-:W-:Y:S01]  /*02a0*/  IADD3 R17, PT, PT, R4.reuse, 0x600, RZ ;  /* 0x0000060004117810 */ /* 0x040fe20007ffe0ff */
[----:B------:R-:W-:Y:S01]  /*02b0*/  IMAD.WIDE.U32 R24, R25, 0x4, R12 ;  /* 0x0000000419187825 */ /* 0x000fe200078e000c */
[----:B------:R-:W-:-:S03]  /*02c0*/  IADD3 R19, PT, PT, R4, 0x800, RZ ;  /* 0x0000080004137810 */ /* 0x000fc60007ffe0ff */
[--C-:B------:R-:W-:Y:S01]  /*02d0*/  IMAD.WIDE.U32 R20, R21, 0x4, R12.reuse ;  /* 0x0000000415147825 */ /* 0x100fe200078e000c */
[----:B------:R-:W3:Y:S01]  /*02e0*/  LDG.E R7, desc[UR6][R24.64] ;  /* 0x0000000618077981 */ /* 0x000ee2000c1e1900 */
[C---:B------:R-:W-:Y:S02]  /*02f0*/  IADD3 R11, PT, PT, R4.reuse, 0xa00, RZ ;  /* 0x00000a00040b7810 */ /* 0x040fe40007ffe0ff */
[--C-:B------:R-:W-:Y:S01]  /*0300*/  IMAD.WIDE.U32 R16, R17, 0x4, R12.reuse ;  /* 0x0000000411107825 */ /* 0x100fe200078e000c */
[----:B------:R1:W4:Y:S01]  /*0310*/  LDG.E R29, desc[UR6][R20.64] ;  /* 0x00000006141d7981 */ /* 0x000322000c1e1900 */
[C---:B------:R-:W-:Y:S02]  /*0320*/  IADD3 R14, PT, PT, R4.reuse, 0xc00, RZ ;  /* 0x00000c00040e7810 */ /* 0x040fe40007ffe0ff */
[--C-:B------:R-:W-:Y:S01]  /*0330*/  IMAD.WIDE.U32 R18, R19, 0x4, R12.reuse ;  /* 0x0000000413127825 */ /* 0x100fe200078e000c */
[----:B------:R1:W4:Y:S03]  /*0340*/  LDG.E R28, desc[UR6][R16.64] ;  /* 0x00000006101c7981 */ /* 0x000326000c1e1900 */
[----:B0-----:R-:W-:Y:S01]  /*0350*/  IMAD.WIDE.U32 R22, R11, 0x4, R12 ;  /* 0x000000040b167825 */ /* 0x001fe200078e000c */
[----:B------:R-:W4:Y:S01]  /*0360*/  LDG.E R27, desc[UR6][R18.64] ;  /* 0x00000006121b7981 */ /* 0x000f22000c1e1900 */
[----:B------:R-:W-:-:S02]  /*0370*/  IADD3 R11, PT, PT, R4, 0xe00, RZ ;  /* 0x00000e00040b7810 */ /* 0x000fc40007ffe0ff */
[--C-:B-1----:R-:W-:Y:S01]  /*0380*/  IMAD.WIDE.U32 R20, R14, 0x4, R12.reuse ;  /* 0x000000040e147825 */ /* 0x102fe200078e000c */
[----:B------:R0:W4:Y:S01]  /*0390*/  LDG.E R26, desc[UR6][R22.64] ;  /* 0x00000006161a7981 */ /* 0x000122000c1e1900 */
[C---:B------:R-:W-:Y:S02]  /*03a0*/  IADD3 R14, PT, PT, R4.reuse, 0x1000, RZ ;  /* 0x00001000040e7810 */ /* 0x040fe40007ffe0ff */
[C---:B------:R-:W-:Y:S01]  /*03b0*/  IADD3 R24, PT, PT, R4.reuse, 0x1200, RZ ;  /* 0x0000120004187810 */ /* 0x040fe20007ffe0ff */
[--C-:B------:R-:W-:Y:S01]  /*03c0*/  IMAD.WIDE.U32 R16, R11, 0x4, R12.reuse ;  /* 0x000000040b107825 */ /* 0x100fe200078e000c */
[----:B------:R1:W4:Y:S01]  /*03d0*/  LDG.E R25, desc[UR6][R20.64] ;  /* 0x0000000614197981 */ /* 0x000322000c1e1900 */
[----:B------:R-:W-:Y:S02]  /*03e0*/  IADD3 R11, PT, PT, R4, 0x1400, RZ ;  /* 0x00001400040b7810 */ /* 0x000fe40007ffe0ff */
[--C-:B0-----:R-:W-:Y:S02]  /*03f0*/  IMAD.WIDE.U32 R22, R24, 0x4, R12.reuse ;  /* 0x0000000418167825 */ /* 0x101fe400078e000c */
[----:B------:R0:W4:Y:S02]  /*0400*/  LDG.E R24, desc[UR6][R16.64] ;  /* 0x0000000610187981 */ /* 0x000124000c1e1900 */
[--C-:B-1----:R-:W-:Y:S01]  /*0410*/  IMAD.WIDE.U32 R20, R14, 0x4, R12.reuse ;  /* 0x000000040e147825 */ /* 0x102fe200078e000c */
[C---:B------:R-:W-:Y:S01]  /*0420*/  IADD3 R14, PT, PT, R4.reuse, 0x1600, RZ ;  /* 0x00001600040e7810 */ /* 0x040fe20007ffe0ff */
[----:B------:R1:W4:Y:S04]  /*0430*/  LDG.E R18, desc[UR6][R22.64] ;  /* 0x0000000616127981 */ /* 0x000328000c1e1900 */
[----:B------:R1:W4:Y:S01]  /*0440*/  LDG.E R19, desc[UR6][R20.64] ;  /* 0x0000000614137981 */ /* 0x000322000c1e1900 */
[----:B0-----:R-:W-:Y:S01]  /*0450*/  IMAD.WIDE.U32 R16, R11, 0x4, R12 ;  /* 0x000000040b107825 */ /* 0x001fe200078e000c */
[----:B-1----:R-:W-:-:S04]  /*0460*/  IADD3 R23, PT, PT, R4, 0x1800, RZ ;  /* 0x0000180004177810 */ /* 0x002fc80007ffe0ff */
[----:B------:R0:W4:Y:S01]  /*0470*/  LDG.E R11, desc[UR6][R16.64] ;  /* 0x00000006100b7981 */ /* 0x000122000c1e1900 */
[C---:B------:R-:W-:Y:S01]  /*0480*/  IADD3 R21, PT, PT, R4.reuse, 0x1a00, RZ ;  /* 0x00001a0004157810 */ /* 0x040fe20007ffe0ff */
[----:B0-----:R-:W-:Y:S01]  /*0490*/  IMAD.WIDE.U32 R16, R23, 0x4, R12 ;  /* 0x0000000417107825 */ /* 0x001fe200078e000c */
[----:B------:R-:W-:-:S03]  /*04a0*/  IADD3 R23, PT, PT, R4, 0x1c00, RZ ;  /* 0x00001c0004177810 */ /* 0x000fc60007ffe0ff */
[--C-:B------:R-:W-:Y:S02]  /*04b0*/  IMAD.WIDE.U32 R20, R21, 0x4, R12.reuse ;  /* 0x0000000415147825 */ /* 0x100fe400078e000c */
[----:B------:R-:W4:Y:S02]  /*04c0*/  LDG.E R16, desc[UR6][R16.64] ;  /* 0x0000000610107981 */ /* 0x000f24000c1e1900 */
[----:B------:R-:W-:Y:S02]  /*04d0*/  IMAD.WIDE.U32 R22, R23, 0x4, R12 ;  /* 0x0000000417167825 */ /* 0x000fe400078e000c */
[----:B------:R-:W4:Y:S04]  /*04e0*/  LDG.E R20, desc[UR6][R20.64] ;  /* 0x0000000614147981 */ /* 0x000f28000c1e1900 */
[----:B------:R-:W4:Y:S01]  /*04f0*/  LDG.E R22, desc[UR6][R22.64] ;  /* 0x0000000616167981 */ /* 0x000f22000c1e1900 */
[----:B--2--5:R-:W-:Y:S01]  /*0500*/  FADD R8, R8, R15 ;  /* 0x0000000f08087221 */ /* 0x024fe20000000000 */
[----:B------:R-:W-:-:S06]  /*0510*/  IMAD.WIDE.U32 R14, R14, 0x4, R12 ;  /* 0x000000040e0e7825 */ /* 0x000fcc00078e000c */
[----:B------:R0:W2:Y:S02]  /*0520*/  LDG.E R14, desc[UR6][R14.64] ;  /* 0x000000060e0e7981 */ /* 0x0000a4000c1e1900 */
[----:B0-----:R-:W-:-:S05]  /*0530*/  IADD3 R15, PT, PT, R4, 0x1e00, RZ ;  /* 0x00001e00040f7810 */ /* 0x001fca0007ffe0ff */
[----:B------:R-:W-:-:S06]  /*0540*/  IMAD.WIDE.U32 R12, R15, 0x4, R12 ;  /* 0x000000040f0c7825 */ /* 0x000fcc00078e000c */
[----:B------:R-:W2:Y:S01]  /*0550*/  LDG.E R12, desc[UR6][R12.64] ;  /* 0x000000060c0c7981 */ /* 0x000ea2000c1e1900 */
        /* <DEDUP_REMOVED lines=8> */
[----:B------:R-:W-:Y:S01]  /*05e0*/  FADD R18, R19, R18 ;  /* 0x0000001213127221 */ /* 0x000fe20000000000 */
[----:B------:R-:W-:-:S03]  /*05f0*/  IADD3 R10, PT, PT, R10, 0x10, RZ ;  /* 0x000000100a0a7810 */ /* 0x000fc60007ffe0ff */
[----:B------:R-:W-:Y:S01]  /*0600*/  FADD R11, R18, R11 ;  /* 0x0000000b120b7221 */ /* 0x000fe20000000000 */
[----:B------:R-:W-:Y:S02]  /*0610*/  ISETP.NE.AND P0, PT, R10, RZ, PT ;  /* 0x000000ff0a00720c */ /* 0x000fe40003f05270 */
[----:B------:R-:W-:Y:S02]  /*0620*/  IADD3 R9, PT, PT, R9, 0x2000, RZ ;  /* 0x0000200009097810 */ /* 0x000fe40007ffe0ff */
[----:B------:R-:W-:Y:S01]  /*0630*/  IADD3 R4, PT, PT, R4, 0x2000, RZ ;  /* 0x0000200004047810 */ /* 0x000fe20007ffe0ff */
[----:B--2---:R-:W-:-:S04]  /*0640*/  FADD R11, R11, R14 ;  /* 0x0000000e0b0b7221 */ /* 0x004fc80000000000 */
[----:B------:R-:W-:-:S04]  /*0650*/  FADD R11, R11, R16 ;  /* 0x000000100b0b7221 */ /* 0x000fc80000000000 */
[----:B------:R-:W-:-:S04]  /*0660*/  FADD R11, R11, R20 ;  /* 0x000000140b0b7221 */ /* 0x000fc80000000000 */
[----:B------:R-:W-:-:S04]  /*0670*/  FADD R11, R11, R22 ;  /* 0x000000160b0b7221 */ /* 0x000fc80000000000 */
[----:B------:R-:W-:Y:S01]  /*0680*/  FADD R15, R11, R12 ;  /* 0x0000000c0b0f7221 */ /* 0x000fe20000000000 */
[----:B------:R-:W-:Y:S06]  /*0690*/  @P0 BRA `(.L_x_182) ;  /* 0xfffffff800ec0947 */ /* 0x000fec000383ffff */
[----:B------:R-:W-:Y:S05]  /*06a0*/  BSYNC.RECONVERGENT B3 ;  /* 0x0000000000037941 */ /* 0x000fea0003800200 */
.L_x_181:
[----:B------:R-:W-:-:S07]  /*06b0*/  IADD3 R4, PT, PT, R9, -0x1000, RZ ;  /* 0xfffff00009047810 */ /* 0x000fce0007ffe0ff */
.L_x_180:
[----:B------:R-:W-:Y:S05]  /*06c0*/  BSYNC.RECONVERGENT B2 ;  /* 0x0000000000027941 */ /* 0x000fea0003800200 */
.L_x_179:
[----:B------:R-:W-:-:S13]  /*06d0*/  ISETP.NE.AND P0, PT, R6, RZ, PT ;  /* 0x000000ff0600720c */ /* 0x000fda0003f05270 */
[----:B------:R-:W-:Y:S05]  /*06e0*/  @!P0 BRA `(.L_x_178) ;  /* 0x0000000400308947 */ /* 0x000fea0003800000 */
[----:B------:R-:W-:Y:S01]  /*06f0*/  ISETP.GE.U32.AND P0, PT, R6, 0x8, PT ;  /* 0x000000080600780c */ /* 0x000fe20003f06070 */
[----:B------:R-:W-:Y:S01]  /*0700*/  BSSY.RECONVERGENT B2, `(.L_x_183) ;  /* 0x0000026000027945 */ /* 0x000fe20003800200 */
[----:B------:R-:W-:-:S04]  /*0710*/  LOP3.LUT R22, R5, 0x7, RZ, 0xc0, !PT ;  /* 0x0000000705167812 */ /* 0x000fc800078ec0ff */
[----:B------:R-:W-:-:S07]  /*0720*/  ISETP.NE.AND P1, PT, R22, RZ, PT ;  /* 0x000000ff1600720c */ /* 0x000fce0003f25270 */
[----:B------:R-:W-:Y:S06]  /*0730*/  @!P0 BRA `(.L_x_184) ;  /* 0x0000000000888947 */ /* 0x000fec0003800000 */
[----:B------:R-:W1:Y:S01]  /*0740*/  LDC.64 R6, c[0x0][0x380] ;  /* 0x0000e000ff067b82 */ /* 0x000e620000000a00 */
[----:B------:R-:W-:-:S04]  /*0750*/  LEA R19, R3, R4, 0xd ;  /* 0x0000000403137211 */ /* 0x000fc800078e68ff */
[C---:B------:R-:W-:Y:S02]  /*0760*/  IADD3 R17, PT, PT, R19.reuse, 0x200, RZ ;  /* 0x0000020013117810 */ /* 0x040fe40007ffe0ff */
[C---:B------:R-:W-:Y:S02]  /*0770*/  IADD3 R21, PT, PT, R19.reuse, 0x400, RZ ;  /* 0x0000040013157810 */ /* 0x040fe40007ffe0ff */
[C---:B------:R-:W-:Y:S02]  /*0780*/  IADD3 R13, PT, PT, R19.reuse, 0x600, RZ ;  /* 0x00000600130d7810 */ /* 0x040fe40007ffe0ff */
[C---:B0-----:R-:W-:Y:S01]  /*0790*/  IADD3 R9, PT, PT, R19.reuse, 0x800, RZ ;  /* 0x0000080013097810 */ /* 0x041fe20007ffe0ff */
[----:B-1----:R-:W-:-:S04]  /*07a0*/  IMAD.WIDE.U32 R10, R19, 0x4, R6 ;  /* 0x00000004130a7825 */ /* 0x002fc800078e0006 */
[--C-:B------:R-:W-:Y:S01]  /*07b0*/  IMAD.WIDE.U32 R16, R17, 0x4, R6.reuse ;  /* 0x0000000411107825 */ /* 0x100fe200078e0006 */
[----:B------:R0:W2:Y:S03]  /*07c0*/  LDG.E R14, desc[UR6][R10.64] ;  /* 0x000000060a0e7981 */ /* 0x0000a6000c1e1900 */
[--C-:B------:R-:W-:Y:S01]  /*07d0*/  IMAD.WIDE.U32 R20, R21, 0x4, R6.reuse ;  /* 0x0000000415147825 */ /* 0x100fe200078e0006 */
[----:B------:R1:W3:Y:S03]  /*07e0*/  LDG.E R18, desc[UR6][R16.64] ;  /* 0x0000000610127981 */ /* 0x0002e6000c1e1900 */
[--C-:B------:R-:W-:Y:S01]  /*07f0*/  IMAD.WIDE.U32 R12, R13, 0x4, R6.reuse ;  /* 0x000000040d0c7825 */ /* 0x100fe200078e0006 */
[----:B------:R-:W-:Y:S01]  /*0800*/  IADD3 R23, PT, PT, R19, 0xa00, RZ ;  /* 0x00000a0013177810 */ /* 0x000fe20007ffe0ff */
[----:B------:R-:W4:Y:S02]  /*0810*/  LDG.E R20, desc[UR6][R20.64] ;  /* 0x0000000614147981 */ /* 0x000f24000c1e1900 */
[--C-:B------:R-:W-:Y:S01]  /*0820*/  IMAD.WIDE.U32 R8, R9, 0x4, R6.reuse ;  /* 0x0000000409087825 */ /* 0x100fe200078e0006 */
[----:B------:R-:W-:Y:S01]  /*0830*/  IADD3 R25, PT, PT, R19, 0xc00, RZ ;  /* 0x00000c0013197810 */ /* 0x000fe20007ffe0ff */
[----:B------:R-:W4:Y:S02]  /*0840*/  LDG.E R12, desc[UR6][R12.64] ;  /* 0x000000060c0c7981 */ /* 0x000f24000c1e1900 */
[--C-:B0-----:R-:W-:Y:S01]  /*0850*/  IMAD.WIDE.U32 R10, R23, 0x4, R6.reuse ;  /* 0x00000004170a7825 */ /* 0x101fe200078e0006 */
[----:B------:R-:W-:Y:S01]  /*0860*/  IADD3 R19, PT, PT, R19, 0xe00, RZ ;  /* 0x00000e0013137810 */ /* 0x000fe20007ffe0ff */
[----:B------:R-:W4:Y:S02]  /*0870*/  LDG.E R8, desc[UR6][R8.64] ;  /* 0x0000000608087981 */ /* 0x000f24000c1e1900 */
[----:B-1----:R-:W-:-:S02]  /*0880*/  IMAD.WIDE.U32 R16, R25, 0x4, R6 ;  /* 0x0000000419107825 */ /* 0x002fc400078e0006 */
[----:B------:R-:W4:Y:S02]  /*0890*/  LDG.E R11, desc[UR6][R10.64] ;  /* 0x000000060a0b7981 */ /* 0x000f24000c1e1900 */
[----:B------:R-:W-:Y:S02]  /*08a0*/  IMAD.WIDE.U32 R6, R19, 0x4, R6 ;  /* 0x0000000413067825 */ /* 0x000fe400078e0006 */
[----:B------:R-:W4:Y:S04]  /*08b0*/  LDG.E R17, desc[UR6][R16.64] ;  /* 0x0000000610117981 */ /* 0x000f28000c1e1900 */
[----:B------:R-:W4:Y:S01]  /*08c0*/  LDG.E R7, desc[UR6][R6.64] ;  /* 0x0000000606077981 */ /* 0x000f22000c1e1900 */
        /* <DEDUP_REMOVED lines=9> */
.L_x_184:
[----:B------:R-:W-:Y:S05]  /*0960*/  BSYNC.RECONVERGENT B2 ;  /* 0x0000000000027941 */ /* 0x000fea0003800200 */
.L_x_183:
[----:B------:R-:W-:Y:S05]  /*0970*/  @!P1 BRA `(.L_x_178) ;  /* 0x00000000008c9947 */ /* 0x000fea0003800000 */
[----:B------:R-:W-:Y:S01]  /*0980*/  ISETP.GE.U32.AND P0, PT, R22, 0x4, PT ;  /* 0x000000041600780c */ /* 0x000fe20003f06070 */
[----:B------:R-:W-:Y:S01]  /*0990*/  BSSY.RECONVERGENT B2, `(.L_x_185) ;  /* 0x0000016000027945 */ /* 0x000fe20003800200 */
[----:B------:R-:W-:-:S04]  /*09a0*/  LOP3.LUT R5, R5, 0x3, RZ, 0xc0, !PT ;  /* 0x0000000305057812 */ /* 0x000fc800078ec0ff */
[----:B------:R-:W-:-:S07]  /*09b0*/  ISETP.NE.AND P1, PT, R5, RZ, PT ;  /* 0x000000ff0500720c */ /* 0x000fce0003f25270 */
[----:B------:R-:W-:Y:S06]  /*09c0*/  @!P0 BRA `(.L_x_186) ;  /* 0x0000000000488947 */ /* 0x000fec0003800000 */
[----:B------:R-:W0:Y:S01]  /*09d0*/  LDC.64 R6, c[0x0][0x380] ;  /* 0x0000e000ff067b82 */ /* 0x000e220000000a00 */
[----:B------:R-:W-:-:S04]  /*09e0*/  LEA R13, R3, R4, 0xd ;  /* 0x00000004030d7211 */ /* 0x000fc800078e68ff */
[C---:B------:R-:W-:Y:S02]  /*09f0*/  IADD3 R11, PT, PT, R13.reuse, 0x200, RZ ;  /* 0x000002000d0b7810 */ /* 0x040fe40007ffe0ff */
[C---:B------:R-:W-:Y:S02]  /*0a00*/  IADD3 R17, PT, PT, R13.reuse, 0x400, RZ ;  /* 0x000004000d117810 */ /* 0x040fe40007ffe0ff */
[C---:B------:R-:W-:Y:S01]  /*0a10*/  IADD3 R19, PT, PT, R13.reuse, 0x600, RZ ;  /* 0x000006000d137810 */ /* 0x040fe20007ffe0ff */
[----:B0-----:R-:W-:-:S04]  /*0a20*/  IMAD.WIDE.U32 R8, R13, 0x4, R6 ;  /* 0x000000040d087825 */ /* 0x001fc800078e0006 */
[--C-:B------:R-:W-:Y:S02]  /*0a30*/  IMAD.WIDE.U32 R10, R11, 0x4, R6.reuse ;  /* 0x000000040b0a7825 */ /* 0x100fe400078e0006 */
[----:B------:R-:W2:Y:S02]  /*0a40*/  LDG.E R8, desc[UR6][R8.64] ;  /* 0x0000000608087981 */ /* 0x000ea4000c1e1900 */
[--C-:B------:R-:W-:Y:S02]  /*0a50*/  IMAD.WIDE.U32 R12, R17, 0x4, R6.reuse ;  /* 0x00000004110c7825 */ /* 0x100fe400078e0006 */
[----:B------:R-:W3:Y:S02]  /*0a60*/  LDG.E R10, desc[UR6][R10.64] ;  /* 0x000000060a0a7981 */ /* 0x000ee4000c1e1900 */
[----:B------:R-:W-:Y:S02]  /*0a70*/  IMAD.WIDE.U32 R6, R19, 0x4, R6 ;  /* 0x0000000413067825 */ /* 0x000fe400078e0006 */
[----:B------:R-:W4:Y:S04]  /*0a80*/  LDG.E R12, desc[UR6][R12.64] ;  /* 0x000000060c0c7981 */ /* 0x000f28000c1e1900 */
[----:B------:R-:W4:Y:S01]  /*0a90*/  LDG.E R6, desc[UR6][R6.64] ;  /* 0x0000000606067981 */ /* 0x000f22000c1e1900 */
[----:B------:R-:W-:Y:S01]  /*0aa0*/  IADD3 R4, PT, PT, R4, 0x800, RZ ;  /* 0x0000080004047810 */ /* 0x000fe20007ffe0ff */
[----:B--2--5:R-:W-:-:S04]  /*0ab0*/  FADD R15, R15, R8 ;  /* 0x000000080f0f7221 */ /* 0x024fc80000000000 */
[----:B---3--:R-:W-:-:S04]  /*0ac0*/  FADD R15, R15, R10 ;  /* 0x0000000a0f0f7221 */ /* 0x008fc80000000000 */
[----:B----4-:R-:W-:-:S04]  /*0ad0*/  FADD R15, R15, R12 ;  /* 0x0000000c0f0f7221 */ /* 0x010fc80000000000 */
[----:B------:R-:W-:-:S07]  /*0ae0*/  FADD R15, R15, R6 ;  /* 0x000000060f0f7221 */ /* 0x000fce0000000000 */
.L_x_186:
[----:B------:R-:W-:Y:S05]  /*0af0*/  BSYNC.RECONVERGENT B2 ;  /* 0x0000000000027941 */ /* 0x000fea0003800200 */
.L_x_185:
[----:B------:R-:W-:Y:S05]  /*0b00*/  @!P1 BRA `(.L_x_178) ;  /* 0x0000000000289947 */ /* 0x000fea0003800000 */
[----:B------:R-:W1:Y:S01]  /*0b10*/  LDC.64 R6, c[0x0][0x380] ;  /* 0x0000e000ff067b82 */ /* 0x000e620000000a00 */
[----:B0-----:R-:W-:Y:S02]  /*0b20*/  LEA R9, R3, R4, 0xd ;  /* 0x0000000403097211 */ /* 0x001fe400078e68ff */
[----:B------:R-:W-:-:S07]  /*0b30*/  IADD3 R8, PT, PT, -R5, RZ, RZ ;  /* 0x000000ff05087210 */ /* 0x000fce0007ffe1ff */
.L_x_187:
[----:B-1----:R-:W-:-:S06]  /*0b40*/  IMAD.WIDE.U32 R4, R9, 0x4, R6 ;  /* 0x0000000409047825 */ /* 0x002fcc00078e0006 */
[----:B------:R-:W2:Y:S01]  /*0b50*/  LDG.E R4, desc[UR6][R4.64] ;  /* 0x0000000604047981 */ /* 0x000ea2000c1e1900 */
[----:B------:R-:W-:Y:S02]  /*0b60*/  IADD3 R8, PT, PT, R8, 0x1, RZ ;  /* 0x0000000108087810 */ /* 0x000fe40007ffe0ff */
[----:B------:R-:W-:Y:S02]  /*0b70*/  IADD3 R9, PT, PT, R9, 0x200, RZ ;  /* 0x0000020009097810 */ /* 0x000fe40007ffe0ff */
[----:B------:R-:W-:Y:S01]  /*0b80*/  ISETP.NE.AND P0, PT, R8, RZ, PT ;  /* 0x000000ff0800720c */ /* 0x000fe20003f05270 */
[----:B--2--5:R-:W-:-:S12]  /*0b90*/  FADD R15, R4, R15 ;  /* 0x0000000f040f7221 */ /* 0x024fd80000000000 */
[----:B------:R-:W-:Y:S05]  /*0ba0*/  @P0 BRA `(.L_x_187) ;  /* 0xfffffffc00e40947 */ /* 0x000fea000383ffff */
.L_x_178:
[----:B------:R-:W-:Y:S05]  /*0bb0*/  BSYNC.RECONVERGENT B1 ;  /* 0x0000000000017941 */ /* 0x000fea0003800200 */
.L_x_177:
[----:B------:R-:W-:-:S13]  /*0bc0*/  ISETP.GE.U32.AND P0, PT, R0, 0x200, PT ;  /* 0x000002000000780c */ /* 0x000fda0003f06070 */
[----:B------:R-:W-:Y:S05]  /*0bd0*/  @!P0 BRA `(.L_x_188) ;  /* 0x0000000000d08947 */ /* 0x000fea0003800000 */
[----:B0-----:R-:W0:Y:S01]  /*0be0*/  S2R R8, SR_LANEID ;  /* 0x0000000000087919 */ /* 0x001e220000000000 */
[----:B-----5:R-:W1:Y:S02]  /*0bf0*/  SHFL.DOWN PT, R0, R15, 0x1, 0x1f ;  /* 0x08201f000f007f89 */ /* 0x020e6400000e0000 */
[----:B-1----:R-:W-:Y:S01]  /*0c00*/  FADD R0, R0, R15 ;  /* 0x0000000f00007221 */ /* 0x002fe20000000000 */
[C---:B0-----:R-:W-:Y:S02]  /*0c10*/  ISETP.GT.AND P0, PT, R8.reuse, 0x1e, PT ;  /* 0x0000001e0800780c */ /* 0x041fe40003f04270 */
[C---:B------:R-:W-:Y:S02]  /*0c20*/  ISETP.NE.AND P1, PT, R8.reuse, RZ, PT ;  /* 0x000000ff0800720c */ /* 0x040fe40003f25270 */
        /* <DEDUP_REMOVED lines=27> */
[----:B------:R-:W0:Y:S04]  /*0de0*/  LDS.128 R12, [UR4+0x10] ;  /* 0x00001004ff0c7984 */ /* 0x000e280008000c00 */
[----:B------:R-:W2:Y:S04]  /*0df0*/  LDS.128 R8, [UR4+0x20] ;  /* 0x00002004ff087984 */ /* 0x000ea80008000c00 */
[----:B-1----:R-:W1:Y:S04]  /*0e00*/  LDS.128 R4, [UR4+0x30] ;  /* 0x00003004ff047984 */ /* 0x002e680008000c00 */
[----:B------:R-:W3:Y:S01]  /*0e10*/  LDS.128 R16, [UR4+0x40] ;  /* 0x00004004ff107984 */ /* 0x000ee20008000c00 */
[----:B0-----:R-:W-:-:S04]  /*0e20*/  FADD R13, R20, R13 ;  /* 0x0000000d140d7221 */ /* 0x001fc80000000000 */
[----:B------:R-:W-:-:S04]  /*0e30*/  FADD R14, R13, R14 ;  /* 0x0000000e0d0e7221 */ /* 0x000fc80000000000 */
[----:B------:R-:W-:-:S04]  /*0e40*/  FADD R15, R14, R15 ;  /* 0x0000000f0e0f7221 */ /* 0x000fc80000000000 */
[----:B--2---:R-:W-:-:S04]  /*0e50*/  FADD R8, R15, R8 ;  /* 0x000000080f087221 */ /* 0x004fc80000000000 */
[----:B------:R-:W-:-:S04]  /*0e60*/  FADD R9, R8, R9 ;  /* 0x0000000908097221 */ /* 0x000fc80000000000 */
[----:B------:R-:W-:-:S04]  /*0e70*/  FADD R10, R9, R10 ;  /* 0x0000000a090a7221 */ /* 0x000fc80000000000 */
[----:B------:R-:W-:-:S04]  /*0e80*/  FADD R11, R10, R11 ;  /* 0x0000000b0a0b7221 */ /* 0x000fc80000000000 */
[----:B-1----:R-:W-:-:S04]  /*0e90*/  FADD R4, R11, R4 ;  /* 0x000000040b047221 */ /* 0x002fc80000000000 */
        /* <DEDUP_REMOVED lines=8> */
.L_x_188:
[----:B0-----:R-:W0:Y:S01]  /*0f20*/  S2R R8, SR_LANEID ;  /* 0x0000000000087919 */ /* 0x001e220000000000 */
[----:B------:R-:W-:-:S04]  /*0f30*/  LOP3.LUT R4, R2, 0x3e0, RZ, 0xc0, !PT ;  /* 0x000003e002047812 */ /* 0x000fc800078ec0ff */
[----:B------:R-:W-:Y:S02]  /*0f40*/  IADD3 R5, PT, PT, R4, 0x20, RZ ;  /* 0x0000002004057810 */ /* 0x000fe40007ffe0ff */
[----:B------:R-:W-:Y:S02]  /*0f50*/  LOP3.LUT R7, RZ, R4, RZ, 0x33, !PT ;  /* 0x00000004ff077212 */ /* 0x000fe400078e33ff */
[----:B------:R-:W-:Y:S02]  /*0f60*/  ISETP.GT.U32.AND P0, PT, R5, R0, PT ;  /* 0x000000000500720c */ /* 0x000fe40003f04070 */
[----:B------:R-:W-:-:S04]  /*0f70*/  IADD3 R7, PT, PT, R0, R7, RZ ;  /* 0x0000000700077210 */ /* 0x000fc80007ffe0ff */
[----:B------:R-:W-:-:S05]  /*0f80*/  SEL R7, R7, 0x1f, P0 ;  /* 0x0000001f07077807 */ /* 0x000fca0000000000 */
[----:B-----5:R-:W1:Y:S01]  /*0f90*/  SHFL.DOWN PT, R4, R15, 0x1, R7 ;  /* 0x082000000f047989 */ /* 0x020e6200000e0007 */
[C---:B0-----:R-:W-:Y:S02]  /*0fa0*/  ISETP.GE.AND P0, PT, R8.reuse, R7, PT ;  /* 0x000000070800720c */ /* 0x041fe40003f06270 */
[C---:B------:R-:W-:Y:S02]  /*0fb0*/  IADD3 R6, PT, PT, R8.reuse, 0x2, RZ ;  /* 0x0000000208067810 */ /* 0x040fe40007ffe0ff */
[----:B------:R-:W-:-:S09]  /*0fc0*/  ISETP.NE.AND P1, PT, R8, RZ, PT ;  /* 0x000000ff0800720c */ /* 0x000fd20003f25270 */
[----:B-1----:R-:W-:Y:S01]  /*0fd0*/  @!P0 FADD R15, R4, R15 ;  /* 0x0000000f040f8221 */ /* 0x002fe20000000000 */
[----:B------:R-:W-:Y:S02]  /*0fe0*/  ISETP.GT.AND P0, PT, R6, R7, PT ;  /* 0x000000070600720c */ /* 0x000fe40003f04270 */
[----:B------:R-:W-:Y:S01]  /*0ff0*/  IADD3 R6, PT, PT, R8, 0x4, RZ ;  /* 0x0000000408067810 */ /* 0x000fe20007ffe0ff */
        /* <DEDUP_REMOVED lines=24> */
[----:B------:R-:W1:Y:S01]  /*1180*/  S2UR UR5, SR_CgaCtaId ;  /* 0x00000000000579c3 */ /* 0x000e620000008800 */
[----:B------:R-:W-:Y:S01]  /*1190*/  UMOV UR4, 0x400 ;  /* 0x0000040000047882 */ /* 0x000fe20000000000 */
[C---:B------:R-:W-:Y:S02]  /*11a0*/  ISETP.GT.U32.AND P2, PT, R0.reuse, 0x20, PT ;  /* 0x000000200000780c */ /* 0x040fe40003f44070 */
[C---:B------:R-:W-:Y:S02]  /*11b0*/  ISETP.GT.U32.AND P3, PT, R0.reuse, 0x40, PT ;  /* 0x000000400000780c */ /* 0x040fe40003f64070 */
[C---:B------:R-:W-:Y:S02]  /*11c0*/  ISETP.GT.U32.AND P1, PT, R0.reuse, 0x60, PT ;  /* 0x000000600000780c */ /* 0x040fe40003f24070 */
[----:B------:R-:W-:Y:S01]  /*11d0*/  ISETP.GT.U32.AND P4, PT, R0, 0xc0, PT ;  /* 0x000000c00000780c */ /* 0x000fe20003f84070 */
[----:B-1----:R-:W-:-:S09]  /*11e0*/  ULEA UR4, UR5, UR4, 0x18 ;  /* 0x0000000405047291 */ /* 0x002fd2000f8ec0ff */
[----:B0-----:R-:W0:Y:S04]  /*11f0*/  LDS.128 R4, [UR4+0x10] ;  /* 0x00001004ff047984 */ /* 0x001e280008000c00 */
[----:B------:R-:W1:Y:S04]  /*1200*/  LDS.128 R8, [UR4+0x20] ;  /* 0x00002004ff087984 */ /* 0x000e680008000c00 */
[----:B------:R-:W2:Y:S04]  /*1210*/  LDS.128 R12, [UR4+0x30] ;  /* 0x00003004ff0c7984 */ /* 0x000ea80008000c00 */
[----:B------:R-:W3:Y:S01]  /*1220*/  LDS.128 R16, [UR4+0x40] ;  /* 0x00004004ff107984 */ /* 0x000ee20008000c00 */
[----:B0-----:R-:W-:Y:S01]  /*1230*/  @P2 FADD R20, R20, R5 ;  /* 0x0000000514142221 */ /* 0x001fe20000000000 */
[----:B------:R-:W-:-:S03]  /*1240*/  ISETP.GT.U32.AND P2, PT, R0, 0x80, PT ;  /* 0x000000800000780c */ /* 0x000fc60003f44070 */
[----:B------:R-:W-:Y:S01]  /*1250*/  @P3 FADD R20, R20, R6 ;  /* 0x0000000614143221 */ /* 0x000fe20000000000 */
[----:B------:R-:W-:-:S03]  /*1260*/  ISETP.GT.U32.AND P3, PT, R0, 0xa0, PT ;  /* 0x000000a00000780c */ /* 0x000fc60003f64070 */
[----:B------:R-:W-:Y:S01]  /*1270*/  @P1 FADD R20, R20, R7 ;  /* 0x0000000714141221 */ /* 0x000fe20000000000 */
[----:B------:R-:W-:-:S05]  /*1280*/  ISETP.GT.U32.AND P1, PT, R0, 0xe0, PT ;  /* 0x000000e00000780c */ /* 0x000fca0003f24070 */
[----:B-1----:R-:W-:Y:S01]  /*1290*/  @P2 FADD R20, R20, R8 ;  /* 0x0000000814142221 */ /* 0x002fe20000000000 */
[----:B------:R-:W-:-:S03]  /*12a0*/  ISETP.GT.U32.AND P2, PT, R0, 0x100, PT ;  /* 0x000001000000780c */ /* 0x000fc60003f44070 */
[----:B------:R-:W-:Y:S01]  /*12b0*/  @P3 FADD R20, R20, R9 ;  /* 0x0000000914143221 */ /* 0x000fe20000000000 */
[----:B------:R-:W-:-:S03]  /*12c0*/  ISETP.GT.U32.AND P3, PT, R0, 0x120, PT ;  /* 0x000001200000780c */ /* 0x000fc60003f64070 */
[----:B------:R-:W-:Y:S01]  /*12d0*/  @P4 FADD R20, R20, R10 ;  /* 0x0000000a14144221 */ /* 0x000fe20000000000 */
[----:B------:R-:W-:-:S03]  /*12e0*/  ISETP.GT.U32.AND P4, PT, R0, 0x140, PT ;  /* 0x000001400000780c */ /* 0x000fc60003f84070 */
[----:B------:R-:W-:Y:S01]  /*12f0*/  @P1 FADD R20, R20, R11 ;  /* 0x0000000b14141221 */ /* 0x000fe20000000000 */
[----:B------:R-:W-:-:S03]  /*1300*/  ISETP.GT.U32.AND P1, PT, R0, 0x160, PT ;  /* 0x000001600000780c */ /* 0x000fc60003f24070 */
[----:B--2---:R-:W-:Y:S01]  /*1310*/  @P2 FADD R20, R20, R12 ;  /* 0x0000000c14142221 */ /* 0x004fe20000000000 */
[----:B------:R-:W-:-:S03]  /*1320*/  ISETP.GT.U32.AND P2, PT, R0, 0x180, PT ;  /* 0x000001800000780c */ /* 0x000fc60003f44070 */
[----:B------:R-:W-:Y:S01]  /*1330*/  @P3 FADD R20, R20, R13 ;  /* 0x0000000d14143221 */ /* 0x000fe20000000000 */
[----:B------:R-:W-:-:S03]  /*1340*/  ISETP.GT.U32.AND P3, PT, R0, 0x1a0, PT ;  /* 0x000001a00000780c */ /* 0x000fc60003f64070 */
[----:B------:R-:W-:Y:S01]  /*1350*/  @P4 FADD R20, R20, R14 ;  /* 0x0000000e14144221 */ /* 0x000fe20000000000 */
[----:B------:R-:W-:-:S03]  /*1360*/  ISETP.GT.U32.AND P4, PT, R0, 0x1c0, PT ;  /* 0x000001c00000780c */ /* 0x000fc60003f84070 */
[----:B------:R-:W-:Y:S01]  /*1370*/  @P1 FADD R20, R20, R15 ;  /* 0x0000000f14141221 */ /* 0x000fe20000000000 */
[----:B------:R-:W-:-:S03]  /*1380*/  ISETP.GT.U32.AND P1, PT, R0, 0x1e0, PT ;  /* 0x000001e00000780c */ /* 0x000fc60003f24070 */
[----:B---3--:R-:W-:-:S04]  /*1390*/  @P2 FADD R20, R20, R16 ;  /* 0x0000001014142221 */ /* 0x008fc80000000000 */
[----:B------:R-:W-:-:S04]  /*13a0*/  @P3 FADD R20, R20, R17 ;  /* 0x0000001114143221 */ /* 0x000fc80000000000 */
[----:B------:R-:W-:-:S04]  /*13b0*/  @P4 FADD R20, R20, R18 ;  /* 0x0000001214144221 */ /* 0x000fc80000000000 */
[----:B------:R-:W-:Y:S01]  /*13c0*/  @P1 FADD R20, R20, R19 ;  /* 0x0000001314141221 */ /* 0x000fe20000000000 */
[----:B------:R-:W-:Y:S06]  /*13d0*/  BRA `(.L_x_189) ;  /* 0x0000001400007947 */ /* 0x000fec0003800000 */
.L_x_174:
[----:B------:R-:W0:Y:S01]  /*13e0*/  S2R R2, SR_TID.X ;  /* 0x0000000000027919 */ /* 0x000e220000002100 */
[----:B------:R-:W1:Y:S02]  /*13f0*/  LDCU.64 UR4, c[0x0][0x380] ;  /* 0x00007000ff0477ac */ /* 0x000e640008000a00 */
[----:B-1----:R-:W-:Y:S02]  /*1400*/  MOV R4, UR4 ;  /* 0x0000000400047c02 */ /* 0x002fe40008000f00 */
[----:B------:R-:W-:Y:S02]  /*1410*/  MOV R5, UR5 ;  /* 0x0000000500057c02 */ /* 0x000fe40008000f00 */
[----:B0-----:R-:W-:-:S05]  /*1420*/  LEA R9, R3, R2, 0xd ;  /* 0x0000000203097211 */ /* 0x001fca00078e68ff */
[----:B------:R-:W-:-:S05]  /*1430*/  IMAD.WIDE.U32 R8, R9, 0x4, R4 ;  /* 0x0000000409087825 */ /* 0x000fca00078e0004 */
        /* <DEDUP_REMOVED lines=16> */
[----:B------:R-:W-:Y:S01]  /*1540*/  ISETP.GE.U32.AND P0, PT, R0, R13, PT ;  /* 0x0000000d0000720c */ /* 0x000fe20003f06070 */
        /* <DEDUP_REMOVED lines=16> */
[----:B------:R-:W-:Y:S01]  /*1650*/  LEA R9, R3, R13, 0xd ;  /* 0x0000000d03097211 */ /* 0x000fe200078e68ff */
[----:B------:R-:W-:Y:S01]  /*1660*/  UMOV UR4, URZ ;  /* 0x000000ff00047c82 */ /* 0x000fe20008000000 */
[----:B------:R-:W-:Y:S02]  /*1670*/  IADD3 R8, PT, PT, R6, -0x2000, RZ ;  /* 0xffffe00006087810 */ /* 0x000fe40007ffe0ff */
[----:B------:R-:W-:Y:S02]  /*1680*/  LOP3.LUT R0, RZ, R2, RZ, 0x33, !PT ;  /* 0x00000002ff007212 */ /* 0x000fe400078e33ff */
[----:B------:R-:W-:Y:S02]  /*1690*/  ISETP.GT.U32.AND P0, PT, R9, R8, PT ;  /* 0x000000080900720c */ /* 0x000fe40003f04070 */
[----:B------:R-:W-:Y:S02]  /*16a0*/  IADD3 R10, PT, PT, -R13, R6, R0 ;  /* 0x000000060d0a7210 */ /* 0x000fe40007ffe100 */
[----:B------:R-:W-:-:S02]  /*16b0*/  IADD3 R7, PT, PT, R9, 0x1000, R2 ;  /* 0x0000100009077810 */ /* 0x000fc40007ffe002 */
[----:B------:R-:W-:Y:S01]  /*16c0*/  MOV R0, R9 ;  /* 0x0000000900007202 */ /* 0x000fe20000000f00 */
[----:B------:R-:W-:-:S06]  /*16d0*/  IMAD R2, R3, -0x2000, R10 ;  /* 0xffffe00003027824 */ /* 0x000fcc00078e020a */
[----:B------:R-:W-:Y:S05]  /*16e0*/  @P0 BRA `(.L_x_191) ;  /* 0x0000000000bc0947 */ /* 0x000fea0003800000 */
[----:B------:R-:W0:Y:S08]  /*16f0*/  LDC R6, c[0x0][0x3a8] ;  /* 0x0000ea00ff067b82 */ /* 0x000e300000000800 */
[----:B------:R-:W1:Y:S02]  /*1700*/  LDC.64 R4, c[0x0][0x380] ;  /* 0x0000e000ff047b82 */ /* 0x000e640000000a00 */
.L_x_192:
[----:B------:R-:W2:Y:S02]  /*1710*/  S2R R10, SR_TID.X ;  /* 0x00000000000a7919 */ /* 0x000ea40000002100 */
[----:B--2---:R-:W-:-:S05]  /*1720*/  IADD3 R11, PT, PT, R10, R9, RZ ;  /* 0x000000090a0b7210 */ /* 0x004fca0007ffe0ff */
[----:B-1----:R-:W-:-:S05]  /*1730*/  IMAD.WIDE.U32 R10, R11, 0x4, R4 ;  /* 0x000000040b0a7825 */ /* 0x002fca00078e0004 */
        /* <DEDUP_REMOVED lines=13> */
[----:B---3--:R-:W-:-:S02]  /*1810*/  FADD R14, R14, R15 ;  /* 0x0000000f0e0e7221 */ /* 0x008fc40000000000 */
[----:B------:R-:W2:Y:S01]  /*1820*/  LDG.E R15, desc[UR6][R10.64+0x7000] ;  /* 0x007000060a0f7981 */ /* 0x000ea2000c1e1900 */
[----:B----4-:R-:W-:-:S03]  /*1830*/  FADD R12, R16, R17 ;  /* 0x00000011100c7221 */ /* 0x010fc60000000000 */
[----:B------:R-:W3:Y:S04]  /*1840*/  LDG.E R17, desc[UR6][R10.64+0x5800] ;  /* 0x005800060a117981 */ /* 0x000ee8000c1e1900 */
[----:B------:R-:W2:Y:S01]  /*1850*/  LDG.E R16, desc[UR6][R10.64+0x6800] ;  /* 0x006800060a107981 */ /* 0x000ea2000c1e1900 */
[----:B------:R-:W-:-:S03]  /*1860*/  FADD R14, R23, R14 ;  /* 0x0000000e170e7221 */ /* 0x000fc60000000000 */
[----:B------:R-:W4:Y:S01]  /*1870*/  LDG.E R23, desc[UR6][R10.64+0x7800] ;  /* 0x007800060a177981 */ /* 0x000f22000c1e1900 */
[----:B-----5:R-:W-:-:S04]  /*1880*/  FADD R19, R19, R20 ;  /* 0x0000001413137221 */ /* 0x020fc80000000000 */
[----:B------:R-:W-:Y:S01]  /*1890*/  FADD R19, R12, R19 ;  /* 0x000000130c137221 */ /* 0x000fe20000000000 */
[----:B0-----:R-:W-:Y:S01]  /*18a0*/  IADD3 R12, PT, PT, -R9, R6, RZ ;  /* 0x00000006090c7210 */ /* 0x001fe20007ffe1ff */
[----:B------:R-:W-:-:S03]  /*18b0*/  FADD R21, R21, R22 ;  /* 0x0000001615157221 */ /* 0x000fc60000000000 */
[----:B------:R-:W-:Y:S01]  /*18c0*/  ISETP.GE.U32.AND P0, PT, R12, R13, PT ;  /* 0x0000000d0c00720c */ /* 0x000fe20003f06070 */
[----:B------:R-:W-:-:S04]  /*18d0*/  FADD R24, R24, R25 ;  /* 0x0000001918187221 */ /* 0x000fc80000000000 */
[----:B------:R-:W-:Y:S01]  /*18e0*/  FADD R21, R21, R24 ;  /* 0x0000001815157221 */ /* 0x000fe20000000000 */
[----:B------:R-:W-:Y:S01]  /*18f0*/  FADD R14, R14, R19 ;  /* 0x000000130e0e7221 */ /* 0x000fe20000000000 */
[----:B---3--:R-:W-:Y:S01]  /*1900*/  FADD R17, R17, R18 ;  /* 0x0000001211117221 */ /* 0x008fe20000000000 */
[----:B--2---:R-:W-:-:S04]  /*1910*/  FADD R16, R16, R15 ;  /* 0x0000000f10107221 */ /* 0x004fc80000000000 */
[----:B------:R-:W-:-:S04]  /*1920*/  FADD R16, R17, R16 ;  /* 0x0000001011107221 */ /* 0x000fc80000000000 */
[----:B------:R-:W-:-:S04]  /*1930*/  FADD R21, R21, R16 ;  /* 0x0000001015157221 */ /* 0x000fc80000000000 */
[----:B------:R-:W-:-:S04]  /*1940*/  FADD R14, R14, R21 ;  /* 0x000000150e0e7221 */ /* 0x000fc80000000000 */
[----:B----4-:R-:W-:Y:S01]  /*1950*/  FADD R23, R23, R14 ;  /* 0x0000000e17177221 */ /* 0x010fe20000000000 */
[----:B------:R-:W-:Y:S06]  /*1960*/  @!P0 BRA `(.L_x_190) ;  /* 0x0000000800d08947 */ /* 0x000fec0003800000 */
[C---:B------:R-:W-:Y:S01]  /*1970*/  IADD3 R9, PT, PT, R13.reuse, R9, RZ ;  /* 0x000000090d097210 */ /* 0x040fe20007ffe0ff */
[----:B------:R-:W-:Y:S01]  /*1980*/  UIADD3 UR4, UPT, UPT, UR4, 0x1, URZ ;  /* 0x0000000104047890 */ /* 0x000fe2000fffe0ff */
[----:B------:R-:W-:Y:S02]  /*1990*/  IADD3 R0, PT, PT, R13, R0, RZ ;  /* 0x000000000d007210 */ /* 0x000fe40007ffe0ff */
[----:B------:R-:W-:Y:S02]  /*19a0*/  ISETP.GT.U32.AND P0, PT, R9, R8, PT ;  /* 0x000000080900720c */ /* 0x000fe40003f04070 */
[C---:B------:R-:W-:Y:S02]  /*19b0*/  IADD3 R2, PT, PT, -R13.reuse, R2, RZ ;  /* 0x000000020d027210 */ /* 0x040fe40007ffe1ff */
[----:B------:R-:W-:-:S09]  /*19c0*/  IADD3 R7, PT, PT, R13, R7, RZ ;  /* 0x000000070d077210 */ /* 0x000fd20007ffe0ff */
[----:B------:R-:W-:Y:S05]  /*19d0*/  @!P0 BRA `(.L_x_192) ;  /* 0xfffffffc004c8947 */ /* 0x000fea000383ffff */
.L_x_191:
[----:B------:R-:W0:Y:S01]  /*19e0*/  S2R R16, SR_TID.X ;  /* 0x0000000000107919 */ /* 0x000e220000002100 */
[----:B------:R-:W-:Y:S01]  /*19f0*/  IADD3 R8, PT, PT, -R9, R6, RZ ;  /* 0x0000000609087210 */ /* 0x000fe20007ffe1ff */
[----:B------:R-:W-:Y:S03]  /*1a00*/  BSSY.RECONVERGENT B1, `(.L_x_190) ;  /* 0x00000aa000017945 */ /* 0x000fe60003800200 */
[----:B0-----:R-:W-:-:S04]  /*1a10*/  ISETP.GE.AND P0, PT, R16, R8, PT ;  /* 0x000000081000720c */ /* 0x001fc80003f06270 */
[----:B------:R-:W-:-:S13]  /*1a20*/  ISETP.GE.U32.OR P0, PT, R9, R6, P0 ;  /* 0x000000060900720c */ /* 0x000fda0000706470 */
[----:B------:R-:W-:Y:S05]  /*1a30*/  @P0 BRA `(.L_x_193) ;  /* 0x0000000800980947 */ /* 0x000fea0003800000 */
[----:B------:R-:W0:Y:S01]  /*1a40*/  LDC R10, c[0x0][0x3ac] ;  /* 0x0000eb00ff0a7b82 */ /* 0x000e220000000800 */
[----:B------:R-:W-:Y:S01]  /*1a50*/  LOP3.LUT R11, RZ, R16, RZ, 0x33, !PT ;  /* 0x00000010ff0b7212 */ /* 0x000fe200078e33ff */
[----:B------:R-:W-:Y:S06]  /*1a60*/  BSSY.RECONVERGENT B2, `(.L_x_194) ;  /* 0x0000056000027945 */ /* 0x000fec0003800200 */
[----:B------:R-:W1:Y:S01]  /*1a70*/  LDC R8, c[0x0][0x3ac] ;  /* 0x0000eb00ff087b82 */ /* 0x000e620000000800 */
[----:B0-----:R-:W-:-:S04]  /*1a80*/  SHF.L.U32 R10, R10, 0xd, RZ ;  /* 0x0000000d0a0a7819 */ /* 0x001fc800000006ff */
[----:B------:R-:W-:-:S04]  /*1a90*/  LEA R10, R3, R10, 0xd ;  /* 0x0000000a030a7211 */ /* 0x000fc800078e68ff */
[----:B------:R-:W-:Y:S01]  /*1aa0*/  IADD3 R6, PT, PT, -R10, R6, R11 ;  /* 0x000000060a067210 */ /* 0x000fe20007ffe10b */
[----:B-1----:R-:W-:-:S04]  /*1ab0*/  IMAD R11, R8, UR4, RZ ;  /* 0x00000004080b7c24 */ /* 0x002fc8000f8e02ff */
[----:B------:R-:W-:-:S05]  /*1ac0*/  IMAD R6, R11, -0x2000, R6 ;  /* 0xffffe0000b067824 */ /* 0x000fca00078e0206 */
[C---:B------:R-:W-:Y:S02]  /*1ad0*/  ISETP.GE.U32.AND P0, PT, R6.reuse, 0x1e00, PT ;  /* 0x00001e000600780c */ /* 0x040fe40003f06070 */
[----:B------:R-:W-:-:S04]  /*1ae0*/  LEA.HI R6, R6, 0x1, RZ, 0x17 ;  /* 0x0000000106067811 */ /* 0x000fc800078fb8ff */
[----:B------:R-:W-:-:S07]  /*1af0*/  LOP3.LUT R8, R6, 0xf, RZ, 0xc0, !PT ;  /* 0x0000000f06087812 */ /* 0x000fce00078ec0ff */
[----:B------:R-:W-:Y:S05]  /*1b00*/  @!P0 BRA `(.L_x_195) ;  /* 0x00000004002c8947 */ /* 0x000fea0003800000 */
[----:B------:R-:W-:Y:S01]  /*1b10*/  LEA.HI R10, R2, 0x1, RZ, 0x17 ;  /* 0x00000001020a7811 */ /* 0x000fe200078fb8ff */
[----:B------:R-:W-:Y:S01]  /*1b20*/  BSSY.RECONVERGENT B3, `(.L_x_196) ;  /* 0x0000048000037945 */ /* 0x000fe20003800200 */
[----:B------:R-:W-:Y:S02]  /*1b30*/  LOP3.LUT R11, R16, 0x1000, RZ, 0xfc, !PT ;  /* 0x00001000100b7812 */ /* 0x000fe400078efcff */
[----:B------:R-:W-:-:S04]  /*1b40*/  LOP3.LUT R10, R10, 0xfffff0, RZ, 0xc0, !PT ;  /* 0x00fffff00a0a7812 */ /* 0x000fc800078ec0ff */
[----:B------:R-:W-:-:S07]  /*1b50*/  IADD3 R13, PT, PT, -R10, RZ, RZ ;  /* 0x000000ff0a0d7210 */ /* 0x000fce0007ffe1ff */
.L_x_197:
[C---:B------:R-:W-:Y:S02]  /*1b60*/  IADD3 R15, PT, PT, R7.reuse, -0x1000, RZ ;  /* 0xfffff000070f7810 */ /* 0x040fe40007ffe0ff */
[----:B------:R-:W-:-:S03]  /*1b70*/  IADD3 R25, PT, PT, R7, -0xe00, RZ ;  /* 0xfffff20007197810 */ /* 0x000fc60007ffe0ff */
[----:B------:R-:W-:Y:S01]  /*1b80*/  IMAD.WIDE.U32 R14, R15, 0x4, R4 ;  /* 0x000000040f0e7825 */ /* 0x000fe200078e0004 */
[----:B------:R-:W-:-:S04]  /*1b90*/  IADD3 R21, PT, PT, R7, -0xc00, RZ ;  /* 0xfffff40007157810 */ /* 0x000fc80007ffe0ff */
[----:B------:R0:W2:Y:S01]  /*1ba0*/  LDG.E R22, desc[UR6][R14.64] ;  /* 0x000000060e167981 */ /* 0x0000a2000c1e1900 */
[----:B------:R-:W-:-:S04]  /*1bb0*/  IMAD.WIDE.U32 R24, R25, 0x4, R4 ;  /* 0x0000000419187825 */ /* 0x000fc800078e0004 */
[--C-:B------:R-:W-:Y:S01]  /*1bc0*/  IMAD.WIDE.U32 R20, R21, 0x4, R4.reuse ;  /* 0x0000000415147825 */ /* 0x100fe200078e0004 */
[----:B------:R-:W3:Y:S04]  /*1bd0*/  LDG.E R16, desc[UR6][R24.64] ;  /* 0x0000000618107981 */ /* 0x000ee8000c1e1900 */
[----:B------:R1:W4:Y:S01]  /*1be0*/  LDG.E R17, desc[UR6][R20.64] ;  /* 0x0000000614117981 */ /* 0x000322000c1e1900 */
[C---:B------:R-:W-:Y:S02]  /*1bf0*/  IADD3 R19, PT, PT, R7.reuse, -0xa00, RZ ;  /* 0xfffff60007137810 */ /* 0x040fe40007ffe0ff */
[C---:B------:R-:W-:Y:S02]  /*1c00*/  IADD3 R29, PT, PT, R7.reuse, -0x800, RZ ;  /* 0xfffff800071d7810 */ /* 0x040fe40007ffe0ff */
[----:B------:R-:W-:Y:S01]  /*1c10*/  IADD3 R27, PT, PT, R7, -0x600, RZ ;  /* 0xfffffa00071b7810 */ /* 0x000fe20007ffe0ff */
[----:B------:R-:W-:Y:S01]  /*1c20*/  IMAD.WIDE.U32 R18, R19, 0x4, R4 ;  /* 0x0000000413127825 */ /* 0x000fe200078e0004 */
[----:B------:R-:W-:-:S03]  /*1c30*/  IADD3 R12, PT, PT, R7, -0x400, RZ ;  /* 0xfffffc00070c7810 */ /* 0x000fc60007ffe0ff */
[--C-:B------:R-:W-:Y:S01]  /*1c40*/  IMAD.WIDE.U32 R28, R29, 0x4, R4.reuse ;  /* 0x000000041d1c7825 */ /* 0x100fe200078e0004 */
[----:B------:R-:W5:Y:S03]  /*1c50*/  LDG.E R10, desc[UR6][R18.64] ;  /* 0x00000006120a7981 */ /* 0x000f66000c1e1900 */
[----:B0-----:R-:W-:Y:S01]  /*1c60*/  IMAD.WIDE.U32 R14, R27, 0x4, R4 ;  /* 0x000000041b0e7825 */ /* 0x001fe200078e0004 */
[----:B------:R-:W-:-:S03]  /*1c70*/  IADD3 R27, PT, PT, R7, -0x200, RZ ;  /* 0xfffffe00071b7810 */ /* 0x000fc60007ffe0ff */
[--C-:B-1----:R-:W-:Y:S02]  /*1c80*/  IMAD.WIDE.U32 R20, R12, 0x4, R4.reuse ;  /* 0x000000040c147825 */ /* 0x102fe400078e0004 */
[----:B------:R0:W5:Y:S04]  /*1c90*/  LDG.E R12, desc[UR6][R14.64] ;  /* 0x000000060e0c7981 */ /* 0x000168000c1e1900 */
[----:B------:R1:W5:Y:S01]  /*1ca0*/  LDG.E R18, desc[UR6][R28.64] ;  /* 0x000000061c127981 */ /* 0x000362000c1e1900 */
[----:B------:R-:W-:-:S04]  /*1cb0*/  IMAD.WIDE.U32 R24, R7, 0x4, R4 ;  /* 0x0000000407187825 */ /* 0x000fc800078e0004 */
[----:B0-----:R-:W-:Y:S01]  /*1cc0*/  IMAD.WIDE.U32 R14, R27, 0x4, R4 ;  /* 0x000000041b0e7825 */ /* 0x001fe200078e0004 */
[----:B------:R-:W5:Y:S04]  /*1cd0*/  LDG.E R19, desc[UR6][R24.64] ;  /* 0x0000000618137981 */ /* 0x000f68000c1e1900 */
[----:B------:R0:W5:Y:S01]  /*1ce0*/  LDG.E R27, desc[UR6][R20.64] ;  /* 0x00000006141b7981 */ /* 0x000162000c1e1900 */
[----:B-1----:R-:W-:-:S03]  /*1cf0*/  IADD3 R29, PT, PT, R7, 0x200, RZ ;  /* 0x00000200071d7810 */ /* 0x002fc60007ffe0ff */
[----:B------:R1:W5:Y:S01]  /*1d00*/  LDG.E R26, desc[UR6][R14.64] ;  /* 0x000000060e1a7981 */ /* 0x000362000c1e1900 */
[----:B0-----:R-:W-:Y:S01]  /*1d10*/  IADD3 R21, PT, PT, R7, 0x400, RZ ;  /* 0x0000040007157810 */ /* 0x001fe20007ffe0ff */
[----:B------:R-:W-:Y:S01]  /*1d20*/  IMAD.WIDE.U32 R28, R29, 0x4, R4 ;  /* 0x000000041d1c7825 */ /* 0x000fe200078e0004 */
[----:B-1----:R-:W-:-:S05]  /*1d30*/  IADD3 R15, PT, PT, R7, 0x800, RZ ;  /* 0x00000800070f7810 */ /* 0x002fca0007ffe0ff */
[----:B------:R-:W5:Y:S01]  /*1d40*/  LDG.E R28, desc[UR6][R28.64] ;  /* 0x000000061c1c7981 */ /* 0x000f62000c1e1900 */
[----:B------:R-:W-:-:S06]  /*1d50*/  IMAD.WIDE.U32 R14, R15, 0x4, R4 ;  /* 0x000000040f0e7825 */ /* 0x000fcc00078e0004 */
[----:B------:R-:W5:Y:S01]  /*1d60*/  LDG.E R14, desc[UR6][R14.64] ;  /* 0x000000060e0e7981 */ /* 0x000f62000c1e1900 */
[----:B--2---:R-:W-:Y:S01]  /*1d70*/  FADD R25, R22, R23 ;  /* 0x0000001716197221 */ /* 0x004fe20000000000 */
[----:B------:R-:W-:Y:S01]  /*1d80*/  IMAD.WIDE.U32 R22, R21, 0x4, R4 ;  /* 0x0000000415167825 */ /* 0x000fe200078e0004 */
[----:B------:R-:W-:-:S03]  /*1d90*/  IADD3 R21, PT, PT, R7, 0x600, RZ ;  /* 0x0000060007157810 */ /* 0x000fc60007ffe0ff */
[----:B---3--:R-:W-:Y:S02]  /*1da0*/  FADD R16, R25, R16 ;  /* 0x0000001019107221 */ /* 0x008fe40000000000 */
[----:B------:R-:W-:Y:S01]  /*1db0*/  IMAD.WIDE.U32 R20, R21, 0x4, R4 ;  /* 0x0000000415147825 */ /* 0x000fe200078e0004 */
[----:B------:R-:W-:Y:S01]  /*1dc0*/  IADD3 R25, PT, PT, R7, 0xa00, RZ ;  /* 0x00000a0007197810 */ /* 0x000fe20007ffe0ff */
[----:B------:R-:W2:Y:S04]  /*1dd0*/  LDG.E R29, desc[UR6][R22.64] ;  /* 0x00000006161d7981 */ /* 0x000ea8000c1e1900 */
[----:B------:R4:W3:Y:S02]  /*1de0*/  LDG.E R20, desc[UR6][R20.64] ;  /* 0x0000000614147981 */ /* 0x0008e4000c1e1900 */
[----:B----4-:R-:W-:Y:S01]  /*1df0*/  FADD R21, R16, R17 ;  /* 0x0000001110157221 */ /* 0x010fe20000000000 */
[----:B------:R-:W-:Y:S01]  /*1e00*/  IMAD.WIDE.U32 R16, R25, 0x4, R4 ;  /* 0x0000000419107825 */ /* 0x000fe200078e0004 */
[----:B------:R-:W-:-:S05]  /*1e10*/  IADD3 R25, PT, PT, R7, 0xc00, RZ ;  /* 0x00000c0007197810 */ /* 0x000fca0007ffe0ff */
[--C-:B------:R-:W-:Y:S01]  /*1e20*/  IMAD.WIDE.U32 R22, R25, 0x4, R4.reuse ;  /* 0x0000000419167825 */ /* 0x100fe200078e0004 */
[----:B------:R-:W-:Y:S01]  /*1e30*/  IADD3 R25, PT, PT, R7, 0xe00, RZ ;  /* 0x00000e0007197810 */ /* 0x000fe20007ffe0ff */
[----:B------:R-:W4:Y:S04]  /*1e40*/  LDG.E R16, desc[UR6][R16.64] ;  /* 0x0000000610107981 */ /* 0x000f28000c1e1900 */
[----:B------:R-:W-:Y:S01]  /*1e50*/  IMAD.WIDE.U32 R24, R25, 0x4, R4 ;  /* 0x0000000419187825 */ /* 0x000fe200078e0004 */
[----:B------:R-:W4:Y:S05]  /*1e60*/  LDG.E R22, desc[UR6][R22.64] ;  /* 0x0000000616167981 */ /* 0x000f2a000c1e1900 */
[----:B------:R-:W4:Y:S01]  /*1e70*/  LDG.E R24, desc[UR6][R24.64] ;  /* 0x0000000618187981 */ /* 0x000f22000c1e1900 */
[----:B-----5:R-:W-:-:S04]  /*1e80*/  FADD R21, R21, R10 ;  /* 0x0000000a15157221 */ /* 0x020fc80000000000 */
[----:B------:R-:W-:-:S04]  /*1e90*/  FADD R21, R21, R18 ;  /* 0x0000001215157221 */ /* 0x000fc80000000000 */
[----:B------:R-:W-:-:S04]  /*1ea0*/  FADD R12, R21, R12 ;  /* 0x0000000c150c7221 */ /* 0x000fc80000000000 */
[----:B------:R-:W-:-:S04]  /*1eb0*/  FADD R27, R12, R27 ;  /* 0x0000001b0c1b7221 */ /* 0x000fc80000000000 */
[----:B------:R-:W-:-:S04]  /*1ec0*/  FADD R26, R27, R26 ;  /* 0x0000001a1b1a7221 */ /* 0x000fc80000000000 */
[----:B------:R-:W-:-:S04]  /*1ed0*/  FADD R19, R26, R19 ;  /* 0x000000131a137221 */ /* 0x000fc80000000000 */
[----:B------:R-:W-:Y:S01]  /*1ee0*/  FADD R28, R19, R28 ;  /* 0x0000001c131c7221 */ /* 0x000fe20000000000 */
[----:B------:R-:W-:-:S04]  /*1ef0*/  IADD3 R13, PT, PT, R13, 0x10, RZ ;  /* 0x000000100d0d7810 */ /* 0x000fc80007ffe0ff */
[----:B------:R-:W-:Y:S02]  /*1f00*/  ISETP.NE.AND P0, PT, R13, RZ, PT ;  /* 0x000000ff0d00720c */ /* 0x000fe40003f05270 */
[----:B------:R-:W-:Y:S02]  /*1f10*/  IADD3 R11, PT, PT, R11, 0x2000, RZ ;  /* 0x000020000b0b7810 */ /* 0x000fe40007ffe0ff */
[----:B------:R-:W-:Y:S01]  /*1f20*/  IADD3 R7, PT, PT, R7, 0x2000, RZ ;  /* 0x0000200007077810 */ /* 0x000fe20007ffe0ff */
[----:B--2---:R-:W-:-:S04]  /*1f30*/  FADD R29, R28, R29 ;  /* 0x0000001d1c1d7221 */ /* 0x004fc80000000000 */
[----:B---3--:R-:W-:-:S04]  /*1f40*/  FADD R29, R29, R20 ;  /* 0x000000141d1d7221 */ /* 0x008fc80000000000 */
[----:B------:R-:W-:-:S04]  /*1f50*/  FADD R29, R29, R14 ;  /* 0x0000000e1d1d7221 */ /* 0x000fc80000000000 */
[----:B----4-:R-:W-:-:S04]  /*1f60*/  FADD R29, R29, R16 ;  /* 0x000000101d1d7221 */ /* 0x010fc80000000000 */
[----:B------:R-:W-:-:S04]  /*1f70*/  FADD R29, R29, R22 ;  /* 0x000000161d1d7221 */ /* 0x000fc80000000000 */
[----:B------:R-:W-:Y:S01]  /*1f80*/  FADD R23, R29, R24 ;  /* 0x000000181d177221 */ /* 0x000fe20000000000 */
[----:B------:R-:W-:Y:S06]  /*1f90*/  @P0 BRA `(.L_x_197) ;  /* 0xfffffff800f00947 */ /* 0x000fec000383ffff */
[----:B------:R-:W-:Y:S05]  /*1fa0*/  BSYNC.RECONVERGENT B3 ;  /* 0x0000000000037941 */ /* 0x000fea0003800200 */
.L_x_196:
[----:B------:R-:W-:-:S07]  /*1fb0*/  IADD3 R16, PT, PT, R11, -0x1000, RZ ;  /* 0xfffff0000b107810 */ /* 0x000fce0007ffe0ff */
.L_x_195:
[----:B------:R-:W-:Y:S05]  /*1fc0*/  BSYNC.RECONVERGENT B2 ;  /* 0x0000000000027941 */ /* 0x000fea0003800200 */
.L_x_194:
[----:B------:R-:W-:-:S13]  /*1fd0*/  ISETP.NE.AND P0, PT, R8, RZ, PT ;  /* 0x000000ff0800720c */ /* 0x000fda0003f05270 */
[----:B------:R-:W-:Y:S05]  /*1fe0*/  @!P0 BRA `(.L_x_193) ;  /* 0x00000004002c8947 */ /* 0x000fea0003800000 */
[----:B------:R-:W-:Y:S01]  /*1ff0*/  ISETP.GE.U32.AND P0, PT, R8, 0x8, PT ;  /* 0x000000080800780c */ /* 0x000fe20003f06070 */
[----:B------:R-:W-:Y:S01]  /*2000*/  BSSY.RECONVERGENT B2, `(.L_x_198) ;  /* 0x0000025000027945 */ /* 0x000fe20003800200 */
[----:B------:R-:W-:-:S04]  /*2010*/  LOP3.LUT R22, R6, 0x7, RZ, 0xc0, !PT ;  /* 0x0000000706167812 */ /* 0x000fc800078ec0ff */
[----:B------:R-:W-:-:S07]  /*2020*/  ISETP.NE.AND P1, PT, R22, RZ, PT ;  /* 0x000000ff1600720c */ /* 0x000fce0003f25270 */
[----:B------:R-:W-:Y:S06]  /*2030*/  @!P0 BRA `(.L_x_199) ;  /* 0x0000000000848947 */ /* 0x000fec0003800000 */
[----:B------:R-:W-:-:S04]  /*2040*/  IADD3 R7, PT, PT, R16, R9, RZ ;  /* 0x0000000910077210 */ /* 0x000fc80007ffe0ff */
[C---:B------:R-:W-:Y:S01]  /*2050*/  IADD3 R21, PT, PT, R7.reuse, 0x200, RZ ;  /* 0x0000020007157810 */ /* 0x040fe20007ffe0ff */
[C---:B------:R-:W-:Y:S01]  /*2060*/  IMAD.WIDE.U32 R14, R7.reuse, 0x4, R4 ;  /* 0x00000004070e7825 */ /* 0x040fe200078e0004 */
[----:B------:R-:W-:-:S03]  /*2070*/  IADD3 R19, PT, PT, R7, 0x400, RZ ;  /* 0x0000040007137810 */ /* 0x000fc60007ffe0ff */
[--C-:B------:R-:W-:Y:S01]  /*2080*/  IMAD.WIDE.U32 R20, R21, 0x4, R4.reuse ;  /* 0x0000000415147825 */ /* 0x100fe200078e0004 */
[----:B------:R0:W2:Y:S01]  /*2090*/  LDG.E R8, desc[UR6][R14.64] ;  /* 0x000000060e087981 */ /* 0x0000a2000c1e1900 */
[----:B------:R-:W-:Y:S02]  /*20a0*/  IADD3 R11, PT, PT, R7, 0x600, RZ ;  /* 0x00000600070b7810 */ /* 0x000fe40007ffe0ff */
[--C-:B------:R-:W-:Y:S01]  /*20b0*/  IMAD.WIDE.U32 R18, R19, 0x4, R4.reuse ;  /* 0x0000000413127825 */ /* 0x100fe200078e0004 */
[----:B------:R1:W3:Y:S01]  /*20c0*/  LDG.E R17, desc[UR6][R20.64] ;  /* 0x0000000614117981 */ /* 0x0002e2000c1e1900 */
[----:B------:R-:W-:Y:S02]  /*20d0*/  IADD3 R13, PT, PT, R7, 0x800, RZ ;  /* 0x00000800070d7810 */ /* 0x000fe40007ffe0ff */
[--C-:B------:R-:W-:Y:S01]  /*20e0*/  IMAD.WIDE.U32 R10, R11, 0x4, R4.reuse ;  /* 0x000000040b0a7825 */ /* 0x100fe200078e0004 */
[----:B------:R-:W-:Y:S01]  /*20f0*/  IADD3 R25, PT, PT, R7, 0xa00, RZ ;  /* 0x00000a0007197810 */ /* 0x000fe20007ffe0ff */
[----:B------:R-:W4:Y:S02]  /*2100*/  LDG.E R18, desc[UR6][R18.64] ;  /* 0x0000000612127981 */ /* 0x000f24000c1e1900 */
[--C-:B------:R-:W-:Y:S01]  /*2110*/  IMAD.WIDE.U32 R12, R13, 0x4, R4.reuse ;  /* 0x000000040d0c7825 */ /* 0x100fe200078e0004 */
[----:B------:R-:W-:Y:S01]  /*2120*/  IADD3 R27, PT, PT, R7, 0xc00, RZ ;  /* 0x00000c00071b7810 */ /* 0x000fe20007ffe0ff */
[----:B------:R-:W5:Y:S02]  /*2130*/  LDG.E R10, desc[UR6][R10.64] ;  /* 0x000000060a0a7981 */ /* 0x000f64000c1e1900 */
[--C-:B0-----:R-:W-:Y:S01]  /*2140*/  IMAD.WIDE.U32 R14, R25, 0x4, R4.reuse ;  /* 0x00000004190e7825 */ /* 0x101fe200078e0004 */
[----:B------:R-:W-:Y:S01]  /*2150*/  IADD3 R25, PT, PT, R7, 0xe00, RZ ;  /* 0x00000e0007197810 */ /* 0x000fe20007ffe0ff */
[----:B------:R-:W5:Y:S02]  /*2160*/  LDG.E R12, desc[UR6][R12.64] ;  /* 0x000000060c0c7981 */ /* 0x000f64000c1e1900 */
[----:B-1----:R-:W-:-:S02]  /*2170*/  IMAD.WIDE.U32 R20, R27, 0x4, R4 ;  /* 0x000000041b147825 */ /* 0x002fc400078e0004 */
[----:B------:R-:W5:Y:S02]  /*2180*/  LDG.E R15, desc[UR6][R14.64] ;  /* 0x000000060e0f7981 */ /* 0x000f64000c1e1900 */
[----:B------:R-:W-:Y:S02]  /*2190*/  IMAD.WIDE.U32 R24, R25, 0x4, R4 ;  /* 0x0000000419187825 */ /* 0x000fe400078e0004 */
        /* <DEDUP_REMOVED lines=11> */
.L_x_199:
[----:B------:R-:W-:Y:S05]  /*2250*/  BSYNC.RECONVERGENT B2 ;  /* 0x0000000000027941 */ /* 0x000fea0003800200 */
.L_x_198:
[----:B------:R-:W-:Y:S05]  /*2260*/  @!P1 BRA `(.L_x_193) ;  /* 0x00000000008c9947 */ /* 0x000fea0003800000 */
[----:B------:R-:W-:Y:S01]  /*2270*/  ISETP.GE.U32.AND P0, PT, R22, 0x4, PT ;  /* 0x000000041600780c */ /* 0x000fe20003f06070 */
[----:B------:R-:W-:Y:S01]  /*2280*/  BSSY.RECONVERGENT B2, `(.L_x_200) ;  /* 0x0000014000027945 */ /* 0x000fe20003800200 */
[----:B------:R-:W-:-:S11]  /*2290*/  LOP3.LUT P1, RZ, R6, 0x3, RZ, 0xc0, !PT ;  /* 0x0000000306ff7812 */ /* 0x000fd6000782c0ff */
[----:B------:R-:W-:Y:S05]  /*22a0*/  @!P0 BRA `(.L_x_201) ;  /* 0x0000000000448947 */ /* 0x000fea0003800000 */
[----:B------:R-:W-:-:S04]  /*22b0*/  IADD3 R11, PT, PT, R16, R9, RZ ;  /* 0x00000009100b7210 */ /* 0x000fc80007ffe0ff */
[C---:B------:R-:W-:Y:S01]  /*22c0*/  IADD3 R9, PT, PT, R11.reuse, 0x200, RZ ;  /* 0x000002000b097810 */ /* 0x040fe20007ffe0ff */
[C---:B------:R-:W-:Y:S01]  /*22d0*/  IMAD.WIDE.U32 R6, R11.reuse, 0x4, R4 ;  /* 0x000000040b067825 */ /* 0x040fe200078e0004 */
[----:B------:R-:W-:-:S03]  /*22e0*/  IADD3 R13, PT, PT, R11, 0x400, RZ ;  /* 0x000004000b0d7810 */ /* 0x000fc60007ffe0ff */
[--C-:B------:R-:W-:Y:S01]  /*22f0*/  IMAD.WIDE.U32 R8, R9, 0x4, R4.reuse ;  /* 0x0000000409087825 */ /* 0x100fe200078e0004 */
[----:B------:R-:W-:Y:S01]  /*2300*/  IADD3 R15, PT, PT, R11, 0x600, RZ ;  /* 0x000006000b0f7810 */ /* 0x000fe20007ffe0ff */
[----:B------:R-:W2:Y:S02]  /*2310*/  LDG.E R6, desc[UR6][R6.64] ;  /* 0x0000000606067981 */ /* 0x000ea4000c1e1900 */
[--C-:B------:R-:W-:Y:S02]  /*2320*/  IMAD.WIDE.U32 R10, R13, 0x4, R4.reuse ;  /* 0x000000040d0a7825 */ /* 0x100fe400078e0004 */
[----:B------:R-:W3:Y:S02]  /*2330*/  LDG.E R8, desc[UR6][R8.64] ;  /* 0x0000000608087981 */ /* 0x000ee4000c1e1900 */
[----:B------:R-:W-:Y:S02]  /*2340*/  IMAD.WIDE.U32 R12, R15, 0x4, R4 ;  /* 0x000000040f0c7825 */ /* 0x000fe400078e0004 */
[----:B------:R-:W4:Y:S04]  /*2350*/  LDG.E R10, desc[UR6][R10.64] ;  /* 0x000000060a0a7981 */ /* 0x000f28000c1e1900 */
[----:B------:R-:W5:Y:S01]  /*2360*/  LDG.E R12, desc[UR6][R12.64] ;  /* 0x000000060c0c7981 */ /* 0x000f62000c1e1900 */
[----:B------:R-:W-:Y:S01]  /*2370*/  IADD3 R16, PT, PT, R16, 0x800, RZ ;  /* 0x0000080010107810 */ /* 0x000fe20007ffe0ff */
[----:B--2---:R-:W-:-:S04]  /*2380*/  FADD R23, R23, R6 ;  /* 0x0000000617177221 */ /* 0x004fc80000000000 */
[----:B---3--:R-:W-:-:S04]  /*2390*/  FADD R23, R23, R8 ;  /* 0x0000000817177221 */ /* 0x008fc80000000000 */
[----:B----4-:R-:W-:-:S04]  /*23a0*/  FADD R23, R23, R10 ;  /* 0x0000000a17177221 */ /* 0x010fc80000000000 */
[----:B-----5:R-:W-:-:S07]  /*23b0*/  FADD R23, R23, R12 ;  /* 0x0000000c17177221 */ /* 0x020fce0000000000 */
.L_x_201:
[----:B------:R-:W-:Y:S05]  /*23c0*/  BSYNC.RECONVERGENT B2 ;  /* 0x0000000000027941 */ /* 0x000fea0003800200 */
.L_x_200:
[----:B------:R-:W-:Y:S05]  /*23d0*/  @!P1 BRA `(.L_x_193) ;  /* 0x0000000000309947 */ /* 0x000fea0003800000 */
[----:B------:R-:W-:Y:S02]  /*23e0*/  LOP3.LUT R2, R2, 0xffff, RZ, 0xc0, !PT ;  /* 0x0000ffff02027812 */ /* 0x000fe400078ec0ff */
[----:B------:R-:W-:Y:S02]  /*23f0*/  IADD3 R9, PT, PT, R16, R0, RZ ;  /* 0x0000000010097210 */ /* 0x000fe40007ffe0ff */
[----:B------:R-:W-:-:S04]  /*2400*/  LEA.HI R2, R2, 0x1, RZ, 0x17 ;  /* 0x0000000102027811 */ /* 0x000fc800078fb8ff */
[----:B------:R-:W-:-:S04]  /*2410*/  LOP3.LUT R2, R2, 0x3, RZ, 0xc0, !PT ;  /* 0x0000000302027812 */ /* 0x000fc800078ec0ff */
[----:B------:R-:W-:-:S07]  /*2420*/  IADD3 R2, PT, PT, -R2, RZ, RZ ;  /* 0x000000ff02027210 */ /* 0x000fce0007ffe1ff */
.L_x_202:
[----:B------:R-:W-:-:S06]  /*2430*/  IMAD.WIDE.U32 R6, R9, 0x4, R4 ;  /* 0x0000000409067825 */ /* 0x000fcc00078e0004 */
[----:B------:R-:W2:Y:S01]  /*2440*/  LDG.E R6, desc[UR6][R6.64] ;  /* 0x0000000606067981 */ /* 0x000ea2000c1e1900 */
[----:B------:R-:W-:Y:S02]  /*2450*/  IADD3 R2, PT, PT, R2, 0x1, RZ ;  /* 0x0000000102027810 */ /* 0x000fe40007ffe0ff */
[----:B------:R-:W-:Y:S02]  /*2460*/  IADD3 R9, PT, PT, R9, 0x200, RZ ;  /* 0x0000020009097810 */ /* 0x000fe40007ffe0ff */
[----:B------:R-:W-:Y:S01]  /*2470*/  ISETP.NE.AND P0, PT, R2, RZ, PT ;  /* 0x000000ff0200720c */ /* 0x000fe20003f05270 */
[----:B--2---:R-:W-:-:S12]  /*2480*/  FADD R23, R6, R23 ;  /* 0x0000001706177221 */ /* 0x004fd80000000000 */
[----:B------:R-:W-:Y:S05]  /*2490*/  @P0 BRA `(.L_x_202) ;  /* 0xfffffffc00e40947 */ /* 0x000fea000383ffff */
.L_x_193:
[----:B------:R-:W-:Y:S05]  /*24a0*/  BSYNC.RECONVERGENT B1 ;  /* 0x0000000000017941 */ /* 0x000fea0003800200 */
.L_x_190:
        /* <DEDUP_REMOVED lines=33> */
[----:B------:R-:W1:Y:S04]  /*26c0*/  LDS.128 R8, [UR4+0x20] ;  /* 0x00002004ff087984 */ /* 0x000e680008000c00 */
[----:B--2---:R-:W2:Y:S04]  /*26d0*/  LDS.128 R4, [UR4+0x30] ;  /* 0x00003004ff047984 */ /* 0x004ea80008000c00 */
        /* <DEDUP_REMOVED lines=16> */
.L_x_189:
[----:B------:R-:W-:Y:S05]  /*27e0*/  BSYNC.RECONVERGENT B0 ;  /* 0x0000000000007941 */ /* 0x000fea0003800200 */
.L_x_173:
[----:B------:R-:W-:Y:S05]  /*27f0*/  @P0 EXIT ;  /* 0x000000000000094d */ /* 0x000fea0003800000 */
[----:B012---:R-:W0:Y:S02]  /*2800*/  LDC.64 R4, c[0x0][0x388] ;  /* 0x0000e200ff047b82 */ /* 0x007e240000000a00 */
[----:B0-----:R-:W-:-:S05]  /*2810*/  IMAD.WIDE.U32 R2, R3, 0x4, R4 ;  /* 0x0000000403027825 */ /* 0x001fca00078e0004 */
[----:B------:R-:W-:Y:S01]  /*2820*/  STG.E desc[UR6][R2.64], R20 ;  /* 0x0000001402007986 */ /* 0x000fe2000c101906 */
[----:B------:R-:W-:Y:S05]  /*2830*/  EXIT ;  /* 0x000000000000794d */ /* 0x000fea0003800000 */
.L_x_203:
        /* <DEDUP_REMOVED lines=12> */
.L_x_397:


//--------------------- .text._ZN3cub18CUB_300001_SM_10006detail6reduce28DeviceReduceSingleTileKernelINS2_10policy_hubIfjN4cuda3std3__44plusIfEEE10Policy1000EN6thrust24THRUST_300001_SM_1000_NS6detail15normal_iteratorINSD_10device_ptrIfEEEEPfjS9_ffNS7_10__identityEEEvT0_T1_T2_T3_T4_T6_ --------------------------
	.section	.text._ZN3cub18CUB_300001_SM_10006detail6reduce28DeviceReduceSingleTileKernelINS2_10policy_hubIfjN4cuda3std3__44plusIfEEE10Policy1000EN6thrust24THRUST_300001_SM_1000_NS6detail15normal_iteratorINSD_10device_ptrIfEEEEPfjS9_ffNS7_10__identityEEEvT0_T1_T2_T3_T4_T6_,"ax",@progbits
	.align	128
        .global         _ZN3cub18CUB_300001_SM_10006detail6reduce28DeviceReduceSingleTileKernelINS2_10policy_hubIfjN4cuda3std3__44plusIfEEE10Policy1000EN6thrust24THRUST_300001_SM_1000_NS6detail15normal_iteratorINSD_10device_ptrIfEEEEPfjS9_ffNS7_10__identityEEEvT0_T1_T2_T3_T4_T6_
        .type           _ZN3cub18CUB_300001_SM_10006detail6reduce28DeviceReduceSingleTileKernelINS2_10policy_hubIfjN4cuda3std3__44plusIfEEE10Policy1000EN6thrust24THRUST_300001_SM_1000_NS6detail15normal_iteratorINSD_10device_ptrIfEEEEPfjS9_ffNS7_10__identityEEEvT0_T1_T2_T3_T4_T6_,@function
        .size           _ZN3cub18CUB_300001_SM_10006detail6reduce28DeviceReduceSingleTileKernelINS2_10policy_hubIfjN4cuda3std3__44plusIfEEE10Policy1000EN6thrust24THRUST_300001_SM_1000_NS6detail15normal_iteratorINSD_10device_ptrIfEEEEPfjS9_ffNS7_10__identityEEEvT0_T1_T2_T3_T4_T6_,(.L_x_398 - _ZN3cub18CUB_300001_SM_10006detail6reduce28DeviceReduceSingleTileKernelINS2_10policy_hubIfjN4cuda3std3__44plusIfEEE10Policy1000EN6thrust24THRUST_300001_SM_1000_NS6detail15normal_iteratorINSD_10device_ptrIfEEEEPfjS9_ffNS7_10__identityEEEvT0_T1_T2_T3_T4_T6_)
        .other          _ZN3cub18CUB_300001_SM_10006detail6reduce28DeviceReduceSingleTileKernelINS2_10policy_hubIfjN4cuda3std3__44plusIfEEE10Policy1000EN6thrust24THRUST_300001_SM_1000_NS6detail15normal_iteratorINSD_10device_ptrIfEEEEPfjS9_ffNS7_10__identityEEEvT0_T1_T2_T3_T4_T6_,@"STO_CUDA_ENTRY STV_DEFAULT"
_ZN3cub18CUB_300001_SM_10006detail6reduce28DeviceReduceSingleTileKernelINS2_10policy_hubIfjN4cuda3std3__44plusIfEEE10Policy1000EN6thrust24THRUST_300001_SM_1000_NS6detail15normal_iteratorINSD_10device_ptrIfEEEEPfjS9_ffNS7_10__identityEEEvT0_T1_T2_T3_T4_T6_:
.text._ZN3cub18CUB_300001_SM_10006detail6reduce28DeviceReduceSingleTileKernelINS2_10policy_hubIfjN4cuda3std3__44plusIfEEE10Policy1000EN6thrust24THRUST_300001_SM_1000_NS6detail15normal_iteratorINSD_10device_ptrIfEEEEPfjS9_ffNS7_10__identityEEEvT0_T1_T2_T3_T4_T6_:
        /* <DEDUP_REMOVED lines=13> */
.L_x_204:
[----:B------:R-:W-:Y:S01]  /*00d0*/  ISETP.GT.U32.AND P0, PT, R4, 0x1fff, PT ;  /* 0x00001fff0400780c */ /* 0x000fe20003f04070 */
[----:B------:R-:W-:-:S12]  /*00e0*/  BSSY.RECONVERGENT B0, `(.L_x_205) ;  /* 0x000022c000007945 */ /* 0x000fd80003800200 */
[----:B------:R-:W-:Y:S05]  /*00f0*/  @P0 BRA `(.L_x_206) ;  /* 0x0000001000000947 */ /* 0x000fea0003800000 */
[----:B------:R-:W0:Y:S01]  /*0100*/  S2R R5, SR_TID.X ;  /* 0x0000000000057919 */ /* 0x000e220000002100 */
[----:B------:R-:W-:Y:S01]  /*0110*/  BSSY.RECONVERGENT B1, `(.L_x_207) ;  /* 0x0000009000017945 */ /* 0x000fe20003800200 */
[----:B------:R-:W-:Y:S01]  /*0120*/  HFMA2 R0, -RZ, RZ, 0, 0 ;  /* 0x00000000ff007431 */ /* 0x000fe200000001ff */
[----:B0-----:R-:W-:Y:S02]  /*0130*/  ISETP.GE.U32.AND P0, PT, R5, R4, PT ;  /* 0x000000040500720c */ /* 0x001fe40003f06070 */
[----:B------:R-:W-:-:S11]  /*0140*/  MOV R7, R5 ;  /* 0x0000000500077202 */ /* 0x000fd60000000f00 */
[----:B------:R-:W-:Y:S05]  /*0150*/  @P0 BRA `(.L_x_208) ;  /* 0x0000000000100947 */ /* 0x000fea0003800000 */
[----:B------:R-:W0:Y:S02]  /*0160*/  LDC.64 R2, c[0x0][0x380] ;  /* 0x0000e000ff027b82 */ /* 0x000e240000000a00 */
[----:B0-----:R-:W-:-:S05]  /*0170*/  IMAD.WIDE.U32 R2, R5, 0x4, R2 ;  /* 0x0000000405027825 */ /* 0x001fca00078e0002 */
[----:B------:R0:W5:Y:S01]  /*0180*/  LDG.E R0, desc[UR6][R2.64] ;  /* 0x0000000602007981 */ /* 0x000162000c1e1900 */
[----:B------:R-:W-:-:S07]  /*0190*/  IADD3 R7, PT, PT, R5, 0x200, RZ ;  /* 0x0000020005077810 */ /* 0x000fce0007ffe0ff */
.L_x_208:
[----:B------:R-:W-:Y:S05]  /*01a0*/  BSYNC.RECONVERGENT B1 ;  /* 0x0000000000017941 */ /* 0x000fea0003800200 */
.L_x_207:
[----:B------:R-:W-:Y:S01]  /*01b0*/  ISETP.GE.U32.AND P0, PT, R7, R4, PT ;  /* 0x000000040700720c */ /* 0x000fe20003f06070 */
[----:B------:R-:W-:-:S12]  /*01c0*/  BSSY.RECONVERGENT B1, `(.L_x_209) ;  /* 0x0000070000017945 */ /* 0x000fd80003800200 */
[----:B------:R-:W-:Y:S05]  /*01d0*/  @P0 BRA `(.L_x_210) ;  /* 0x0000000400b80947 */ /* 0x000fea0003800000 */
[----:B0-----:R-:W-:Y:S01]  /*01e0*/  LOP3.LUT R3, RZ, R7, RZ, 0x33, !PT ;  /* 0x00000007ff037212 */ /* 0x001fe200078e33ff */
[----:B------:R-:W-:Y:S03]  /*01f0*/  BSSY.RECONVERGENT B2, `(.L_x_211) ;  /* 0x0000033000027945 */ /* 0x000fe60003800200 */
[----:B------:R-:W-:-:S04]  /*0200*/  IADD3 R3, PT, PT, R3, R4, RZ ;  /* 0x0000000403037210 */ /* 0x000fc80007ffe0ff */
        /* <DEDUP_REMOVED lines=9> */
[----:B------:R-:W-:-:S04]  /*02a0*/  IADD3 R2, P0, PT, R2, 0x4000, RZ ;  /* 0x0000400002027810 */ /* 0x000fc80007f1e0ff */
[----:B------:R-:W-:-:S09]  /*02b0*/  IADD3.X R3, PT, PT, RZ, R3, RZ, P0, !PT ;  /* 0x00000003ff037210 */ /* 0x000fd200007fe4ff */
.L_x_213:
        /* <DEDUP_REMOVED lines=19> */
[----:B0-----:R-:W-:-:S04]  /*03f0*/  IADD3 R2, P2, PT, R2, 0x8000, RZ ;  /* 0x0000800002027810 */ /* 0x001fc80007f5e0ff */
[----:B------:R-:W-:Y:S01]  /*0400*/  IADD3.X R3, PT, PT, RZ, R3, RZ, P2, !PT ;  /* 0x00000003ff037210 */ /* 0x000fe200017fe4ff */
        /* <DEDUP_REMOVED lines=17> */
.L_x_212:
[----:B------:R-:W-:Y:S05]  /*0520*/  BSYNC.RECONVERGENT B2 ;  /* 0x0000000000027941 */ /* 0x000fea0003800200 */
.L_x_211:
[----:B------:R-:W-:Y:S05]  /*0530*/  @!P1 BRA `(.L_x_210) ;  /* 0x0000000000e09947 */ /* 0x000fea0003800000 */
[----:B------:R-:W-:Y:S01]  /*0540*/  ISETP.GE.U32.AND P0, PT, R22, 0x8, PT ;  /* 0x000000081600780c */ /* 0x000fe20003f06070 */
[----:B------:R-:W-:Y:S01]  /*0550*/  BSSY.RECONVERGENT B2, `(.L_x_214) ;  /* 0x0000017000027945 */ /* 0x000fe20003800200 */
[----:B------:R-:W-:-:S04]  /*0560*/  LOP3.LUT R10, R6, 0x7, RZ, 0xc0, !PT ;  /* 0x00000007060a7812 */ /* 0x000fc800078ec0ff */
[----:B------:R-:W-:-:S07]  /*0570*/  ISETP.NE.AND P1, PT, R10, RZ, PT ;  /* 0x000000ff0a00720c */ /* 0x000fce0003f25270 */
[----:B------:R-:W-:Y:S06]  /*0580*/  @!P0 BRA `(.L_x_215) ;  /* 0x00000000004c8947 */ /* 0x000fec0003800000 */
[----:B------:R-:W0:Y:S02]  /*0590*/  LDC.64 R2, c[0x0][0x380] ;  /* 0x0000e000ff027b82 */ /* 0x000e240000000a00 */
[----:B0-----:R-:W-:-:S05]  /*05a0*/  IMAD.WIDE.U32 R2, R7, 0x4, R2 ;  /* 0x0000000407027825 */ /* 0x001fca00078e0002 */
        /* <DEDUP_REMOVED lines=17> */
.L_x_215:
[----:B------:R-:W-:Y:S05]  /*06c0*/  BSYNC.RECONVERGENT B2 ;  /* 0x0000000000027941 */ /* 0x000fea0003800200 */
.L_x_214:
        /* <DEDUP_REMOVED lines=17> */
.L_x_217:
[----:B------:R-:W-:Y:S05]  /*07e0*/  BSYNC.RECONVERGENT B2 ;  /* 0x0000000000027941 */ /* 0x000fea0003800200 */
.L_x_216:
[----:B------:R-:W-:Y:S05]  /*07f0*/  @!P1 BRA `(.L_x_210) ;  /* 0x0000000000309947 */ /* 0x000fea0003800000 */
[----:B------:R-:W0:Y:S01]  /*0800*/  LDC.64 R2, c[0x0][0x380] ;  /* 0x0000e000ff027b82 */ /* 0x000e220000000a00 */
[----:B------:R-:W-:Y:S01]  /*0810*/  IADD3 R6, PT, PT, -R6, RZ, RZ ;  /* 0x000000ff06067210 */ /* 0x000fe20007ffe1ff */
[----:B0-----:R-:W-:-:S05]  /*0820*/  IMAD.WIDE.U32 R2, R7, 0x4, R2 ;  /* 0x0000000407027825 */ /* 0x001fca00078e0002 */
[----:B------:R-:W-:-:S07]  /*0830*/  MOV R7, R3 ;  /* 0x0000000300077202 */ /* 0x000fce0000000f00 */
.L_x_218:
[----:B------:R-:W-:-:S06]  /*0840*/  MOV R3, R7 ;  /* 0x0000000700037202 */ /* 0x000fcc0000000f00 */
[----:B------:R0:W2:Y:S01]  /*0850*/  LDG.E R3, desc[UR6][R2.64] ;  /* 0x0000000602037981 */ /* 0x0000a2000c1e1900 */
[----:B------:R-:W-:-:S04]  /*0860*/  IADD3 R6, PT, PT, R6, 0x1, RZ ;  /* 0x0000000106067810 */ /* 0x000fc80007ffe0ff */
[----:B------:R-:W-:Y:S02]  /*0870*/  ISETP.NE.AND P0, PT, R6, RZ, PT ;  /* 0x000000ff0600720c */ /* 0x000fe40003f05270 */
[----:B0-----:R-:W-:-:S04]  /*0880*/  IADD3 R2, P1, PT, R2, 0x800, RZ ;  /* 0x0000080002027810 */ /* 0x001fc80007f3e0ff */
[----:B------:R-:W-:Y:S01]  /*0890*/  IADD3.X R7, PT, PT, RZ, R7, RZ, P1, !PT ;  /* 0x00000007ff077210 */ /* 0x000fe20000ffe4ff */
[----:B--2--5:R-:W-:-:S06]  /*08a0*/  FADD R0, R3, R0 ;  /* 0x0000000003007221 */ /* 0x024fcc0000000000 */
[----:B------:R-:W-:Y:S05]  /*08b0*/  @P0 BRA `(.L_x_218) ;  /* 0xfffffffc00e00947 */ /* 0x000fea000383ffff */
.L_x_210:
[----:B------:R-:W-:Y:S05]  /*08c0*/  BSYNC.RECONVERGENT B1 ;  /* 0x0000000000017941 */ /* 0x000fea0003800200 */
.L_x_209:
[----:B------:R-:W-:Y:S02]  /*08d0*/  ISETP.GE.U32.AND P0, PT, R4, 0x200, PT ;  /* 0x000002000400780c */ /* 0x000fe40003f06070 */
        /* <DEDUP_REMOVED lines=36> */
[----:B------:R-:W3:Y:S04]  /*0b20*/  LDS.128 R8, [UR4+0x30] ;  /* 0x00003004ff087984 */ /* 0x000ee80008000c00 */
[----:B------:R-:W4:Y:S01]  /*0b30*/  LDS.128 R16, [UR4+0x40] ;  /* 0x00004004ff107984 */ /* 0x000f220008000c00 */
[----:B0-----:R-:W-:-:S04]  /*0b40*/  FADD R5, R0, R5 ;  /* 0x0000000500057221 */ /* 0x001fc80000000000 */
        /* <DEDUP_REMOVED lines=9> */
[----:B------:R-:W-:-:S04]  /*0be0*/  FADD R11, R10, R11 ;  /* 0x0000000b0a0b7221 */ /* 0x000fc80000000000 */
[----:B----4-:R-:W-:-:S04]  /*0bf0*/  FADD R16, R11, R16 ;  /* 0x000000100b107221 */ /* 0x010fc80000000000 */
[----:B------:R-:W-:-:S04]  /*0c00*/  FADD R17, R16, R17 ;  /* 0x0000001110117221 */ /* 0x000fc80000000000 */
[----:B------:R-:W-:-:S04]  /*0c10*/  FADD R18, R17, R18 ;  /* 0x0000001211127221 */ /* 0x000fc80000000000 */
[----:B------:R-:W-:Y:S01]  /*0c20*/  FADD R0, R18, R19 ;  /* 0x0000001312007221 */ /* 0x000fe20000000000 */
[----:B------:R-:W-:Y:S06]  /*0c30*/  BRA `(.L_x_220) ;  /* 0x0000001400d87947 */ /* 0x000fec0003800000 */
.L_x_219:
[----:B------:R-:W1:Y:S01]  /*0c40*/  S2R R6, SR_LANEID ;  /* 0x0000000000067919 */ /* 0x000e620000000000 */
[----:B------:R-:W-:-:S04]  /*0c50*/  LOP3.LUT R0, R5, 0x3e0, RZ, 0xc0, !PT ;  /* 0x000003e005007812 */ /* 0x000fc800078ec0ff */
[----:B0-----:R-:W-:Y:S02]  /*0c60*/  IADD3 R3, PT, PT, R0, 0x20, RZ ;  /* 0x0000002000037810 */ /* 0x001fe40007ffe0ff */
[----:B------:R-:W-:Y:S02]  /*0c70*/  LOP3.LUT R7, RZ, R0, RZ, 0x33, !PT ;  /* 0x00000000ff077212 */ /* 0x000fe400078e33ff */
[-C--:B------:R-:W-:Y:S02]  /*0c80*/  ISETP.GT.U32.AND P0, PT, R3, R4.reuse, PT ;  /* 0x000000040300720c */ /* 0x080fe40003f04070 */
        /* <DEDUP_REMOVED lines=40> */
[----:B------:R-:W0:Y:S04]  /*0f10*/  LDS.128 R20, [UR4+0x10] ;  /* 0x00001004ff147984 */ /* 0x000e280008000c00 */
        /* <DEDUP_REMOVED lines=30> */
.L_x_206:
[----:B------:R-:W0:Y:S01]  /*1100*/  S2R R0, SR_TID.X ;  /* 0x0000000000007919 */ /* 0x000e220000002100 */
[----:B------:R-:W1:Y:S02]  /*1110*/  LDCU.64 UR4, c[0x0][0x380] ;  /* 0x00007000ff0477ac */ /* 0x000e640008000a00 */
[----:B-1----:R-:W-:Y:S02]  /*1120*/  MOV R12, UR4 ;  /* 0x00000004000c7c02 */ /* 0x002fe40008000f00 */
[----:B------:R-:W-:-:S03]  /*1130*/  MOV R13, UR5 ;  /* 0x00000005000d7c02 */ /* 0x000fc60008000f00 */
        /* <DEDUP_REMOVED lines=17> */
[----:B------:R-:W-:Y:S01]  /*1250*/  UMOV UR4, 0x2000 ;  /* 0x0000200000047882 */ /* 0x000fe20000000000 */
[----:B--2---:R-:W-:Y:S01]  /*1260*/  FADD R20, R20, R21 ;  /* 0x0000001514147221 */ /* 0x004fe20000000000 */
[----:B------:R-:W-:-:S04]  /*1270*/  IADD3 R21, PT, PT, R4, -0x2000, RZ ;  /* 0xffffe00004157810 */ /* 0x000fc80007ffe0ff */
[----:B------:R-:W-:Y:S01]  /*1280*/  ISETP.GE.U32.AND P0, PT, R21, 0x2000, PT ;  /* 0x000020001500780c */ /* 0x000fe20003f06070 */
[----:B---3--:R-:W-:Y:S01]  /*1290*/  FADD R6, R6, R7 ;  /* 0x0000000706067221 */ /* 0x008fe20000000000 */
[----:B----4-:R-:W-:-:S04]  /*12a0*/  FADD R9, R8, R9 ;  /* 0x0000000908097221 */ /* 0x010fc80000000000 */
[----:B------:R-:W-:Y:S01]  /*12b0*/  FADD R6, R6, R9 ;  /* 0x0000000906067221 */ /* 0x000fe20000000000 */
[----:B-----5:R-:W-:Y:S01]  /*12c0*/  FADD R10, R10, R11 ;  /* 0x0000000b0a0a7221 */ /* 0x020fe20000000000 */
[----:B------:R-:W-:-:S04]  /*12d0*/  FADD R15, R14, R15 ;  /* 0x0000000f0e0f7221 */ /* 0x000fc80000000000 */
[----:B------:R-:W-:Y:S01]  /*12e0*/  FADD R15, R10, R15 ;  /* 0x0000000f0a0f7221 */ /* 0x000fe20000000000 */
[----:B------:R-:W-:Y:S01]  /*12f0*/  FADD R16, R16, R17 ;  /* 0x0000001110107221 */ /* 0x000fe20000000000 */
[----:B------:R-:W-:-:S04]  /*1300*/  FADD R19, R18, R19 ;  /* 0x0000001312137221 */ /* 0x000fc80000000000 */
[----:B------:R-:W-:Y:S01]  /*1310*/  FADD R16, R16, R19 ;  /* 0x0000001310107221 */ /* 0x000fe20000000000 */
[----:B------:R-:W-:-:S04]  /*1320*/  FADD R5, R5, R22 ;  /* 0x0000001605057221 */ /* 0x000fc80000000000 */
[----:B------:R-:W-:Y:S01]  /*1330*/  FADD R5, R20, R5 ;  /* 0x0000000514057221 */ /* 0x000fe20000000000 */
[----:B------:R-:W-:-:S03]  /*1340*/  FADD R6, R6, R15 ;  /* 0x0000000f06067221 */ /* 0x000fc60000000000 */
[----:B------:R-:W-:-:S04]  /*1350*/  FADD R5, R16, R5 ;  /* 0x0000000510057221 */ /* 0x000fc80000000000 */
[----:B------:R-:W-:Y:S01]  /*1360*/  FADD R5, R6, R5 ;  /* 0x0000000506057221 */ /* 0x000fe20000000000 */
[----:B------:R-:W-:Y:S06]  /*1370*/  @!P0 BRA `(.L_x_221) ;  /* 0x0000000000ac8947 */ /* 0x000fec0003800000 */
[----:B------:R-:W0:Y:S01]  /*1380*/  LDC R4, c[0x0][0x390] ;  /* 0x0000e400ff047b82 */ /* 0x000e220000000800 */
[----:B------:R-:W-:-:S07]  /*1390*/  UMOV UR4, 0x2000 ;  /* 0x0000200000047882 */ /* 0x000fce0000000000 */
[----:B------:R-:W1:Y:S02]  /*13a0*/  LDC.64 R12, c[0x0][0x380] ;  /* 0x0000e000ff0c7b82 */ /* 0x000e640000000a00 */
.L_x_223:
[----:B------:R-:W-:-:S05]  /*13b0*/  IADD3 R3, PT, PT, R0, UR4, RZ ;  /* 0x0000000400037c10 */ /* 0x000fca000fffe0ff */
        /* <DEDUP_REMOVED lines=17> */
[----:B0-----:R-:W-:-:S04]  /*14d0*/  IADD3 R2, PT, PT, R4, -UR4, RZ ;  /* 0x8000000404027c10 */ /* 0x001fc8000fffe0ff */
        /* <DEDUP_REMOVED lines=18> */
[----:B------:R-:W-:-:S06]  /*1600*/  UIADD3 UR4, UPT, UPT, UR4, 0x2000, URZ ;  /* 0x0000200004047890 */ /* 0x000fcc000fffe0ff */
[----:B------:R-:W-:-:S13]  /*1610*/  ISETP.LT.U32.AND P0, PT, R21, UR4, PT ;  /* 0x0000000415007c0c */ /* 0x000fda000bf01070 */
[----:B------:R-:W-:Y:S05]  /*1620*/  @!P0 BRA `(.L_x_223) ;  /* 0xfffffffc00608947 */ /* 0x000fea000383ffff */
.L_x_221:
[----:B------:R-:W-:Y:S01]  /*1630*/  IADD3 R3, PT, PT, R4, -UR4, RZ ;  /* 0x8000000404037c10 */ /* 0x000fe2000fffe0ff */
[----:B------:R-:W-:Y:S03]  /*1640*/  BSSY.RECONVERGENT B1, `(.L_x_222) ;  /* 0x00000a3000017945 */ /* 0x000fe60003800200 */
[----:B------:R-:W-:-:S04]  /*1650*/  ISETP.GE.AND P0, PT, R0, R3, PT ;  /* 0x000000030000720c */ /* 0x000fc80003f06270 */
[----:B------:R-:W-:-:S13]  /*1660*/  ISETP.LE.U32.OR P0, PT, R4, UR4, P0 ;  /* 0x0000000404007c0c */ /* 0x000fda0008703470 */
[----:B------:R-:W-:Y:S05]  /*1670*/  @P0 BRA `(.L_x_224) ;  /* 0x00000008007c0947 */ /* 0x000fea0003800000 */
[-C--:B------:R-:W-:Y:S01]  /*1680*/  LOP3.LUT R3, RZ, R0.reuse, RZ, 0x33, !PT ;  /* 0x00000000ff037212 */ /* 0x080fe200078e33ff */
[----:B------:R-:W-:Y:S01]  /*1690*/  BSSY.RECONVERGENT B2, `(.L_x_225) ;  /* 0x0000052000027945 */ /* 0x000fe20003800200 */
[----:B------:R-:W-:Y:S02]  /*16a0*/  MOV R6, R0 ;  /* 0x0000000000067202 */ /* 0x000fe40000000f00 */
[----:B------:R-:W-:-:S04]  /*16b0*/  IADD3 R3, PT, PT, R4, -UR4, R3 ;  /* 0x8000000404037c10 */ /* 0x000fc8000fffe003 */
[C---:B------:R-:W-:Y:S02]  /*16c0*/  ISETP.GE.U32.AND P0, PT, R3.reuse, 0x1e00, PT ;  /* 0x00001e000300780c */ /* 0x040fe40003f06070 */
[----:B------:R-:W-:-:S04]  /*16d0*/  LEA.HI R3, R3, 0x1, RZ, 0x17 ;  /* 0x0000000103037811 */ /* 0x000fc800078fb8ff */
[----:B------:R-:W-:-:S07]  /*16e0*/  LOP3.LUT R4, R3, 0xf, RZ, 0xc0, !PT ;  /* 0x0000000f03047812 */ /* 0x000fce00078ec0ff */
[----:B------:R-:W-:Y:S05]  /*16f0*/  @!P0 BRA `(.L_x_226) ;  /* 0x00000004002c8947 */ /* 0x000fea0003800000 */
[----:B------:R-:W-:Y:S01]  /*1700*/  LOP3.LUT R7, R3, 0xfffff0, RZ, 0xc0, !PT ;  /* 0x00fffff003077812 */ /* 0x000fe200078ec0ff */
[----:B------:R-:W-:Y:S01]  /*1710*/  BSSY.RECONVERGENT B3, `(.L_x_227) ;  /* 0x0000048000037945 */ /* 0x000fe20003800200 */
[C---:B------:R-:W-:Y:S02]  /*1720*/  LOP3.LUT R6, R0.reuse, 0x1000, RZ, 0xfc, !PT ;  /* 0x0000100000067812 */ /* 0x040fe400078efcff */
[----:B------:R-:W-:Y:S02]  /*1730*/  IADD3 R2, PT, PT, R0, UR4, RZ ;  /* 0x0000000400027c10 */ /* 0x000fe4000fffe0ff */
[----:B------:R-:W-:-:S07]  /*1740*/  IADD3 R7, PT, PT, -R7, RZ, RZ ;  /* 0x000000ff07077210 */ /* 0x000fce0007ffe1ff */
.L_x_228:
[C---:B------:R-:W-:Y:S01]  /*1750*/  IADD3 R19, PT, PT, R2.reuse, 0x200, RZ ;  /* 0x0000020002137810 */ /* 0x040fe20007ffe0ff */
[C---:B------:R-:W-:Y:S01]  /*1760*/  IMAD.WIDE.U32 R14, R2.reuse, 0x4, R12 ;  /* 0x00000004020e7825 */ /* 0x040fe200078e000c */
[----:B------:R-:W-:-:S03]  /*1770*/  IADD3 R11, PT, PT, R2, 0x400, RZ ;  /* 0x00000400020b7810 */ /* 0x000fc60007ffe0ff */
[--C-:B------:R-:W-:Y:S01]  /*1780*/  IMAD.WIDE.U32 R18, R19, 0x4, R12.reuse ;  /* 0x0000000413127825 */ /* 0x100fe200078e000c */
[----:B------:R0:W2:Y:S01]  /*1790*/  LDG.E R8, desc[UR6][R14.64] ;  /* 0x000000060e087981 */ /* 0x0000a2000c1e1900 */
[C---:B------:R-:W-:Y:S02]  /*17a0*/  IADD3 R21, PT, PT, R2.reuse, 0x600, RZ ;  /* 0x0000060002157810 */ /* 0x040fe40007ffe0ff */
[--C-:B------:R-:W-:Y:S01]  /*17b0*/  IMAD.WIDE.U32 R10, R11, 0x4, R12.reuse ;  /* 0x000000040b0a7825 */ /* 0x100fe200078e000c */
[----:B------:R1:W3:Y:S01]  /*17c0*/  LDG.E R9, desc[UR6][R18.64] ;  /* 0x0000000612097981 */ /* 0x0002e2000c1e1900 */
[C---:B------:R-:W-:Y:S02]  /*17d0*/  IADD3 R17, PT, PT, R2.reuse, 0x800, RZ ;  /* 0x0000080002117810 */ /* 0x040fe40007ffe0ff */
[--C-:B------:R-:W-:Y:S02]  /*17e0*/  IMAD.WIDE.U32 R20, R21, 0x4, R12.reuse ;  /* 0x0000000415147825 */ /* 0x100fe400078e000c */
[----:B------:R4:W5:Y:S01]  /*17f0*/  LDG.E R10, desc[UR6][R10.64] ;  /* 0x000000060a0a7981 */ /* 0x000962000c1e1900 */
[----:B------:R-:W-:Y:S01]  /*1800*/  IADD3 R29, PT, PT, R2, 0xa00, RZ ;  /* 0x00000a00021d7810 */ /* 0x000fe20007ffe0ff */
[----:B------:R-:W-:-:S02]  /*1810*/  IMAD.WIDE.U32 R16, R17, 0x4, R12 ;  /* 0x0000000411107825 */ /* 0x000fc400078e000c */
[----:B------:R4:W5:Y:S01]  /*1820*/  LDG.E R27, desc[UR6][R20.64] ;  /* 0x00000006141b7981 */ /* 0x000962000c1e1900 */
[C---:B------:R-:W-:Y:S01]  /*1830*/  IADD3 R23, PT, PT, R2.reuse, 0xc00, RZ ;  /* 0x00000c0002177810 */ /* 0x040fe20007ffe0ff */
[--C-:B------:R-:W-:Y:S02]  /*1840*/  IMAD.WIDE.U32 R28, R29, 0x4, R12.reuse ;  /* 0x000000041d1c7825 */ /* 0x100fe400078e000c */
[----:B------:R-:W5:Y:S01]  /*1850*/  LDG.E R26, desc[UR6][R16.64] ;  /* 0x00000006101a7981 */ /* 0x000f62000c1e1900 */
[C---:B------:R-:W-:Y:S01]  /*1860*/  IADD3 R22, PT, PT, R2.reuse, 0xe00, RZ ;  /* 0x00000e0002167810 */ /* 0x040fe20007ffe0ff */
[--C-:B0-----:R-:W-:Y:S02]  /*1870*/  IMAD.WIDE.U32 R14, R23, 0x4, R12.reuse ;  /* 0x00000004170e7825 */ /* 0x101fe400078e000c */
[----:B------:R0:W5:Y:S01]  /*1880*/  LDG.E R25, desc[UR6][R28.64] ;  /* 0x000000061c197981 */ /* 0x000162000c1e1900 */
[----:B------:R-:W-:Y:S01]  /*1890*/  IADD3 R23, PT, PT, R2, 0x1000, RZ ;  /* 0x0000100002177810 */ /* 0x000fe20007ffe0ff */
[----:B-1----:R-:W-:-:S02]  /*18a0*/  IMAD.WIDE.U32 R18, R22, 0x4, R12 ;  /* 0x0000000416127825 */ /* 0x002fc400078e000c */
[----:B------:R1:W5:Y:S01]  /*18b0*/  LDG.E R24, desc[UR6][R14.64] ;  /* 0x000000060e187981 */ /* 0x000362000c1e1900 */
[C---:B----4-:R-:W-:Y:S01]  /*18c0*/  IADD3 R11, PT, PT, R2.reuse, 0x1200, RZ ;  /* 0x00001200020b7810 */ /* 0x050fe20007ffe0ff */
[--C-:B------:R-:W-:Y:S02]  /*18d0*/  IMAD.WIDE.U32 R20, R23, 0x4, R12.reuse ;  /* 0x0000000417147825 */ /* 0x100fe400078e000c */
[----:B------:R4:W5:Y:S01]  /*18e0*/  LDG.E R23, desc[UR6][R18.64] ;  /* 0x0000000612177981 */ /* 0x000962000c1e1900 */
[C---:B0-----:R-:W-:Y:S01]  /*18f0*/  IADD3 R29, PT, PT, R2.reuse, 0x1400, RZ ;  /* 0x00001400021d7810 */ /* 0x041fe20007ffe0ff */
[--C-:B------:R-:W-:Y:S02]  /*1900*/  IMAD.WIDE.U32 R16, R11, 0x4, R12.reuse ;  /* 0x000000040b107825 */ /* 0x100fe400078e000c */
[----:B------:R-:W5:Y:S01]  /*1910*/  LDG.E R22, desc[UR6][R20.64] ;  /* 0x0000000614167981 */ /* 0x000f62000c1e1900 */
[----:B-1----:R-:W-:Y:S01]  /*1920*/  IADD3 R15, PT, PT, R2, 0x1600, RZ ;  /* 0x00001600020f7810 */ /* 0x002fe20007ffe0ff */
[----:B------:R-:W-:-:S02]  /*1930*/  IMAD.WIDE.U32 R28, R29, 0x4, R12 ;  /* 0x000000041d1c7825 */ /* 0x000fc400078e000c */
[----:B------:R0:W5:Y:S01]  /*1940*/  LDG.E R11, desc[UR6][R16.64] ;  /* 0x00000006100b7981 */ /* 0x000162000c1e1900 */
[C---:B----4-:R-:W-:Y:S01]  /*1950*/  IADD3 R19, PT, PT, R2.reuse, 0x1800, RZ ;  /* 0x0000180002137810 */ /* 0x050fe20007ffe0ff */
[--C-:B------:R-:W-:Y:S02]  /*1960*/  IMAD.WIDE.U32 R14, R15, 0x4, R12.reuse ;  /* 0x000000040f0e7825 */ /* 0x100fe400078e000c */
[----:B------:R-:W4:Y:S02]  /*1970*/  LDG.E R28, desc[UR6][R28.64] ;  /* 0x000000061c1c7981 */ /* 0x000f24000c1e1900 */
[----:B------:R-:W-:Y:S01]  /*1980*/  IMAD.WIDE.U32 R18, R19, 0x4, R12 ;  /* 0x0000000413127825 */ /* 0x000fe200078e000c */
[C---:B0-----:R-:W-:Y:S02]  /*1990*/  IADD3 R17, PT, PT, R2.reuse, 0x1a00, RZ ;  /* 0x00001a0002117810 */ /* 0x041fe40007ffe0ff */
[----:B------:R-:W-:-:S03]  /*19a0*/  IADD3 R21, PT, PT, R2, 0x1c00, RZ ;  /* 0x00001c0002157810 */ /* 0x000fc60007ffe0ff */
[----:B------:R-:W4:Y:S04]  /*19b0*/  LDG.E R18, desc[UR6][R18.64] ;  /* 0x0000000612127981 */ /* 0x000f28000c1e1900 */
[----:B------:R0:W4:Y:S01]  /*19c0*/  LDG.E R29, desc[UR6][R14.64] ;  /* 0x000000060e1d7981 */ /* 0x000122000c1e1900 */
[----:B------:R-:W-:Y:S01]  /*19d0*/  IADD3 R20, PT, PT, R2, 0x1e00, RZ ;  /* 0x00001e0002147810 */ /* 0x000fe20007ffe0ff */
[----:B0-----:R-:W-:-:S04]  /*19e0*/  IMAD.WIDE.U32 R14, R17, 0x4, R12 ;  /* 0x00000004110e7825 */ /* 0x001fc800078e000c */
[--C-:B------:R-:W-:Y:S02]  /*19f0*/  IMAD.WIDE.U32 R16, R21, 0x4, R12.reuse ;  /* 0x0000000415107825 */ /* 0x100fe400078e000c */
[----:B------:R-:W4:Y:S02]  /*1a00*/  LDG.E R14, desc[UR6][R14.64] ;  /* 0x000000060e0e7981 */ /* 0x000f24000c1e1900 */
[----:B------:R-:W-:Y:S02]  /*1a10*/  IMAD.WIDE.U32 R20, R20, 0x4, R12 ;  /* 0x0000000414147825 */ /* 0x000fe400078e000c */
[----:B------:R-:W4:Y:S04]  /*1a20*/  LDG.E R16, desc[UR6][R16.64] ;  /* 0x0000000610107981 */ /* 0x000f28000c1e1900 */
[----:B------:R-:W4:Y:S01]  /*1a30*/  LDG.E R20, desc[UR6][R20.64] ;  /* 0x0000000614147981 */ /* 0x000f22000c1e1900 */
[----:B------:R-:W-:-:S04]  /*1a40*/  IADD3 R7, PT, PT, R7, 0x10, RZ ;  /* 0x0000001007077810 */ /* 0x000fc80007ffe0ff */
[----:B------:R-:W-:Y:S02]  /*1a50*/  ISETP.NE.AND P0, PT, R7, RZ, PT ;  /* 0x000000ff0700720c */ /* 0x000fe40003f05270 */
[----:B------:R-:W-:Y:S02]  /*1a60*/  IADD3 R6, PT, PT, R6, 0x2000, RZ ;  /* 0x0000200006067810 */ /* 0x000fe40007ffe0ff */
[----:B------:R-:W-:Y:S01]  /*1a70*/  IADD3 R2, PT, PT, R2, 0x2000, RZ ;  /* 0x0000200002027810 */ /* 0x000fe20007ffe0ff */
[----:B--2---:R-:W-:-:S04]  /*1a80*/  FADD R8, R8, R5 ;  /* 0x0000000508087221 */ /* 0x004fc80000000000 */
[----:B---3--:R-:W-:-:S04]  /*1a90*/  FADD R9, R8, R9 ;  /* 0x0000000908097221 */ /* 0x008fc80000000000 */
        /* <DEDUP_REMOVED lines=8> */
[----:B----4-:R-:W-:-:S04]  /*1b20*/  FADD R28, R11, R28 ;  /* 0x0000001c0b1c7221 */ /* 0x010fc80000000000 */
[----:B------:R-:W-:-:S04]  /*1b30*/  FADD R29, R28, R29 ;  /* 0x0000001d1c1d7221 */ /* 0x000fc80000000000 */
[----:B------:R-:W-:-:S04]  /*1b40*/  FADD R29, R29, R18 ;  /* 0x000000121d1d7221 */ /* 0x000fc80000000000 */
[----:B------:R-:W-:-:S04]  /*1b50*/  FADD R29, R29, R14 ;  /* 0x0000000e1d1d7221 */ /* 0x000fc80000000000 */
[----:B------:R-:W-:-:S04]  /*1b60*/  FADD R29, R29, R16 ;  /* 0x000000101d1d7221 */ /* 0x000fc80000000000 */
[----:B------:R-:W-:Y:S01]  /*1b70*/  FADD R5, R29, R20 ;  /* 0x000000141d057221 */ /* 0x000fe20000000000 */
[----:B------:R-:W-:Y:S06]  /*1b80*/  @P0 BRA `(.L_x_228) ;  /* 0xfffffff800f00947 */ /* 0x000fec000383ffff */
[----:B------:R-:W-:Y:S05]  /*1b90*/  BSYNC.RECONVERGENT B3 ;  /* 0x0000000000037941 */ /* 0x000fea0003800200 */
.L_x_227:
[----:B------:R-:W-:-:S07]  /*1ba0*/  IADD3 R6, PT, PT, R6, -0x1000, RZ ;  /* 0xfffff00006067810 */ /* 0x000fce0007ffe0ff */
.L_x_226:
[----:B------:R-:W-:Y:S05]  /*1bb0*/  BSYNC.RECONVERGENT B2 ;  /* 0x0000000000027941 */ /* 0x000fea0003800200 */
.L_x_225:
[----:B------:R-:W-:-:S13]  /*1bc0*/  ISETP.NE.AND P0, PT, R4, RZ, PT ;  /* 0x000000ff0400720c */ /* 0x000fda0003f05270 */
[----:B------:R-:W-:Y:S05]  /*1bd0*/  @!P0 BRA `(.L_x_224) ;  /* 0x0000000400248947 */ /* 0x000fea0003800000 */
[----:B------:R-:W-:Y:S01]  /*1be0*/  ISETP.GE.U32.AND P0, PT, R4, 0x8, PT ;  /* 0x000000080400780c */ /* 0x000fe20003f06070 */
[----:B------:R-:W-:Y:S01]  /*1bf0*/  BSSY.RECONVERGENT B2, `(.L_x_229) ;  /* 0x0000025000027945 */ /* 0x000fe20003800200 */
[----:B------:R-:W-:-:S04]  /*1c00*/  LOP3.LUT R22, R3, 0x7, RZ, 0xc0, !PT ;  /* 0x0000000703167812 */ /* 0x000fc800078ec0ff */
[----:B------:R-:W-:-:S07]  /*1c10*/  ISETP.NE.AND P1, PT, R22, RZ, PT ;  /* 0x000000ff1600720c */ /* 0x000fce0003f25270 */
[----:B------:R-:W-:Y:S06]  /*1c20*/  @!P0 BRA `(.L_x_230) ;  /* 0x0000000000848947 */ /* 0x000fec0003800000 */
[----:B------:R-:W-:-:S04]  /*1c30*/  IADD3 R7, PT, PT, R6, UR4, RZ ;  /* 0x0000000406077c10 */ /* 0x000fc8000fffe0ff */
        /* <DEDUP_REMOVED lines=32> */
.L_x_230:
[----:B------:R-:W-:Y:S05]  /*1e40*/  BSYNC.RECONVERGENT B2 ;  /* 0x0000000000027941 */ /* 0x000fea0003800200 */
.L_x_229:
        /* <DEDUP_REMOVED lines=23> */
.L_x_232:
[----:B------:R-:W-:Y:S05]  /*1fc0*/  BSYNC.RECONVERGENT B2 ;  /* 0x0000000000027941 */ /* 0x000fea0003800200 */
.L_x_231:
[----:B------:R-:W-:Y:S05]  /*1fd0*/  @!P1 BRA `(.L_x_224) ;  /* 0x0000000000249947 */ /* 0x000fea0003800000 */
[----:B------:R-:W-:Y:S02]  /*1fe0*/  IADD3 R7, PT, PT, R6, UR4, RZ ;  /* 0x0000000406077c10 */ /* 0x000fe4000fffe0ff */
[----:B------:R-:W-:-:S07]  /*1ff0*/  IADD3 R4, PT, PT, -R4, RZ, RZ ;  /* 0x000000ff04047210 */ /* 0x000fce0007ffe1ff */
.L_x_233:
[----:B------:R-:W-:-:S06]  /*2000*/  IMAD.WIDE.U32 R2, R7, 0x4, R12 ;  /* 0x0000000407027825 */ /* 0x000fcc00078e000c */
[----:B------:R-:W2:Y:S01]  /*2010*/  LDG.E R2, desc[UR6][R2.64] ;  /* 0x0000000602027981 */ /* 0x000ea2000c1e1900 */
[----:B------:R-:W-:Y:S02]  /*2020*/  IADD3 R4, PT, PT, R4, 0x1, RZ ;  /* 0x0000000104047810 */ /* 0x000fe40007ffe0ff */
[----:B------:R-:W-:Y:S02]  /*2030*/  IADD3 R7, PT, PT, R7, 0x200, RZ ;  /* 0x0000020007077810 */ /* 0x000fe40007ffe0ff */
[----:B------:R-:W-:Y:S01]  /*2040*/  ISETP.NE.AND P0, PT, R4, RZ, PT ;  /* 0x000000ff0400720c */ /* 0x000fe20003f05270 */
[----:B--2---:R-:W-:-:S12]  /*2050*/  FADD R5, R2, R5 ;  /* 0x0000000502057221 */ /* 0x004fd80000000000 */
[----:B------:R-:W-:Y:S05]  /*2060*/  @P0 BRA `(.L_x_233) ;  /* 0xfffffffc00e40947 */ /* 0x000fea000383ffff */
.L_x_224:
[----:B------:R-:W-:Y:S05]  /*2070*/  BSYNC.RECONVERGENT B1 ;  /* 0x0000000000017941 */ /* 0x000fea0003800200 */
.L_x_222:
        /* <DEDUP_REMOVED lines=33> */
[----:B------:R-:W3:Y:S04]  /*2290*/  LDS.128 R8, [UR4+0x30] ;  /* 0x00003004ff087984 */ /* 0x000ee80008000c00 */
[----:B------:R-:W4:Y:S01]  /*22a0*/  LDS.128 R16, [UR4+0x40] ;  /* 0x00004004ff107984 */ /* 0x000f220008000c00 */
[----:B0-----:R-:W-:-:S04]  /*22b0*/  FADD R5, R0, R5 ;  /* 0x0000000500057221 */ /* 0x001fc80000000000 */
        /* <DEDUP_REMOVED lines=13> */
[----:B------:R-:W-:-:S07]  /*2390*/  FADD R0, R18, R19 ;  /* 0x0000001312007221 */ /* 0x000fce0000000000 */
.L_x_220:
[----:B------:R-:W-:Y:S05]  /*23a0*/  BSYNC.RECONVERGENT B0 ;  /* 0x0000000000007941 */ /* 0x000fea0003800200 */
.L_x_205:
[----:B------:R-:W-:Y:S05]  /*23b0*/  @P0 EXIT ;  /* 0x000000000000094d */ /* 0x000fea0003800000 */
[----:B012---:R-:W0:Y:S01]  /*23c0*/  LDC.64 R2, c[0x0][0x388] ;  /* 0x0000e200ff027b82 */ /* 0x007e220000000a00 */
[----:B------:R-:W1:Y:S02]  /*23d0*/  LDCU UR4, c[0x0][0x398] ;  /* 0x00007300ff0477ac */ /* 0x000e640008000800 */
[----:B-1----:R-:W-:-:S05]  /*23e0*/  FADD R5, R0, UR4 ;  /* 0x0000000400057e21 */ /* 0x002fca0008000000 */
[----:B0-----:R-:W-:Y:S01]  /*23f0*/  STG.E desc[UR6][R2.64], R5 ;  /* 0x0000000502007986 */ /* 0x001fe2000c101906 */
[----:B------:R-:W-:Y:S05]  /*2400*/  EXIT ;  /* 0x000000000000794d */ /* 0x000fea0003800000 */
.L_x_234:
        /* <DEDUP_REMOVED lines=15> */
.L_x_398:


//--------------------- .text._ZN3cub18CUB_300001_SM_10006detail8for_each13static_kernelINS2_12policy_hub_t12policy_500_tEmN6thrust24THRUST_300001_SM_1000_NS8cuda_cub20__uninitialized_fill7functorINS7_10device_ptrIfEEfEEEEvT0_T1_ --------------------------
	.section	.text._ZN3cub18CUB_300001_SM_10006detail8for_each13static_kernelINS2_12policy_hub_t12policy_500_tEmN6thrust24THRUST_300001_SM_1000_NS8cuda_cub20__uninitialized_fill7functorINS7_10device_ptrIfEEfEEEEvT0_T1_,"ax",@progbits
	.align	128
        .global         _ZN3cub18CUB_300001_SM_10006detail8for_each13static_kernelINS2_12policy_hub_t12policy_500_tEmN6thrust24THRUST_300001_SM_1000_NS8cuda_cub20__uninitialized_fill7functorINS7_10device_ptrIfEEfEEEEvT0_T1_
        .type           _ZN3cub18CUB_300001_SM_10006detail8for_each13static_kernelINS2_12policy_hub_t12policy_500_tEmN6thrust24THRUST_300001_SM_1000_NS8cuda_cub20__uninitialized_fill7functorINS7_10device_ptrIfEEfEEEEvT0_T1_,@function
        .size           _ZN3cub18CUB_300001_SM_10006detail8for_each13static_kernelINS2_12policy_hub_t12policy_500_tEmN6thrust24THRUST_300001_SM_1000_NS8cuda_cub20__uninitialized_fill7functorINS7_10device_ptrIfEEfEEEEvT0_T1_,(.L_x_399 - _ZN3cub18CUB_300001_SM_10006detail8for_each13static_kernelINS2_12policy_hub_t12policy_500_tEmN6thrust24THRUST_300001_SM_1000_NS8cuda_cub20__uninitialized_fill7functorINS7_10device_ptrIfEEfEEEEvT0_T1_)
        .other          _ZN3cub18CUB_300001_SM_10006detail8for_each13static_kernelINS2_12policy_hub_t12policy_500_tEmN6thrust24THRUST_300001_SM_1000_NS8cuda_cub20__uninitialized_fill7functorINS7_10device_ptrIfEEfEEEEvT0_T1_,@"STO_CUDA_ENTRY STV_DEFAULT"
_ZN3cub18CUB_300001_SM_10006detail8for_each13static_kernelINS2_12policy_hub_t12policy_500_tEmN6thrust24THRUST_300001_SM_1000_NS8cuda_cub20__uninitialized_fill7functorINS7_10device_ptrIfEEfEEEEvT0_T1_:
.text._ZN3cub18CUB_300001_SM_10006detail8for_each13static_kernelINS2_12policy_hub_t12policy_500_tEmN6thrust24THRUST_300001_SM_1000_NS8cuda_cub20__uninitialized_fill7functorINS7_10device_ptrIfEEfEEEEvT0_T1_:
[----:B------:R-:W-:Y:S08]  /*0000*/  LDC R1, c[0x0][0x37c] ;  /* 0x0000df00ff017b82 */ /* 0x000ff00000000800 */
[----:B------:R-:W0:Y:S01]  /*0010*/  S2UR UR4, SR_CTAID.X ;  /* 0x00000000000479c3 */ /* 0x000e220000002500 */
[----:B------:R-:W1:Y:S01]  /*0020*/  LDCU.64 UR6, c[0x0][0x380] ;  /* 0x00007000ff0677ac */ /* 0x000e620008000a00 */
[----:B------:R-:W2:Y:S01]  /*0030*/  LDCU.64 UR8, c[0x0][0x358] ;  /* 0x00006b00ff0877ac */ /* 0x000ea20008000a00 */
[----:B0-----:R-:W-:-:S04]  /*0040*/  UIMAD.WIDE.U32 UR4, UR4, 0x200, URZ ;  /* 0x00000200040478a5 */ /* 0x001fc8000f8e00ff */
[----:B-1----:R-:W-:-:S04]  /*0050*/  UIADD3 UR6, UP0, UPT, -UR4, UR6, URZ ;  /* 0x0000000604067290 */ /* 0x002fc8000ff1e1ff */
[----:B------:R-:W-:Y:S02]  /*0060*/  UIADD3.X UR7, UPT, UPT, ~UR5, UR7, URZ, UP0, !UPT ;  /* 0x0000000705077290 */ /* 0x000fe400087fe5ff */
[----:B------:R-:W-:-:S04]  /*0070*/  UISETP.GE.U32.AND UP0, UPT, UR6, 0x200, UPT ;  /* 0x000002000600788c */ /* 0x000fc8000bf06070 */
[----:B------:R-:W-:-:S09]  /*0080*/  UISETP.GE.U32.AND.EX UP0, UPT, UR7, URZ, UPT, UP0 ;  /* 0x000000ff0700728c */ /* 0x000fd2000bf06100 */
[----:B--2---:R-:W-:Y:S05]  /*0090*/  BRA.U !UP0, `(.L_x_235) ;  /* 0x0000000108287547 */ /* 0x004fea000b800000 */
[----:B------:R-:W0:Y:S01]  /*00a0*/  S2R R0, SR_TID.X ;  /* 0x0000000000007919 */ /* 0x000e220000002100 */
[----:B------:R-:W1:Y:S01]  /*00b0*/  LDCU.64 UR6, c[0x0][0x388] ;  /* 0x00007100ff0677ac */ /* 0x000e620008000a00 */
[----:B------:R-:W2:Y:S01]  /*00c0*/  LDC R5, c[0x0][0x390] ;  /* 0x0000e400ff057b82 */ /* 0x000ea20000000800 */
[----:B0-----:R-:W-:-:S05]  /*00d0*/  IADD3 R0, P0, PT, R0, UR4, RZ ;  /* 0x0000000400007c10 */ /* 0x001fca000ff1e0ff */
[----:B------:R-:W-:Y:S01]  /*00e0*/  IMAD.X R3, RZ, RZ, UR5, P0 ;  /* 0x00000005ff037e24 */ /* 0x000fe200080e06ff */
[----:B-1----:R-:W-:-:S04]  /*00f0*/  LEA R2, P0, R0, UR6, 0x2 ;  /* 0x0000000600027c11 */ /* 0x002fc8000f8010ff */
[----:B------:R-:W-:-:S05]  /*0100*/  LEA.HI.X R3, R0, UR7, R3, 0x2, P0 ;  /* 0x0000000700037c11 */ /* 0x000fca00080f1403 */
[----:B--2---:R-:W-:Y:S04]  /*0110*/  STG.E desc[UR8][R2.64], R5 ;  /* 0x0000000502007986 */ /* 0x004fe8000c101908 */
[----:B------:R-:W-:Y:S01]  /*0120*/  STG.E desc[UR8][R2.64+0x400], R5 ;  /* 0x0004000502007986 */ /* 0x000fe2000c101908 */
[----:B------:R-:W-:Y:S05]  /*0130*/  EXIT ;  /* 0x000000000000794d */ /* 0x000fea0003800000 */
.L_x_235:
[----:B------:R-:W0:Y:S01]  /*0140*/  S2R R0, SR_TID.X ;  /* 0x0000000000007919 */ /* 0x000e220000002100 */
[----:B------:R-:W-:Y:S01]  /*0150*/  IMAD.U32 R2, RZ, RZ, UR7 ;  /* 0x00000007ff027e24 */ /* 0x000fe2000f8e00ff */
[----:B------:R-:W1:Y:S01]  /*0160*/  LDCU.64 UR10, c[0x0][0x388] ;  /* 0x00007100ff0a77ac */ /* 0x000e620008000a00 */
[----:B------:R-:W-:Y:S01]  /*0170*/  IMAD.U32 R4, RZ, RZ, UR7 ;  /* 0x00000007ff047e24 */ /* 0x000fe2000f8e00ff */
[----:B0-----:R-:W-:-:S04]  /*0180*/  ISETP.LT.U32.AND P0, PT, R0, UR6, PT ;  /* 0x0000000600007c0c */ /* 0x001fc8000bf01070 */
[----:B------:R-:W-:Y:S01]  /*0190*/  ISETP.GT.U32.AND.EX P0, PT, R2, RZ, PT, P0 ;  /* 0x000000ff0200720c */ /* 0x000fe20003f04100 */
[C---:B------:R-:W-:Y:S01]  /*01a0*/  VIADD R2, R0.reuse, 0x100 ;  /* 0x0000010000027836 */ /* 0x040fe20000000000 */
[----:B------:R-:W-:-:S04]  /*01b0*/  IADD3 R0, P2, PT, R0, UR4, RZ ;  /* 0x0000000400007c10 */ /* 0x000fc8000ff5e0ff */
[----:B------:R-:W-:Y:S01]  /*01c0*/  ISETP.LT.U32.AND P1, PT, R2, UR6, PT ;  /* 0x0000000602007c0c */ /* 0x000fe2000bf21070 */
[----:B------:R-:W-:Y:S01]  /*01d0*/  IMAD.X R3, RZ, RZ, UR5, P2 ;  /* 0x00000005ff037e24 */ /* 0x000fe200090e06ff */
[----:B-1----:R-:W-:Y:S02]  /*01e0*/  LEA R2, P2, R0, UR10, 0x2 ;  /* 0x0000000a00027c11 */ /* 0x002fe4000f8410ff */
[----:B------:R-:W-:Y:S02]  /*01f0*/  ISETP.GT.U32.AND.EX P1, PT, R4, RZ, PT, P1 ;  /* 0x000000ff0400720c */ /* 0x000fe40003f24110 */
[----:B------:R-:W-:Y:S01]  /*0200*/  LEA.HI.X R3, R0, UR11, R3, 0x2, P2 ;  /* 0x0000000b00037c11 */ /* 0x000fe200090f1403 */
[----:B------:R-:W0:Y:S04]  /*0210*/  @P0 LDC R5, c[0x0][0x390] ;  /* 0x0000e400ff050b82 */ /* 0x000e280000000800 */
[----:B0-----:R0:W-:Y:S06]  /*0220*/  @P0 STG.E desc[UR8][R2.64], R5 ;  /* 0x0000000502000986 */ /* 0x0011ec000c101908 */
[----:B------:R-:W-:Y:S05]  /*0230*/  @!P1 EXIT ;  /* 0x000000000000994d */ /* 0x000fea0003800000 */
[----:B0-----:R-:W0:Y:S02]  /*0240*/  LDC R5, c[0x0][0x390] ;  /* 0x0000e400ff057b82 */ /* 0x001e240000000800 */
[----:B0-----:R-:W-:Y:S01]  /*0250*/  STG.E desc[UR8][R2.64+0x400], R5 ;  /* 0x0004000502007986 */ /* 0x001fe2000c101908 */
[----:B------:R-:W-:Y:S05]  /*0260*/  EXIT ;  /* 0x000000000000794d */ /* 0x000fea0003800000 */
.L_x_236:
        /* <DEDUP_REMOVED lines=9> */
.L_x_399:


//--------------------- .text._ZN3cub18CUB_300001_SM_10006detail11EmptyKernelIvEEvv --------------------------
	.section	.text._ZN3cub18CUB_300001_SM_10006detail11EmptyKernelIvEEvv,"ax",@progbits
	.align	128
        .global         _ZN3cub18CUB_300001_SM_10006detail11EmptyKernelIvEEvv
        .type           _ZN3cub18CUB_300001_SM_10006detail11EmptyKernelIvEEvv,@function
        .size           _ZN3cub18CUB_300001_SM_10006detail11EmptyKernelIvEEvv,(.L_x_400 - _ZN3cub18CUB_300001_SM_10006detail11EmptyKernelIvEEvv)
        .other          _ZN3cub18CUB_300001_SM_10006detail11EmptyKernelIvEEvv,@"STO_CUDA_ENTRY STV_DEFAULT"
_ZN3cub18CUB_300001_SM_10006detail11EmptyKernelIvEEvv:
.text._ZN3cub18CUB_300001_SM_10006detail11EmptyKernelIvEEvv:
[----:B------:R-:W-:Y:S01]  /*0000*/  LDC R1, c[0x0][0x37c] ;  /* 0x0000df00ff017b82 */ /* 0x000fe20000000800 */
[----:B------:R-:W-:Y:S05]  /*0010*/  EXIT ;  /* 0x000000000000794d */ /* 0x000fea0003800000 */
.L_x_237:
        /* <DEDUP_REMOVED lines=14> */
.L_x_400:


//--------------------- .text._Z8calc_mseP6float2S0_iiiPf --------------------------
	.section	.text._Z8calc_mseP6float2S0_iiiPf,"ax",@progbits
	.align	128
        .global         _Z8calc_mseP6float2S0_iiiPf
        .type           _Z8calc_mseP6float2S0_iiiPf,@function
        .size           _Z8calc_mseP6float2S0_iiiPf,(.L_x_387 - _Z8calc_mseP6float2S0_iiiPf)
        .other          _Z8calc_mseP6float2S0_iiiPf,@"STO_CUDA_ENTRY STV_DEFAULT"
_Z8calc_mseP6float2S0_iiiPf:
.text._Z8calc_mseP6float2S0_iiiPf:
[----:B------:R-:W-:Y:S01]  /*0000*/  LDC R1, c[0x0][0x37c] ;  /* 0x0000df00ff017b82 */ /* 0x000fe20000000800 */
[----:B------:R-:W0:Y:S07]  /*0010*/  S2R R2, SR_TID.X ;  /* 0x0000000000027919 */ /* 0x000e2e0000002100 */
[----:B------:R-:W1:Y:S01]  /*0020*/  LDC R0, c[0x0][0x398] ;  /* 0x0000e600ff007b82 */ /* 0x000e620000000800 */
[----:B------:R-:W0:Y:S01]  /*0030*/  LDCU UR4, c[0x0][0x360] ;  /* 0x00006c00ff0477ac */ /* 0x000e220008000800 */
[----:B------:R-:W0:Y:S06]  /*0040*/  S2R R5, SR_CTAID.X ;  /* 0x0000000000057919 */ /* 0x000e2c0000002500 */
[----:B------:R-:W2:Y:S01]  /*0050*/  LDC.64 R8, c[0x0][0x390] ;  /* 0x0000e400ff087b82 */ /* 0x000ea20000000a00 */
[----:B-1----:R-:W-:-:S04]  /*0060*/  LEA.HI R3, R0, R0, RZ, 0x1 ;  /* 0x0000000000037211 */ /* 0x002fc800078f08ff */
[----:B------:R-:W-:Y:S01]  /*0070*/  SHF.R.S32.HI R3, RZ, 0x1, R3 ;  /* 0x00000001ff037819 */ /* 0x000fe20000011403 */
[----:B--2---:R-:W-:Y:S02]  /*0080*/  IMAD R8, R9, R8, RZ ;  /* 0x0000000809087224 */ /* 0x004fe400078e02ff */
[----:B0-----:R-:W-:Y:S02]  /*0090*/  IMAD R2, R5, UR4, R2 ;  /* 0x0000000405027c24 */ /* 0x001fe4000f8e0202 */
[----:B------:R-:W-:-:S05]  /*00a0*/  IMAD R5, R3, R8, R8 ;  /* 0x0000000803057224 */ /* 0x000fca00078e0208 */
[----:B------:R-:W-:-:S13]  /*00b0*/  ISETP.GE.AND P0, PT, R2, R5, PT ;  /* 0x000000050200720c */ /* 0x000fda0003f06270 */
[----:B------:R-:W-:Y:S05]  /*00c0*/  @P0 EXIT ;  /* 0x000000000000094d */ /* 0x000fea0003800000 */
[----:B------:R-:W0:Y:S01]  /*00d0*/  LDC.64 R4, c[0x0][0x380] ;  /* 0x0000e000ff047b82 */ /* 0x000e220000000a00 */
[----:B------:R-:W1:Y:S07]  /*00e0*/  LDCU.64 UR4, c[0x0][0x358] ;  /* 0x00006b00ff0477ac */ /* 0x000e6e0008000a00 */
[----:B------:R-:W2:Y:S01]  /*00f0*/  LDC.64 R6, c[0x0][0x388] ;  /* 0x0000e200ff067b82 */ /* 0x000ea20000000a00 */
[----:B0-----:R-:W-:-:S06]  /*0100*/  IMAD.WIDE R4, R2, 0x8, R4 ;  /* 0x0000000802047825 */ /* 0x001fcc00078e0204 */
[----:B-1----:R-:W3:Y:S01]  /*0110*/  LDG.E.64 R4, desc[UR4][R4.64] ;  /* 0x0000000404047981 */ /* 0x002ee2000c1e1b00 */
[----:B--2---:R-:W-:-:S06]  /*0120*/  IMAD.WIDE R6, R2, 0x8, R6 ;  /* 0x0000000802067825 */ /* 0x004fcc00078e0206 */
[----:B------:R-:W3:Y:S01]  /*0130*/  LDG.E.64 R6, desc[UR4][R6.64] ;  /* 0x0000000406067981 */ /* 0x000ee2000c1e1b00 */
[----:B------:R-:W-:-:S04]  /*0140*/  VIADD R10, R3, 0x1 ;  /* 0x00000001030a7836 */ /* 0x000fc80000000000 */
[----:B------:R-:W-:-:S05]  /*0150*/  IMAD R11, R10, R9, RZ ;  /* 0x000000090a0b7224 */ /* 0x000fca00078e02ff */
[----:B------:R-:W-:-:S04]  /*0160*/  IABS R12, R11 ;  /* 0x0000000b000c7213 */ /* 0x000fc80000000000 */
[----:B------:R-:W0:Y:S08]  /*0170*/  I2F.RP R13, R12 ;  /* 0x0000000c000d7306 */ /* 0x000e300000209400 */
[----:B0-----:R-:W0:Y:S02]  /*0180*/  MUFU.RCP R13, R13 ;  /* 0x0000000d000d7308 */ /* 0x001e240000001000 */
[----:B0-----:R-:W-:-:S06]  /*0190*/  VIADD R14, R13, 0xffffffe ;  /* 0x0ffffffe0d0e7836 */ /* 0x001fcc0000000000 */
[----:B------:R0:W1:Y:S01]  /*01a0*/  F2I.FTZ.U32.TRUNC.NTZ R15, R14 ;  /* 0x0000000e000f7305 */ /* 0x000062000021f000 */
[----:B------:R-:W-:Y:S02]  /*01b0*/  IABS R9, R10 ;  /* 0x0000000a00097213 */ /* 0x000fe40000000000 */
[----:B------:R-:W-:-:S05]  /*01c0*/  IABS R18, R2 ;  /* 0x0000000200127213 */ /* 0x000fca0000000000 */
[----:B------:R-:W2:Y:S01]  /*01d0*/  I2F.RP R16, R9 ;  /* 0x0000000900107306 */ /* 0x000ea20000209400 */
[----:B0-----:R-:W-:Y:S02]  /*01e0*/  IMAD.MOV.U32 R14, RZ, RZ, RZ ;  /* 0x000000ffff0e7224 */ /* 0x001fe400078e00ff */
[----:B-1----:R-:W-:-:S04]  /*01f0*/  IMAD.MOV R17, RZ, RZ, -R15 ;  /* 0x000000ffff117224 */ /* 0x002fc800078e0a0f */
[----:B------:R-:W-:Y:S01]  /*0200*/  IMAD R17, R17, R12, RZ ;  /* 0x0000000c11117224 */ /* 0x000fe200078e02ff */
[----:B------:R-:W-:-:S03]  /*0210*/  IABS R19, R11 ;  /* 0x0000000b00137213 */ /* 0x000fc60000000000 */
[----:B------:R-:W-:-:S04]  /*0220*/  IMAD.HI.U32 R15, R15, R17, R14 ;  /* 0x000000110f0f7227 */ /* 0x000fc800078e000e */
[----:B------:R-:W-:Y:S02]  /*0230*/  IMAD.MOV.U32 R14, RZ, RZ, R18 ;  /* 0x000000ffff0e7224 */ /* 0x000fe400078e0012 */
[----:B------:R-:W-:Y:S02]  /*0240*/  IMAD.MOV R13, RZ, RZ, -R19 ;  /* 0x000000ffff0d7224 */ /* 0x000fe400078e0a13 */
[----:B------:R-:W-:Y:S01]  /*0250*/  IMAD.HI.U32 R15, R15, R14, RZ ;  /* 0x0000000e0f0f7227 */ /* 0x000fe200078e00ff */
[----:B--2---:R-:W0:Y:S03]  /*0260*/  MUFU.RCP R16, R16 ;  /* 0x0000001000107308 */ /* 0x004e260000001000 */
[----:B------:R-:W-:-:S05]  /*0270*/  IMAD R15, R15, R13, R14 ;  /* 0x0000000d0f0f7224 */ /* 0x000fca00078e020e */
[----:B------:R-:W-:Y:S01]  /*0280*/  ISETP.GT.U32.AND P0, PT, R12, R15, PT ;  /* 0x0000000f0c00720c */ /* 0x000fe20003f04070 */
[----:B0-----:R-:W-:-:S12]  /*0290*/  VIADD R13, R16, 0xffffffe ;  /* 0x0ffffffe100d7836 */ /* 0x001fd80000000000 */
[----:B------:R-:W-:Y:S01]  /*02a0*/  @!P0 IMAD.IADD R15, R15, 0x1, -R12 ;  /* 0x000000010f0f8824 */ /* 0x000fe200078e0a0c */
[----:B------:R-:W0:Y:S04]  /*02b0*/  F2I.FTZ.U32.TRUNC.NTZ R13, R13 ;  /* 0x0000000d000d7305 */ /* 0x000e28000021f000 */
[----:B------:R-:W-:Y:S02]  /*02c0*/  ISETP.GT.U32.AND P1, PT, R12, R15, PT ;  /* 0x0000000f0c00720c */ /* 0x000fe40003f24070 */
[----:B------:R-:W-:Y:S02]  /*02d0*/  ISETP.GE.AND P2, PT, R2, RZ, PT ;  /* 0x000000ff0200720c */ /* 0x000fe40003f46270 */
[----:B------:R-:W-:-:S09]  /*02e0*/  ISETP.NE.AND P0, PT, R11, RZ, PT ;  /* 0x000000ff0b00720c */ /* 0x000fd20003f05270 */
[----:B------:R-:W-:Y:S01]  /*02f0*/  @!P1 IMAD.IADD R15, R15, 0x1, -R12 ;  /* 0x000000010f0f9824 */ /* 0x000fe200078e0a0c */
[----:B0-----:R-:W-:-:S03]  /*0300*/  IADD3 R12, PT, PT, RZ, -R13, RZ ;  /* 0x8000000dff0c7210 */ /* 0x001fc60007ffe0ff */
[----:B------:R-:W-:Y:S01]  /*0310*/  @!P2 IMAD.MOV R15, RZ, RZ, -R15 ;  /* 0x000000ffff0fa224 */ /* 0x000fe200078e0a0f */
[----:B------:R-:W-:Y:S01]  /*0320*/  @!P0 LOP3.LUT R15, RZ, R11, RZ, 0x33, !PT ;  /* 0x0000000bff0f8212 */ /* 0x000fe200078e33ff */
[----:B------:R-:W-:Y:S02]  /*0330*/  IMAD R11, R12, R9, RZ ;  /* 0x000000090c0b7224 */ /* 0x000fe400078e02ff */
[----:B------:R-:W-:Y:S01]  /*0340*/  IMAD.MOV.U32 R12, RZ, RZ, RZ ;  /* 0x000000ffff0c7224 */ /* 0x000fe200078e00ff */
[----:B------:R-:W-:Y:S02]  /*0350*/  IABS R14, R15 ;  /* 0x0000000f000e7213 */ /* 0x000fe40000000000 */
[----:B------:R-:W-:Y:S01]  /*0360*/  IABS R16, R10 ;  /* 0x0000000a00107213 */ /* 0x000fe20000000000 */
[----:B------:R-:W-:-:S04]  /*0370*/  IMAD.HI.U32 R12, R13, R11, R12 ;  /* 0x0000000b0d0c7227 */ /* 0x000fc800078e000c */
[----:B------:R-:W-:Y:S02]  /*0380*/  IMAD.MOV.U32 R11, RZ, RZ, R14 ;  /* 0x000000ffff0b7224 */ /* 0x000fe400078e000e */
[----:B------:R-:W-:Y:S02]  /*0390*/  IMAD.MOV R13, RZ, RZ, -R16 ;  /* 0x000000ffff0d7224 */ /* 0x000fe400078e0a10 */
[----:B------:R-:W-:-:S04]  /*03a0*/  IMAD.HI.U32 R12, R12, R11, RZ ;  /* 0x0000000b0c0c7227 */ /* 0x000fc800078e00ff */
[----:B------:R-:W-:-:S05]  /*03b0*/  IMAD R12, R12, R13, R11 ;  /* 0x0000000d0c0c7224 */ /* 0x000fca00078e020b */
[----:B------:R-:W-:Y:S02]  /*03c0*/  ISETP.GT.U32.AND P0, PT, R9, R12, PT ;  /* 0x0000000c0900720c */ /* 0x000fe40003f04070 */
[----:B------:R-:W-:-:S11]  /*03d0*/  ISETP.GE.AND P2, PT, R15, RZ, PT ;  /* 0x000000ff0f00720c */ /* 0x000fd60003f46270 */
[----:B------:R-:W-:-:S05]  /*03e0*/  @!P0 IMAD.IADD R12, R12, 0x1, -R9 ;  /* 0x000000010c0c8824 */ /* 0x000fca00078e0a09 */
[----:B------:R-:W-:Y:S02]  /*03f0*/  ISETP.GT.U32.AND P1, PT, R9, R12, PT ;  /* 0x0000000c0900720c */ /* 0x000fe40003f24070 */
[----:B------:R-:W-:Y:S01]  /*0400*/  ISETP.NE.AND P0, PT, R10, RZ, PT ;  /* 0x000000ff0a00720c */ /* 0x000fe20003f05270 */
[----:B------:R-:W-:-:S10]  /*0410*/  IMAD R0, R8, R0, RZ ;  /* 0x0000000008007224 */ /* 0x000fd400078e02ff */
[----:B------:R-:W-:-:S05]  /*0420*/  @!P1 IMAD.IADD R12, R12, 0x1, -R9 ;  /* 0x000000010c0c9824 */ /* 0x000fca00078e0a09 */
[----:B------:R-:W-:Y:S02]  /*0430*/  @!P2 IADD3 R12, PT, PT, -R12, RZ, RZ ;  /* 0x000000ff0c0ca210 */ /* 0x000fe40007ffe1ff */
[----:B------:R-:W-:-:S04]  /*0440*/  @!P0 LOP3.LUT R12, RZ, R10, RZ, 0x33, !PT ;  /* 0x0000000aff0c8212 */ /* 0x000fc800078e33ff */
[C---:B------:R-:W-:Y:S02]  /*0450*/  ISETP.GT.AND P0, PT, R12.reuse, RZ, PT ;  /* 0x000000ff0c00720c */ /* 0x040fe40003f04270 */
[----:B------:R-:W-:Y:S02]  /*0460*/  I2FP.F32.S32 R9, R0 ;  /* 0x0000000000097245 */ /* 0x000fe40000201400 */
[----:B------:R-:W-:-:S03]  /*0470*/  ISETP.GE.AND P1, PT, R12, R3, PT ;  /* 0x000000030c00720c */ /* 0x000fc60003f26270 */
[----:B------:R-:W-:-:S06]  /*0480*/  FMUL R0, R9, 0.5 ;  /* 0x3f00000009007820 */ /* 0x000fcc0000400000 */
[----:B------:R-:W-:-:S04]  /*0490*/  @P0 FSEL R9, R0, R9, !P1 ;  /* 0x0000000900090208 */ /* 0x000fc80004800000 */
[----:B------:R-:W0:Y:S01]  /*04a0*/  MUFU.RCP R3, R9 ;  /* 0x0000000900037308 */ /* 0x000e220000001000 */
[----:B------:R-:W-:Y:S01]  /*04b0*/  BSSY.RECONVERGENT B0, `(.L_x_238) ;  /* 0x0000010000007945 */ /* 0x000fe20003800200 */
[----:B---3--:R-:W-:Y:S01]  /*04c0*/  FADD R5, R5, -R7 ;  /* 0x8000000705057221 */ /* 0x008fe20000000000 */
[----:B------:R-:W-:-:S03]  /*04d0*/  FADD R4, R4, -R6 ;  /* 0x8000000604047221 */ /* 0x000fc60000000000 */
[----:B------:R-:W-:-:S04]  /*04e0*/  FMUL R5, R5, R5 ;  /* 0x0000000505057220 */ /* 0x000fc80000400000 */
[----:B------:R-:W-:Y:S01]  /*04f0*/  FFMA R0, R4, R4, R5 ;  /* 0x0000000404007223 */ /* 0x000fe20000000005 */
[----:B0-----:R-:W-:-:S03]  /*0500*/  FFMA R6, -R9, R3, 1 ;  /* 0x3f80000009067423 */ /* 0x001fc60000000103 */
[----:B------:R-:W0:Y:S01]  /*0510*/  FCHK P0, R0, R9 ;  /* 0x0000000900007302 */ /* 0x000e220000000000 */
[----:B------:R-:W-:-:S04]  /*0520*/  FFMA R3, R3, R6, R3 ;  /* 0x0000000603037223 */ /* 0x000fc80000000003 */
[----:B------:R-:W-:-:S04]  /*0530*/  FFMA R4, R0, R3, RZ ;  /* 0x0000000300047223 */ /* 0x000fc800000000ff */
[----:B------:R-:W-:-:S04]  /*0540*/  FFMA R5, -R9, R4, R0 ;  /* 0x0000000409057223 */ /* 0x000fc80000000100 */
[----:B------:R-:W-:Y:S01]  /*0550*/  FFMA R7, R3, R5, R4 ;  /* 0x0000000503077223 */ /* 0x000fe20000000004 */
[----:B0-----:R-:W-:Y:S06]  /*0560*/  @!P0 BRA `(.L_x_239) ;  /* 0x0000000000108947 */ /* 0x001fec0003800000 */
[----:B------:R-:W-:Y:S01]  /*0570*/  IMAD.MOV.U32 R3, RZ, RZ, R9 ;  /* 0x000000ffff037224 */ /* 0x000fe200078e0009 */
[----:B------:R-:W-:-:S07]  /*0580*/  MOV R4, 0x5a0 ;  /* 0x000005a000047802 */ /* 0x000fce0000000f00 */
[----:B------:R-:W-:Y:S05]  /*0590*/  CALL.REL.NOINC `($__internal_0_$__cuda_sm3x_div_rn_noftz_f32_slowpath) ;  /* 0x0000000000187944 */ /* 0x000fea0003c00000 */
[----:B------:R-:W-:-:S07]  /*05a0*/  IMAD.MOV.U32 R7, RZ, RZ, R0 ;  /* 0x000000ffff077224 */ /* 0x000fce00078e0000 */
.L_x_239:
[----:B------:R-:W-:Y:S05]  /*05b0*/  BSYNC.RECONVERGENT B0 ;  /* 0x0000000000007941 */ /* 0x000fea0003800200 */
.L_x_238:
[----:B------:R-:W0:Y:S02]  /*05c0*/  LDC.64 R4, c[0x0][0x3a0] ;  /* 0x0000e800ff047b82 */ /* 0x000e240000000a00 */
[----:B0-----:R-:W-:-:S05]  /*05d0*/  IMAD.WIDE R2, R2, 0x4, R4 ;  /* 0x0000000402027825 */ /* 0x001fca00078e0204 */
[----:B------:R-:W-:Y:S01]  /*05e0*/  STG.E desc[UR4][R2.64], R7 ;  /* 0x0000000702007986 */ /* 0x000fe2000c101904 */
[----:B------:R-:W-:Y:S05]  /*05f0*/  EXIT ;  /* 0x000000000000794d */ /* 0x000fea0003800000 */
        .weak           $__internal_0_$__cuda_sm3x_div_rn_noftz_f32_slowpath
        .type           $__internal_0_$__cuda_sm3x_div_rn_noftz_f32_slowpath,@function
        .size           $__internal_0_$__cuda_sm3x_div_rn_noftz_f32_slowpath,(.L_x_387 - $__internal_0_$__cuda_sm3x_div_rn_noftz_f32_slowpath)
$__internal_0_$__cuda_sm3x_div_rn_noftz_f32_slowpath:
[----:B------:R-:W-:Y:S01]  /*0600*/  SHF.R.U32.HI R6, RZ, 0x17, R3 ;  /* 0x00000017ff067819 */ /* 0x000fe20000011603 */
[----:B------:R-:W-:Y:S01]  /*0610*/  BSSY.RECONVERGENT B1, `(.L_x_240) ;  /* 0x0000063000017945 */ /* 0x000fe20003800200 */
[--C-:B------:R-:W-:Y:S02]  /*0620*/  SHF.R.U32.HI R5, RZ, 0x17, R0.reuse ;  /* 0x00000017ff057819 */ /* 0x100fe40000011600 */
[----:B------:R-:W-:Y:S01]  /*0630*/  LOP3.LUT R10, R6, 0xff, RZ, 0xc0, !PT ;  /* 0x000000ff060a7812 */ /* 0x000fe200078ec0ff */
[----:B------:R-:W-:Y:S01]  /*0640*/  IMAD.MOV.U32 R6, RZ, RZ, R0 ;  /* 0x000000ffff067224 */ /* 0x000fe200078e0000 */
[----:B------:R-:W-:-:S03]  /*0650*/  LOP3.LUT R5, R5, 0xff, RZ, 0xc0, !PT ;  /* 0x000000ff05057812 */ /* 0x000fc600078ec0ff */
[----:B------:R-:W-:Y:S02]  /*0660*/  VIADD R9, R10, 0xffffffff ;  /* 0xffffffff0a097836 */ /* 0x000fe40000000000 */
[----:B------:R-:W-:-:S03]  /*0670*/  VIADD R8, R5, 0xffffffff ;  /* 0xffffffff05087836 */ /* 0x000fc60000000000 */
[----:B------:R-:W-:-:S04]  /*0680*/  ISETP.GT.U32.AND P0, PT, R9, 0xfd, PT ;  /* 0x000000fd0900780c */ /* 0x000fc80003f04070 */
[----:B------:R-:W-:-:S13]  /*0690*/  ISETP.GT.U32.OR P0, PT, R8, 0xfd, P0 ;  /* 0x000000fd0800780c */ /* 0x000fda0000704470 */
[----:B------:R-:W-:Y:S01]  /*06a0*/  @!P0 IMAD.MOV.U32 R7, RZ, RZ, RZ ;  /* 0x000000ffff078224 */ /* 0x000fe200078e00ff */
[----:B------:R-:W-:Y:S06]  /*06b0*/  @!P0 BRA `(.L_x_241) ;  /* 0x00000000005c8947 */ /* 0x000fec0003800000 */
[----:B------:R-:W-:Y:S02]  /*06c0*/  FSETP.GTU.FTZ.AND P1, PT, |R3|, +INF , PT ;  /* 0x7f8000000300780b */ /* 0x000fe40003f3c200 */
[----:B------:R-:W-:-:S04]  /*06d0*/  FSETP.GTU.FTZ.AND P0, PT, |R0|, +INF , PT ;  /* 0x7f8000000000780b */ /* 0x000fc80003f1c200 */
[----:B------:R-:W-:-:S13]  /*06e0*/  PLOP3.LUT P0, PT, P0, P1, PT, 0xf8, 0x8f ;  /* 0x00000000008f781c */ /* 0x000fda0000703f70 */
[----:B------:R-:W-:Y:S05]  /*06f0*/  @P0 BRA `(.L_x_242) ;  /* 0x00000004004c0947 */ /* 0x000fea0003800000 */
[----:B------:R-:W-:-:S13]  /*0700*/  LOP3.LUT P0, RZ, R3, 0x7fffffff, R6, 0xc8, !PT ;  /* 0x7fffffff03ff7812 */ /* 0x000fda000780c806 */
[----:B------:R-:W-:Y:S05]  /*0710*/  @!P0 BRA `(.L_x_243) ;  /* 0x00000004003c8947 */ /* 0x000fea0003800000 */
[C---:B------:R-:W-:Y:S02]  /*0720*/  FSETP.NEU.FTZ.AND P2, PT, |R0|.reuse, +INF , PT ;  /* 0x7f8000000000780b */ /* 0x040fe40003f5d200 */
[----:B------:R-:W-:Y:S02]  /*0730*/  FSETP.NEU.FTZ.AND P1, PT, |R3|, +INF , PT ;  /* 0x7f8000000300780b */ /* 0x000fe40003f3d200 */
[----:B------:R-:W-:-:S11]  /*0740*/  FSETP.NEU.FTZ.AND P0, PT, |R0|, +INF , PT ;  /* 0x7f8000000000780b */ /* 0x000fd60003f1d200 */
[----:B------:R-:W-:Y:S05]  /*0750*/  @!P1 BRA !P2, `(.L_x_243) ;  /* 0x00000004002c9947 */ /* 0x000fea0005000000 */
[----:B------:R-:W-:-:S04]  /*0760*/  LOP3.LUT P2, RZ, R6, 0x7fffffff, RZ, 0xc0, !PT ;  /* 0x7fffffff06ff7812 */ /* 0x000fc8000784c0ff */
[----:B------:R-:W-:-:S13]  /*0770*/  PLOP3.LUT P1, PT, P1, P2, PT, 0x2f, 0xf2 ;  /* 0x0000000000f2781c */ /* 0x000fda0000f24577 */
[----:B------:R-:W-:Y:S05]  /*0780*/  @P1 BRA `(.L_x_244) ;  /* 0x0000000400181947 */ /* 0x000fea0003800000 */
[----:B------:R-:W-:-:S04]  /*0790*/  LOP3.LUT P1, RZ, R3, 0x7fffffff, RZ, 0xc0, !PT ;  /* 0x7fffffff03ff7812 */ /* 0x000fc8000782c0ff */
[----:B------:R-:W-:-:S13]  /*07a0*/  PLOP3.LUT P0, PT, P0, P1, PT, 0x2f, 0xf2 ;  /* 0x0000000000f2781c */ /* 0x000fda0000702577 */
[----:B------:R-:W-:Y:S05]  /*07b0*/  @P0 BRA `(.L_x_245) ;  /* 0x0000000400000947 */ /* 0x000fea0003800000 */
[----:B------:R-:W-:Y:S02]  /*07c0*/  ISETP.GE.AND P0, PT, R8, RZ, PT ;  /* 0x000000ff0800720c */ /* 0x000fe40003f06270 */
[----:B------:R-:W-:-:S11]  /*07d0*/  ISETP.GE.AND P1, PT, R9, RZ, PT ;  /* 0x000000ff0900720c */ /* 0x000fd60003f26270 */
[----:B------:R-:W-:Y:S01]  /*07e0*/  @P0 MOV R7, RZ ;  /* 0x000000ff00070202 */ /* 0x000fe20000000f00 */
[----:B------:R-:W-:Y:S02]  /*07f0*/  @!P0 IMAD.MOV.U32 R7, RZ, RZ, -0x40 ;  /* 0xffffffc0ff078424 */ /* 0x000fe400078e00ff */
[----:B------:R-:W-:Y:S01]  /*0800*/  @!P0 FFMA R6, R0, 1.84467440737095516160e+19, RZ ;  /* 0x5f80000000068823 */ /* 0x000fe200000000ff */
[----:B------:R-:W-:Y:S01]  /*0810*/  @!P1 FFMA R3, R3, 1.84467440737095516160e+19, RZ ;  /* 0x5f80000003039823 */ /* 0x000fe200000000ff */
[----:B------:R-:W-:-:S07]  /*0820*/  @!P1 VIADD R7, R7, 0x40 ;  /* 0x0000004007079836 */ /* 0x000fce0000000000 */
.L_x_241:
[----:B------:R-:W-:Y:S01]  /*0830*/  LEA R0, R10, 0xc0800000, 0x17 ;  /* 0xc08000000a007811 */ /* 0x000fe200078eb8ff */
[----:B------:R-:W-:Y:S01]  /*0840*/  VIADD R5, R5, 0xffffff81 ;  /* 0xffffff8105057836 */ /* 0x000fe20000000000 */
[----:B------:R-:W-:Y:S03]  /*0850*/  BSSY.RECONVERGENT B2, `(.L_x_246) ;  /* 0x0000035000027945 */ /* 0x000fe60003800200 */
[----:B------:R-:W-:Y:S02]  /*0860*/  IMAD.IADD R3, R3, 0x1, -R0 ;  /* 0x0000000103037824 */ /* 0x000fe400078e0a00 */
[----:B------:R-:W-:Y:S02]  /*0870*/  IMAD R0, R5, -0x800000, R6 ;  /* 0xff80000005007824 */ /* 0x000fe400078e0206 */
[----:B------:R-:W0:Y:S01]  /*0880*/  MUFU.RCP R8, R3 ;  /* 0x0000000300087308 */ /* 0x000e220000001000 */
[----:B------:R-:W-:-:S04]  /*0890*/  FADD.FTZ R9, -R3, -RZ ;  /* 0x800000ff03097221 */ /* 0x000fc80000010100 */
[----:B0-----:R-:W-:-:S04]  /*08a0*/  FFMA R11, R8, R9, 1 ;  /* 0x3f800000080b7423 */ /* 0x001fc80000000009 */
[----:B------:R-:W-:-:S04]  /*08b0*/  FFMA R13, R8, R11, R8 ;  /* 0x0000000b080d7223 */ /* 0x000fc80000000008 */
[----:B------:R-:W-:-:S04]  /*08c0*/  FFMA R6, R0, R13, RZ ;  /* 0x0000000d00067223 */ /* 0x000fc800000000ff */
[----:B------:R-:W-:-:S04]  /*08d0*/  FFMA R11, R9, R6, R0 ;  /* 0x00000006090b7223 */ /* 0x000fc80000000000 */
[----:B------:R-:W-:Y:S01]  /*08e0*/  FFMA R8, R13, R11, R6 ;  /* 0x0000000b0d087223 */ /* 0x000fe20000000006 */
[----:B------:R-:W-:-:S03]  /*08f0*/  IADD3 R6, PT, PT, R5, 0x7f, -R10 ;  /* 0x0000007f05067810 */ /* 0x000fc60007ffe80a */
[----:B------:R-:W-:Y:S02]  /*0900*/  FFMA R9, R9, R8, R0 ;  /* 0x0000000809097223 */ /* 0x000fe40000000000 */
[----:B------:R-:W-:Y:S02]  /*0910*/  IMAD.IADD R6, R6, 0x1, R7 ;  /* 0x0000000106067824 */ /* 0x000fe400078e0207 */
[----:B------:R-:W-:-:S05]  /*0920*/  FFMA R0, R13, R9, R8 ;  /* 0x000000090d007223 */ /* 0x000fca0000000008 */
[----:B------:R-:W-:-:S04]  /*0930*/  SHF.R.U32.HI R3, RZ, 0x17, R0 ;  /* 0x00000017ff037819 */ /* 0x000fc80000011600 */
[----:B------:R-:W-:-:S05]  /*0940*/  LOP3.LUT R3, R3, 0xff, RZ, 0xc0, !PT ;  /* 0x000000ff03037812 */ /* 0x000fca00078ec0ff */
[----:B------:R-:W-:-:S05]  /*0950*/  IMAD.IADD R7, R3, 0x1, R6 ;  /* 0x0000000103077824 */ /* 0x000fca00078e0206 */
[----:B------:R-:W-:-:S04]  /*0960*/  IADD3 R3, PT, PT, R7, -0x1, RZ ;  /* 0xffffffff07037810 */ /* 0x000fc80007ffe0ff */
[----:B------:R-:W-:-:S13]  /*0970*/  ISETP.GE.U32.AND P0, PT, R3, 0xfe, PT ;  /* 0x000000fe0300780c */ /* 0x000fda0003f06070 */
[----:B------:R-:W-:Y:S05]  /*0980*/  @!P0 BRA `(.L_x_247) ;  /* 0x0000000000808947 */ /* 0x000fea0003800000 */
[----:B------:R-:W-:-:S13]  /*0990*/  ISETP.GT.AND P0, PT, R7, 0xfe, PT ;  /* 0x000000fe0700780c */ /* 0x000fda0003f04270 */
[----:B------:R-:W-:Y:S05]  /*09a0*/  @P0 BRA `(.L_x_248) ;  /* 0x00000000006c0947 */ /* 0x000fea0003800000 */
[----:B------:R-:W-:-:S13]  /*09b0*/  ISETP.GE.AND P0, PT, R7, 0x1, PT ;  /* 0x000000010700780c */ /* 0x000fda0003f06270 */
[----:B------:R-:W-:Y:S05]  /*09c0*/  @P0 BRA `(.L_x_249) ;  /* 0x0000000000740947 */ /* 0x000fea0003800000 */
[----:B------:R-:W-:Y:S02]  /*09d0*/  ISETP.GE.AND P0, PT, R7, -0x18, PT ;  /* 0xffffffe80700780c */ /* 0x000fe40003f06270 */
[----:B------:R-:W-:-:S11]  /*09e0*/  LOP3.LUT R0, R0, 0x80000000, RZ, 0xc0, !PT ;  /* 0x8000000000007812 */ /* 0x000fd600078ec0ff */
[----:B------:R-:W-:Y:S05]  /*09f0*/  @!P0 BRA `(.L_x_249) ;  /* 0x0000000000688947 */ /* 0x000fea0003800000 */
[CCC-:B------:R-:W-:Y:S01]  /*0a00*/  FFMA.RZ R3, R13.reuse, R9.reuse, R8.reuse ;  /* 0x000000090d037223 */ /* 0x1c0fe2000000c008 */
[-CC-:B------:R-:W-:Y:S01]  /*0a10*/  FFMA.RM R6, R13, R9.reuse, R8.reuse ;  /* 0x000000090d067223 */ /* 0x180fe20000004008 */
[C---:B------:R-:W-:Y:S02]  /*0a20*/  ISETP.NE.AND P2, PT, R7.reuse, RZ, PT ;  /* 0x000000ff0700720c */ /* 0x040fe40003f45270 */
[----:B------:R-:W-:Y:S02]  /*0a30*/  ISETP.NE.AND P1, PT, R7, RZ, PT ;  /* 0x000000ff0700720c */ /* 0x000fe40003f25270 */
[----:B------:R-:W-:Y:S01]  /*0a40*/  LOP3.LUT R5, R3, 0x7fffff, RZ, 0xc0, !PT ;  /* 0x007fffff03057812 */ /* 0x000fe200078ec0ff */
[----:B------:R-:W-:Y:S01]  /*0a50*/  FFMA.RP R3, R13, R9, R8 ;  /* 0x000000090d037223 */ /* 0x000fe20000008008 */
[----:B------:R-:W-:Y:S02]  /*0a60*/  VIADD R8, R7, 0x20 ;  /* 0x0000002007087836 */ /* 0x000fe40000000000 */
[----:B------:R-:W-:Y:S01]  /*0a70*/  LOP3.LUT R5, R5, 0x800000, RZ, 0xfc, !PT ;  /* 0x0080000005057812 */ /* 0x000fe200078efcff */
[----:B------:R-:W-:Y:S01]  /*0a80*/  IMAD.MOV R7, RZ, RZ, -R7 ;  /* 0x000000ffff077224 */ /* 0x000fe200078e0a07 */
[----:B------:R-:W-:-:S02]  /*0a90*/  FSETP.NEU.FTZ.AND P0, PT, R3, R6, PT ;  /* 0x000000060300720b */ /* 0x000fc40003f1d000 */
[----:B------:R-:W-:Y:S02]  /*0aa0*/  SHF.L.U32 R8, R5, R8, RZ ;  /* 0x0000000805087219 */ /* 0x000fe400000006ff */
[----:B------:R-:W-:Y:S02]  /*0ab0*/  SEL R6, R7, RZ, P2 ;  /* 0x000000ff07067207 */ /* 0x000fe40001000000 */
[----:B------:R-:W-:Y:S02]  /*0ac0*/  ISETP.NE.AND P1, PT, R8, RZ, P1 ;  /* 0x000000ff0800720c */ /* 0x000fe40000f25270 */
[----:B------:R-:W-:Y:S02]  /*0ad0*/  SHF.R.U32.HI R6, RZ, R6, R5 ;  /* 0x00000006ff067219 */ /* 0x000fe40000011605 */
[----:B------:R-:W-:Y:S02]  /*0ae0*/  PLOP3.LUT P0, PT, P0, P1, PT, 0xf8, 0x8f ;  /* 0x00000000008f781c */ /* 0x000fe40000703f70 */
[----:B------:R-:W-:-:S02]  /*0af0*/  SHF.R.U32.HI R8, RZ, 0x1, R6 ;  /* 0x00000001ff087819 */ /* 0x000fc40000011606 */
[----:B------:R-:W-:-:S04]  /*0b00*/  SEL R3, RZ, 0x1, !P0 ;  /* 0x00000001ff037807 */ /* 0x000fc80004000000 */
[----:B------:R-:W-:-:S04]  /*0b10*/  LOP3.LUT R3, R3, 0x1, R8, 0xf8, !PT ;  /* 0x0000000103037812 */ /* 0x000fc800078ef808 */
[----:B------:R-:W-:-:S05]  /*0b20*/  LOP3.LUT R3, R3, R6, RZ, 0xc0, !PT ;  /* 0x0000000603037212 */ /* 0x000fca00078ec0ff */
[----:B------:R-:W-:-:S05]  /*0b30*/  IMAD.IADD R3, R8, 0x1, R3 ;  /* 0x0000000108037824 */ /* 0x000fca00078e0203 */
[----:B------:R-:W-:Y:S01]  /*0b40*/  LOP3.LUT R0, R3, R0, RZ, 0xfc, !PT ;  /* 0x0000000003007212 */ /* 0x000fe200078efcff */
[----:B------:R-:W-:Y:S06]  /*0b50*/  BRA `(.L_x_249) ;  /* 0x0000000000107947 */ /* 0x000fec0003800000 */
.L_x_248:
[----:B------:R-:W-:-:S04]  /*0b60*/  LOP3.LUT R0, R0, 0x80000000, RZ, 0xc0, !PT ;  /* 0x8000000000007812 */ /* 0x000fc800078ec0ff */
[----:B------:R-:W-:Y:S01]  /*0b70*/  LOP3.LUT R0, R0, 0x7f800000, RZ, 0xfc, !PT ;  /* 0x7f80000000007812 */ /* 0x000fe200078efcff */
[----:B------:R-:W-:Y:S06]  /*0b80*/  BRA `(.L_x_249) ;  /* 0x0000000000047947 */ /* 0x000fec0003800000 */
.L_x_247:
[----:B------:R-:W-:-:S07]  /*0b90*/  IMAD R0, R6, 0x800000, R0 ;  /* 0x0080000006007824 */ /* 0x000fce00078e0200 */
.L_x_249:
[----:B------:R-:W-:Y:S05]  /*0ba0*/  BSYNC.RECONVERGENT B2 ;  /* 0x0000000000027941 */ /* 0x000fea0003800200 */
.L_x_246:
[----:B------:R-:W-:Y:S05]  /*0bb0*/  BRA `(.L_x_250) ;  /* 0x0000000000207947 */ /* 0x000fea0003800000 */
.L_x_245:
[----:B------:R-:W-:-:S04]  /*0bc0*/  LOP3.LUT R0, R3, 0x80000000, R6, 0x48, !PT ;  /* 0x8000000003007812 */ /* 0x000fc800078e4806 */
[----:B------:R-:W-:Y:S01]  /*0bd0*/  LOP3.LUT R0, R0, 0x7f800000, RZ, 0xfc, !PT ;  /* 0x7f80000000007812 */ /* 0x000fe200078efcff */
[----:B------:R-:W-:Y:S06]  /*0be0*/  BRA `(.L_x_250) ;  /* 0x0000000000147947 */ /* 0x000fec0003800000 */
.L_x_244:
[----:B------:R-:W-:Y:S01]  /*0bf0*/  LOP3.LUT R0, R3, 0x80000000, R6, 0x48, !PT ;  /* 0x8000000003007812 */ /* 0x000fe200078e4806 */
[----:B------:R-:W-:Y:S06]  /*0c00*/  BRA `(.L_x_250) ;  /* 0x00000000000c7947 */ /* 0x000fec0003800000 */
.L_x_243:
[----:B------:R-:W0:Y:S01]  /*0c10*/  MUFU.RSQ R0, -QNAN ;  /* 0xffc0000000007908 */ /* 0x000e220000001400 */
[----:B------:R-:W-:Y:S05]  /*0c20*/  BRA `(.L_x_250) ;  /* 0x0000000000047947 */ /* 0x000fea0003800000 */
.L_x_242:
[----:B------:R-:W-:-:S07]  /*0c30*/  FADD.FTZ R0, R0, R3 ;  /* 0x0000000300007221 */ /* 0x000fce0000010000 */
.L_x_250:
[----:B------:R-:W-:Y:S05]  /*0c40*/  BSYNC.RECONVERGENT B1 ;  /* 0x0000000000017941 */ /* 0x000fea0003800200 */
.L_x_240:
[----:B------:R-:W-:-:S04]  /*0c50*/  IMAD.MOV.U32 R5, RZ, RZ, 0x0 ;  /* 0x00000000ff057424 */ /* 0x000fc800078e00ff */
[----:B0-----:R-:W-:Y:S05]  /*0c60*/  RET.REL.NODEC R4 `(_Z8calc_mseP6float2S0_iiiPf) ;  /* 0xfffffff004e47950 */ /* 0x001fea0003c3ffff */
.L_x_251:
        /* <DEDUP_REMOVED lines=9> */
.L_x_387:


//--------------------- .text._Z10backprop_kP6float2S0_S0_S0_PfS1_S0_S0_S1_S1_S0_S0_S1_S1_S0_S0_S1_S1_iiii --------------------------
	.section	.text._Z10backprop_kP6float2S0_S0_S0_PfS1_S0_S0_S1_S1_S0_S0_S1_S1_S0_S0_S1_S1_iiii,"ax",@progbits
	.align	128
        .global         _Z10backprop_kP6float2S0_S0_S0_PfS1_S0_S0_S1_S1_S0_S0_S1_S1_S0_S0_S1_S1_iiii
        .type           _Z10backprop_kP6float2S0_S0_S0_PfS1_S0_S0_S1_S1_S0_S0_S1_S1_S0_S0_S1_S1_iiii,@function
        .size           _Z10backprop_kP6float2S0_S0_S0_PfS1_S0_S0_S1_S1_S0_S0_S1_S1_S0_S0_S1_S1_iiii,(.L_x_388 - _Z10backprop_kP6float2S0_S0_S0_PfS1_S0_S0_S1_S1_S0_S0_S1_S1_S0_S0_S1_S1_iiii)
        .other          _Z10backprop_kP6float2S0_S0_S0_PfS1_S0_S0_S1_S1_S0_S0_S1_S1_S0_S0_S1_S1_iiii,@"STO_CUDA_ENTRY STV_DEFAULT"
_Z10backprop_kP6float2S0_S0_S0_PfS1_S0_S0_S1_S1_S0_S0_S1_S1_S0_S0_S1_S1_iiii:
.text._Z10backprop_kP6float2S0_S0_S0_PfS1_S0_S0_S1_S1_S0_S0_S1_S1_S0_S0_S1_S1_iiii:
[----:B------:R-:W-:Y:S01]  /*0000*/  LDC R1, c[0x0][0x37c] ;  /* 0x0000df00ff017b82 */ /* 0x000fe20000000800 */
[----:B------:R-:W0:Y:S07]  /*0010*/  S2R R12, SR_TID.X ;  /* 0x00000000000c7919 */ /* 0x000e2e0000002100 */
[----:B------:R-:W1:Y:S01]  /*0020*/  S2UR UR7, SR_CTAID.X ;  /* 0x00000000000779c3 */ /* 0x000e620000002500 */
[----:B------:R-:W2:Y:S01]  /*0030*/  LDCU.128 UR8, c[0x0][0x410] ;  /* 0x00008200ff0877ac */ /* 0x000ea20008000c00 */
[----:B------:R-:W1:Y:S01]  /*0040*/  LDCU UR6, c[0x0][0x360] ;  /* 0x00006c00ff0677ac */ /* 0x000e620008000800 */
[----:B--2---:R-:W-:-:S02]  /*0050*/  ULEA.HI UR4, UR11, UR11, URZ, 0x1 ;  /* 0x0000000b0b047291 */ /* 0x004fc4000f8f08ff */
[----:B------:R-:W-:Y:S02]  /*0060*/  UIMAD UR5, UR9, UR8, URZ ;  /* 0x00000008090572a4 */ /* 0x000fe4000f8e02ff */
[----:B------:R-:W-:Y:S02]  /*0070*/  USHF.R.S32.HI UR4, URZ, 0x1, UR4 ;  /* 0x00000001ff047899 */ /* 0x000fe40008011404 */
[----:B-1----:R-:W-:Y:S02]  /*0080*/  UIMAD UR6, UR6, UR7, URZ ;  /* 0x00000007060672a4 */ /* 0x002fe4000f8e02ff */
[----:B------:R-:W-:-:S04]  /*0090*/  UIMAD UR5, UR5, UR10, URZ ;  /* 0x0000000a050572a4 */ /* 0x000fc8000f8e02ff */
[----:B------:R-:W-:Y:S01]  /*00a0*/  UIMAD UR5, UR4, UR5, UR5 ;  /* 0x00000005040572a4 */ /* 0x000fe2000f8e0205 */
[----:B0-----:R-:W-:-:S05]  /*00b0*/  IADD3 R29, PT, PT, R12, UR6, RZ ;  /* 0x000000060c1d7c10 */ /* 0x001fca000fffe0ff */
[----:B------:R-:W-:-:S13]  /*00c0*/  ISETP.GE.AND P0, PT, R29, UR5, PT ;  /* 0x000000051d007c0c */ /* 0x000fda000bf06270 */
[----:B------:R-:W-:Y:S05]  /*00d0*/  @P0 EXIT ;  /* 0x000000000000094d */ /* 0x000fea0003800000 */
[----:B------:R-:W-:Y:S01]  /*00e0*/  UIADD3 UR5, UPT, UPT, UR4, 0x1, URZ ;  /* 0x0000000104057890 */ /* 0x000fe2000fffe0ff */
[----:B------:R-:W-:Y:S01]  /*00f0*/  HFMA2 R28, -RZ, RZ, 0, 0 ;  /* 0x00000000ff1c7431 */ /* 0x000fe200000001ff */
[----:B------:R-:W-:Y:S01]  /*0100*/  UIMAD UR7, UR10, UR9, URZ ;  /* 0x000000090a0772a4 */ /* 0x000fe2000f8e02ff */
[----:B------:R-:W-:Y:S01]  /*0110*/  HFMA2 R11, -RZ, RZ, 0, 0 ;  /* 0x00000000ff0b7431 */ /* 0x000fe200000001ff */
[----:B------:R-:W-:Y:S01]  /*0120*/  UIMAD UR12, UR5, UR10, URZ ;  /* 0x0000000a050c72a4 */ /* 0x000fe2000f8e02ff */
[----:B------:R-:W-:Y:S01]  /*0130*/  MOV R27, RZ ;  /* 0x000000ff001b7202 */ /* 0x000fe20000000f00 */
[----:B------:R-:W-:Y:S02]  /*0140*/  UIMAD UR7, UR5, UR7, URZ ;  /* 0x00000007050772a4 */ /* 0x000fe4000f8e02ff */
[----:B------:R-:W-:Y:S02]  /*0150*/  UISETP.GE.AND UP0, UPT, UR9, 0x1, UPT ;  /* 0x000000010900788c */ /* 0x000fe4000bf06270 */
[----:B------:R-:W-:Y:S01]  /*0160*/  IABS R9, UR12 ;  /* 0x0000000c00097c13 */ /* 0x000fe20008000000 */
[----:B------:R-:W0:Y:S01]  /*0170*/  LDCU.64 UR14, c[0x0][0x358] ;  /* 0x00006b00ff0e77ac */ /* 0x000e220008000a00 */
[----:B------:R-:W-:-:S04]  /*0180*/  MOV R4, UR7 ;  /* 0x0000000700047c02 */ /* 0x000fc80008000f00 */
[-C--:B------:R-:W-:Y:S02]  /*0190*/  IABS R5, R4.reuse ;  /* 0x0000000400057213 */ /* 0x080fe40000000000 */
[----:B------:R-:W-:Y:S02]  /*01a0*/  IABS R4, R4 ;  /* 0x0000000400047213 */ /* 0x000fe40000000000 */
[----:B------:R-:W1:Y:S08]  /*01b0*/  I2F.RP R0, R5 ;  /* 0x0000000500007306 */ /* 0x000e700000209400 */
[----:B-1----:R-:W1:Y:S02]  /*01c0*/  MUFU.RCP R0, R0 ;  /* 0x0000000000007308 */ /* 0x002e640000001000 */
[----:B-1----:R-:W-:-:S02]  /*01d0*/  IADD3 R2, PT, PT, R0, 0xffffffe, RZ ;  /* 0x0ffffffe00027810 */ /* 0x002fc40007ffe0ff */
[----:B------:R-:W-:-:S04]  /*01e0*/  IABS R0, R29 ;  /* 0x0000001d00007213 */ /* 0x000fc80000000000 */
[----:B------:R1:W2:Y:S02]  /*01f0*/  F2I.FTZ.U32.TRUNC.NTZ R3, R2 ;  /* 0x0000000200037305 */ /* 0x0002a4000021f000 */
[----:B-1----:R-:W-:Y:S01]  /*0200*/  HFMA2 R2, -RZ, RZ, 0, 0 ;  /* 0x00000000ff027431 */ /* 0x002fe200000001ff */
[----:B--2---:R-:W-:-:S05]  /*0210*/  IADD3 R6, PT, PT, RZ, -R3, RZ ;  /* 0x80000003ff067210 */ /* 0x004fca0007ffe0ff */
[----:B------:R-:W-:Y:S01]  /*0220*/  IMAD R7, R6, R5, RZ ;  /* 0x0000000506077224 */ /* 0x000fe200078e02ff */
[----:B------:R-:W-:-:S03]  /*0230*/  MOV R6, UR5 ;  /* 0x0000000500067c02 */ /* 0x000fc60008000f00 */
[----:B------:R-:W-:Y:S01]  /*0240*/  IMAD.HI.U32 R3, R3, R7, R2 ;  /* 0x0000000703037227 */ /* 0x000fe200078e0002 */
[----:B------:R-:W-:Y:S02]  /*0250*/  IADD3 R7, PT, PT, RZ, -R4, RZ ;  /* 0x80000004ff077210 */ /* 0x000fe40007ffe0ff */
[----:B------:R-:W1:Y:S03]  /*0260*/  I2F.RP R4, R9 ;  /* 0x0000000900047306 */ /* 0x000e660000209400 */
[----:B------:R-:W-:-:S04]  /*0270*/  IMAD.HI.U32 R8, R3, R0, RZ ;  /* 0x0000000003087227 */ /* 0x000fc800078e00ff */
[----:B------:R-:W-:Y:S01]  /*0280*/  IMAD R0, R8, R7, R0 ;  /* 0x0000000708007224 */ /* 0x000fe200078e0200 */
[----:B------:R-:W-:-:S04]  /*0290*/  IABS R7, UR12 ;  /* 0x0000000c00077c13 */ /* 0x000fc80008000000 */
[----:B------:R-:W-:Y:S02]  /*02a0*/  ISETP.GT.U32.AND P1, PT, R5, R0, PT ;  /* 0x000000000500720c */ /* 0x000fe40003f24070 */
[----:B------:R-:W-:Y:S01]  /*02b0*/  IADD3 R7, PT, PT, RZ, -R7, RZ ;  /* 0x80000007ff077210 */ /* 0x000fe20007ffe0ff */
[----:B-1----:R-:W1:Y:S10]  /*02c0*/  MUFU.RCP R4, R4 ;  /* 0x0000000400047308 */ /* 0x002e740000001000 */
[----:B------:R-:W-:-:S02]  /*02d0*/  @!P1 IADD3 R0, PT, PT, R0, -R5, RZ ;  /* 0x8000000500009210 */ /* 0x000fc40007ffe0ff */
[----:B------:R-:W-:Y:S02]  /*02e0*/  @!P1 IADD3 R8, PT, PT, R8, 0x1, RZ ;  /* 0x0000000108089810 */ /* 0x000fe40007ffe0ff */
[----:B------:R-:W-:Y:S02]  /*02f0*/  ISETP.GE.U32.AND P0, PT, R0, R5, PT ;  /* 0x000000050000720c */ /* 0x000fe40003f06070 */
[----:B------:R-:W-:Y:S02]  /*0300*/  LOP3.LUT R0, R29, UR7, RZ, 0x3c, !PT ;  /* 0x000000071d007c12 */ /* 0x000fe4000f8e3cff */
[----:B------:R-:W-:Y:S02]  /*0310*/  ISETP.NE.AND P1, PT, RZ, UR7, PT ;  /* 0x00000007ff007c0c */ /* 0x000fe4000bf25270 */
[----:B------:R-:W-:Y:S02]  /*0320*/  ISETP.GE.AND P2, PT, R0, RZ, PT ;  /* 0x000000ff0000720c */ /* 0x000fe40003f46270 */
[----:B-1----:R-:W-:-:S04]  /*0330*/  IADD3 R2, PT, PT, R4, 0xffffffe, RZ ;  /* 0x0ffffffe04027810 */ /* 0x002fc80007ffe0ff */
[----:B------:R1:W2:Y:S01]  /*0340*/  F2I.FTZ.U32.TRUNC.NTZ R3, R2 ;  /* 0x0000000200037305 */ /* 0x0002a2000021f000 */
[----:B------:R-:W-:-:S06]  /*0350*/  @P0 IADD3 R8, PT, PT, R8, 0x1, RZ ;  /* 0x0000000108080810 */ /* 0x000fcc0007ffe0ff */
[----:B------:R-:W-:Y:S02]  /*0360*/  @!P2 IADD3 R8, PT, PT, -R8, RZ, RZ ;  /* 0x000000ff0808a210 */ /* 0x000fe40007ffe1ff */
[----:B------:R-:W-:Y:S02]  /*0370*/  @!P1 LOP3.LUT R8, RZ, UR7, RZ, 0x33, !PT ;  /* 0x00000007ff089c12 */ /* 0x000fe4000f8e33ff */
[----:B-1----:R-:W-:-:S03]  /*0380*/  MOV R2, RZ ;  /* 0x000000ff00027202 */ /* 0x002fc60000000f00 */
[----:B------:R-:W-:Y:S01]  /*0390*/  IMAD R26, R8, UR7, RZ ;  /* 0x00000007081a7c24 */ /* 0x000fe2000f8e02ff */
[----:B--2---:R-:W-:Y:S01]  /*03a0*/  IADD3 R4, PT, PT, RZ, -R3, RZ ;  /* 0x80000003ff047210 */ /* 0x004fe20007ffe0ff */
[----:B------:R-:W-:-:S03]  /*03b0*/  UIMAD UR7, UR11, UR10, URZ ;  /* 0x0000000a0b0772a4 */ /* 0x000fc6000f8e02ff */
[----:B------:R-:W-:Y:S01]  /*03c0*/  IADD3 R0, PT, PT, R29, -R26, RZ ;  /* 0x8000001a1d007210 */ /* 0x000fe20007ffe0ff */
[----:B------:R-:W-:-:S03]  /*03d0*/  IMAD R5, R4, R9, RZ ;  /* 0x0000000904057224 */ /* 0x000fc600078e02ff */
[----:B------:R-:W-:Y:S01]  /*03e0*/  IABS R4, R0 ;  /* 0x0000000000047213 */ /* 0x000fe20000000000 */
[----:B------:R-:W-:Y:S01]  /*03f0*/  IMAD.HI.U32 R2, R3, R5, R2 ;  /* 0x0000000503027227 */ /* 0x000fe200078e0002 */
[----:B------:R-:W-:Y:S02]  /*0400*/  IABS R5, R6 ;  /* 0x0000000600057213 */ /* 0x000fe40000000000 */
[----:B------:R-:W-:Y:S02]  /*0410*/  MOV R3, R4 ;  /* 0x0000000400037202 */ /* 0x000fe40000000f00 */
[----:B------:R-:W-:Y:S02]  /*0420*/  MOV R4, R7 ;  /* 0x0000000700047202 */ /* 0x000fe40000000f00 */
[----:B------:R-:W-:Y:S01]  /*0430*/  LOP3.LUT R0, R0, UR12, RZ, 0x3c, !PT ;  /* 0x0000000c00007c12 */ /* 0x000fe2000f8e3cff */
[----:B------:R-:W-:Y:S01]  /*0440*/  IMAD.HI.U32 R7, R2, R3, RZ ;  /* 0x0000000302077227 */ /* 0x000fe200078e00ff */
[----:B------:R-:W-:-:S02]  /*0450*/  IABS R6, R6 ;  /* 0x0000000600067213 */ /* 0x000fc40000000000 */
[----:B------:R-:W-:Y:S01]  /*0460*/  ISETP.GE.AND P2, PT, R0, RZ, PT ;  /* 0x000000ff0000720c */ /* 0x000fe20003f46270 */
[----:B------:R-:W-:Y:S01]  /*0470*/  IMAD R2, R7, R4, R3 ;  /* 0x0000000407027224 */ /* 0x000fe200078e0203 */
[----:B------:R-:W-:Y:S01]  /*0480*/  IADD3 R6, PT, PT, RZ, -R6, RZ ;  /* 0x80000006ff067210 */ /* 0x000fe20007ffe0ff */
[----:B------:R-:W1:Y:S03]  /*0490*/  I2F.RP R4, R5 ;  /* 0x0000000500047306 */ /* 0x000e660000209400 */
[----:B------:R-:W-:-:S05]  /*04a0*/  ISETP.GT.U32.AND P1, PT, R9, R2, PT ;  /* 0x000000020900720c */ /* 0x000fca0003f24070 */
[----:B-1----:R-:W1:Y:S08]  /*04b0*/  MUFU.RCP R4, R4 ;  /* 0x0000000400047308 */ /* 0x002e700000001000 */
[----:B------:R-:W-:Y:S02]  /*04c0*/  @!P1 IADD3 R2, PT, PT, R2, -R9, RZ ;  /* 0x8000000902029210 */ /* 0x000fe40007ffe0ff */
[----:B------:R-:W-:-:S02]  /*04d0*/  @!P1 IADD3 R7, PT, PT, R7, 0x1, RZ ;  /* 0x0000000107079810 */ /* 0x000fc40007ffe0ff */
[----:B------:R-:W-:Y:S02]  /*04e0*/  ISETP.GE.U32.AND P0, PT, R2, R9, PT ;  /* 0x000000090200720c */ /* 0x000fe40003f06070 */
[----:B------:R-:W-:Y:S02]  /*04f0*/  ISETP.NE.AND P1, PT, RZ, UR12, PT ;  /* 0x0000000cff007c0c */ /* 0x000fe4000bf25270 */
[----:B-1----:R-:W-:-:S09]  /*0500*/  IADD3 R2, PT, PT, R4, 0xffffffe, RZ ;  /* 0x0ffffffe04027810 */ /* 0x002fd20007ffe0ff */
[----:B------:R-:W-:Y:S01]  /*0510*/  @P0 IADD3 R7, PT, PT, R7, 0x1, RZ ;  /* 0x0000000107070810 */ /* 0x000fe20007ffe0ff */
[----:B------:R1:W2:Y:S01]  /*0520*/  F2I.FTZ.U32.TRUNC.NTZ R3, R2 ;  /* 0x0000000200037305 */ /* 0x0002a2000021f000 */
[----:B------:R-:W-:Y:S02]  /*0530*/  I2FP.F32.S32 R4, UR7 ;  /* 0x0000000700047c45 */ /* 0x000fe40008201400 */
[----:B------:R-:W-:Y:S02]  /*0540*/  @!P2 IADD3 R7, PT, PT, -R7, RZ, RZ ;  /* 0x000000ff0707a210 */ /* 0x000fe40007ffe1ff */
[----:B------:R-:W-:Y:S01]  /*0550*/  @!P1 LOP3.LUT R7, RZ, UR12, RZ, 0x33, !PT ;  /* 0x0000000cff079c12 */ /* 0x000fe2000f8e33ff */
[----:B-1----:R-:W-:-:S04]  /*0560*/  HFMA2 R2, -RZ, RZ, 0, 0 ;  /* 0x00000000ff027431 */ /* 0x002fc800000001ff */
[----:B------:R-:W-:-:S05]  /*0570*/  IMAD R31, R7, UR12, RZ ;  /* 0x0000000c071f7c24 */ /* 0x000fca000f8e02ff */
[----:B------:R-:W-:Y:S02]  /*0580*/  IADD3 R10, PT, PT, R26, R31, RZ ;  /* 0x0000001f1a0a7210 */ /* 0x000fe40007ffe0ff */
[----:B--2---:R-:W-:Y:S02]  /*0590*/  IADD3 R0, PT, PT, RZ, -R3, RZ ;  /* 0x80000003ff007210 */ /* 0x004fe40007ffe0ff */
[----:B------:R-:W-:-:S03]  /*05a0*/  IADD3 R37, PT, PT, R29, -R10, RZ ;  /* 0x8000000a1d257210 */ /* 0x000fc60007ffe0ff */
[----:B------:R-:W-:Y:S01]  /*05b0*/  IMAD R9, R0, R5, RZ ;  /* 0x0000000500097224 */ /* 0x000fe200078e02ff */
[----:B------:R-:W-:-:S03]  /*05c0*/  IABS R0, R37 ;  /* 0x0000002500007213 */ /* 0x000fc60000000000 */
[----:B------:R-:W-:Y:S01]  /*05d0*/  IMAD.HI.U32 R2, R3, R9, R2 ;  /* 0x0000000903027227 */ /* 0x000fe200078e0002 */
[----:B------:R-:W-:Y:S02]  /*05e0*/  MOV R3, R0 ;  /* 0x0000000000037202 */ /* 0x000fe40000000f00 */
[----:B------:R-:W-:-:S03]  /*05f0*/  MOV R0, R6 ;  /* 0x0000000600007202 */ /* 0x000fc60000000f00 */
[----:B------:R-:W-:Y:S01]  /*0600*/  IMAD.HI.U32 R6, R2, R3, RZ ;  /* 0x0000000302067227 */ /* 0x000fe200078e00ff */
[----:B------:R-:W-:-:S03]  /*0610*/  I2FP.F32.S32 R2, UR9 ;  /* 0x0000000900027c45 */ /* 0x000fc60008201400 */
[----:B------:R-:W-:Y:S02]  /*0620*/  IMAD R0, R6, R0, R3 ;  /* 0x0000000006007224 */ /* 0x000fe400078e0203 */
[----:B------:R-:W-:-:S03]  /*0630*/  FADD R3, R4, R4 ;  /* 0x0000000404037221 */ /* 0x000fc60000000000 */
[----:B------:R-:W-:-:S13]  /*0640*/  ISETP.GT.U32.AND P1, PT, R5, R0, PT ;  /* 0x000000000500720c */ /* 0x000fda0003f24070 */
[-C--:B------:R-:W-:Y:S02]  /*0650*/  @!P1 IADD3 R0, PT, PT, R0, -R5.reuse, RZ ;  /* 0x8000000500009210 */ /* 0x080fe40007ffe0ff */
[----:B------:R-:W-:Y:S02]  /*0660*/  @!P1 IADD3 R6, PT, PT, R6, 0x1, RZ ;  /* 0x0000000106069810 */ /* 0x000fe40007ffe0ff */
[----:B------:R-:W-:Y:S01]  /*0670*/  ISETP.GE.U32.AND P0, PT, R0, R5, PT ;  /* 0x000000050000720c */ /* 0x000fe20003f06070 */
[----:B------:R-:W-:Y:S01]  /*0680*/  HFMA2 R5, -RZ, RZ, 0, 0 ;  /* 0x00000000ff057431 */ /* 0x000fe200000001ff */
[----:B------:R-:W-:Y:S02]  /*0690*/  LOP3.LUT R0, R37, UR5, RZ, 0x3c, !PT ;  /* 0x0000000525007c12 */ /* 0x000fe4000f8e3cff */
[----:B------:R-:W-:Y:S02]  /*06a0*/  ISETP.NE.AND P1, PT, RZ, UR5, PT ;  /* 0x00000005ff007c0c */ /* 0x000fe4000bf25270 */
[----:B------:R-:W-:-:S02]  /*06b0*/  ISETP.GE.AND P2, PT, R0, RZ, PT ;  /* 0x000000ff0000720c */ /* 0x000fc40003f46270 */
[----:B------:R-:W-:-:S05]  /*06c0*/  I2FP.F32.S32 R0, UR8 ;  /* 0x0000000800007c45 */ /* 0x000fca0008201400 */
[----:B------:R-:W-:Y:S01]  /*06d0*/  @P0 IADD3 R6, PT, PT, R6, 0x1, RZ ;  /* 0x0000000106060810 */ /* 0x000fe20007ffe0ff */
[----:B------:R-:W-:Y:S01]  /*06e0*/  FMUL R3, R0, R3 ;  /* 0x0000000300037220 */ /* 0x000fe20000400000 */
[----:B------:R-:W-:-:S03]  /*06f0*/  I2FP.F32.S32 R0, UR10 ;  /* 0x0000000a00007c45 */ /* 0x000fc60008201400 */
[----:B------:R-:W-:Y:S01]  /*0700*/  FMUL R3, R2, R3 ;  /* 0x0000000302037220 */ /* 0x000fe20000400000 */
[----:B------:R-:W-:Y:S02]  /*0710*/  @!P2 IADD3 R6, PT, PT, -R6, RZ, RZ ;  /* 0x000000ff0606a210 */ /* 0x000fe40007ffe1ff */
[----:B------:R-:W-:Y:S01]  /*0720*/  @!P1 LOP3.LUT R6, RZ, UR5, RZ, 0x33, !PT ;  /* 0x00000005ff069c12 */ /* 0x000fe2000f8e33ff */
[----:B------:R-:W-:Y:S01]  /*0730*/  FMUL R3, R0, R3 ;  /* 0x0000000300037220 */ /* 0x000fe20000400000 */
[----:B------:R-:W-:-:S03]  /*0740*/  MOV R0, RZ ;  /* 0x000000ff00007202 */ /* 0x000fc60000000f00 */
[----:B------:R-:W-:-:S05]  /*0750*/  IMAD R30, R6, UR5, RZ ;  /* 0x00000005061e7c24 */ /* 0x000fca000f8e02ff */
[----:B------:R-:W-:Y:S02]  /*0760*/  IADD3 R9, PT, PT, R29, -R30, -R10 ;  /* 0x8000001e1d097210 */ /* 0x000fe40007ffe80a */
[----:B------:R-:W-:Y:S02]  /*0770*/  I2FP.F32.S32 R10, UR11 ;  /* 0x0000000b000a7c45 */ /* 0x000fe40008201400 */
[C---:B------:R-:W-:Y:S02]  /*0780*/  ISETP.GT.AND P0, PT, R9.reuse, RZ, PT ;  /* 0x000000ff0900720c */ /* 0x040fe40003f04270 */
[----:B------:R-:W-:Y:S01]  /*0790*/  ISETP.GE.AND P1, PT, R9, UR4, PT ;  /* 0x0000000409007c0c */ /* 0x000fe2000bf26270 */
[----:B------:R-:W-:-:S04]  /*07a0*/  FMUL R10, R10, R3 ;  /* 0x000000030a0a7220 */ /* 0x000fc80000400000 */
[----:B------:R-:W-:-:S06]  /*07b0*/  FMUL R3, R10, 0.5 ;  /* 0x3f0000000a037820 */ /* 0x000fcc0000400000 */
[----:B------:R-:W-:Y:S02]  /*07c0*/  @P0 FSEL R10, R3, R10, !P1 ;  /* 0x0000000a030a0208 */ /* 0x000fe40004800000 */
[----:B------:R-:W-:Y:S01]  /*07d0*/  CS2R R2, SRZ ;  /* 0x0000000000027805 */ /* 0x000fe2000001ff00 */
[----:B0-----:R-:W-:Y:S06]  /*07e0*/  BRA.U !UP0, `(.L_x_252) ;  /* 0x0000001108047547 */ /* 0x001fec000b800000 */
[----:B------:R-:W-:Y:S01]  /*07f0*/  UISETP.GE.U32.AND UP1, UPT, UR9, 0x4, UPT ;  /* 0x000000040900788c */ /* 0x000fe2000bf26070 */
[----:B------:R-:W-:Y:S01]  /*0800*/  LOP3.LUT P0, RZ, R6, R9, RZ, 0xfc, !PT ;  /* 0x0000000906ff7212 */ /* 0x000fe2000780fcff */
[----:B------:R-:W-:Y:S01]  /*0810*/  ULOP3.LUT UR11, UR9, 0x3, URZ, 0xc0, !UPT ;  /* 0x00000003090b7892 */ /* 0x000fe2000f8ec0ff */
[----:B------:R-:W-:Y:S02]  /*0820*/  MOV R11, RZ ;  /* 0x000000ff000b7202 */ /* 0x000fe40000000f00 */
[----:B------:R-:W-:Y:S02]  /*0830*/  CS2R R2, SRZ ;  /* 0x0000000000027805 */ /* 0x000fe4000001ff00 */
[----:B------:R-:W-:Y:S01]  /*0840*/  MOV R27, RZ ;  /* 0x000000ff001b7202 */ /* 0x000fe20000000f00 */
[----:B------:R-:W-:Y:S01]  /*0850*/  UMOV UR4, URZ ;  /* 0x000000ff00047c82 */ /* 0x000fe20008000000 */
[----:B------:R-:W-:Y:S01]  /*0860*/  MOV R28, RZ ;  /* 0x000000ff001c7202 */ /* 0x000fe20000000f00 */
[----:B------:R-:W-:Y:S01]  /*0870*/  UISETP.NE.AND UP0, UPT, UR11, URZ, UPT ;  /* 0x000000ff0b00728c */ /* 0x000fe2000bf05270 */
[----:B------:R-:W-:-:S02]  /*0880*/  MOV R0, RZ ;  /* 0x000000ff00007202 */ /* 0x000fc40000000f00 */
[----:B------:R-:W-:Y:S01]  /*0890*/  MOV R5, RZ ;  /* 0x000000ff00057202 */ /* 0x000fe20000000f00 */
[----:B------:R-:W-:Y:S07]  /*08a0*/  BRA.U !UP1, `(.L_x_253) ;  /* 0x0000000909387547 */ /* 0x000fee000b800000 */
[----:B------:R-:W-:Y:S01]  /*08b0*/  MOV R15, UR8 ;  /* 0x00000008000f7c02 */ /* 0x000fe20008000f00 */
[C---:B------:R-:W-:Y:S01]  /*08c0*/  IMAD R11, R8.reuse, UR9, R7 ;  /* 0x00000009080b7c24 */ /* 0x040fe2000f8e0207 */
[----:B------:R-:W-:Y:S01]  /*08d0*/  MOV R13, UR8 ;  /* 0x00000008000d7c02 */ /* 0x000fe20008000f00 */
[----:B------:R-:W-:Y:S01]  /*08e0*/  UIMAD UR7, UR10, UR8, URZ ;  /* 0x000000080a0772a4 */ /* 0x000fe2000f8e02ff */
[----:B------:R-:W-:Y:S01]  /*08f0*/  IADD3 R36, PT, PT, R29, -R31, RZ ;  /* 0x8000001f1d247210 */ /* 0x000fe20007ffe0ff */
[--C-:B------:R-:W-:Y:S01]  /*0900*/  IMAD R16, R15, 0x3, R8.reuse ;  /* 0x000000030f107824 */ /* 0x100fe200078e0208 */
[----:B------:R-:W-:Y:S01]  /*0910*/  LEA R14, R13, R8, 0x1 ;  /* 0x000000080d0e7211 */ /* 0x000fe200078e08ff */
[----:B------:R-:W-:Y:S01]  /*0920*/  ULOP3.LUT UR4, UR9, 0x7ffffffc, URZ, 0xc0, !UPT ;  /* 0x7ffffffc09047892 */ /* 0x000fe2000f8ec0ff */
[----:B------:R-:W-:Y:S01]  /*0930*/  IADD3 R15, PT, PT, R8, -R11, RZ ;  /* 0x8000000b080f7210 */ /* 0x000fe20007ffe0ff */
[----:B------:R-:W-:Y:S01]  /*0940*/  UIMAD UR7, UR5, UR7, URZ ;  /* 0x00000007050772a4 */ /* 0x000fe2000f8e02ff */
[----:B------:R-:W-:-:S02]  /*0950*/  IADD3 R13, PT, PT, -R11, UR8, R8 ;  /* 0x000000080b0d7c10 */ /* 0x000fc4000fffe108 */
[----:B------:R-:W-:Y:S01]  /*0960*/  IADD3 R14, PT, PT, -R11, R14, RZ ;  /* 0x0000000e0b0e7210 */ /* 0x000fe20007ffe1ff */
[----:B------:R-:W-:Y:S01]  /*0970*/  IMAD R17, R15, UR10, RZ ;  /* 0x0000000a0f117c24 */ /* 0x000fe2000f8e02ff */
[----:B------:R-:W-:Y:S01]  /*0980*/  IADD3 R16, PT, PT, -R11, R16, RZ ;  /* 0x000000100b107210 */ /* 0x000fe20007ffe1ff */
[----:B------:R-:W-:Y:S02]  /*0990*/  IMAD R13, R13, UR10, RZ ;  /* 0x0000000a0d0d7c24 */ /* 0x000fe4000f8e02ff */
[----:B------:R-:W-:Y:S02]  /*09a0*/  IMAD R11, R14, UR10, RZ ;  /* 0x0000000a0e0b7c24 */ /* 0x000fe4000f8e02ff */
[----:B------:R-:W-:Y:S02]  /*09b0*/  IMAD R15, R16, UR10, RZ ;  /* 0x0000000a100f7c24 */ /* 0x000fe4000f8e02ff */
[--C-:B------:R-:W-:Y:S02]  /*09c0*/  IMAD R13, R13, UR5, R12.reuse ;  /* 0x000000050d0d7c24 */ /* 0x100fe4000f8e020c */
[----:B------:R-:W-:-:S02]  /*09d0*/  IMAD R17, R17, UR5, R12 ;  /* 0x0000000511117c24 */ /* 0x000fc4000f8e020c */
[--C-:B------:R-:W-:Y:S01]  /*09e0*/  IMAD R24, R11, UR5, R12.reuse ;  /* 0x000000050b187c24 */ /* 0x100fe2000f8e020c */
[----:B------:R-:W-:Y:S01]  /*09f0*/  MOV R11, RZ ;  /* 0x000000ff000b7202 */ /* 0x000fe20000000f00 */
[----:B------:R-:W-:Y:S01]  /*0a00*/  IMAD R15, R15, UR5, R12 ;  /* 0x000000050f0f7c24 */ /* 0x000fe2000f8e020c */
[----:B------:R-:W-:Y:S01]  /*0a10*/  IADD3 R25, PT, PT, R13, UR6, RZ ;  /* 0x000000060d197c10 */ /* 0x000fe2000fffe0ff */
[----:B------:R-:W-:Y:S01]  /*0a20*/  UIADD3 UR5, UPT, UPT, -UR4, URZ, URZ ;  /* 0x000000ff04057290 */ /* 0x000fe2000fffe1ff */
[----:B------:R-:W-:Y:S02]  /*0a30*/  IADD3 R22, PT, PT, R17, UR6, RZ ;  /* 0x0000000611167c10 */ /* 0x000fe4000fffe0ff */
[----:B------:R-:W-:Y:S02]  /*0a40*/  IADD3 R24, PT, PT, R24, UR6, RZ ;  /* 0x0000000618187c10 */ /* 0x000fe4000fffe0ff */
[----:B------:R-:W-:-:S07]  /*0a50*/  IADD3 R23, PT, PT, R15, UR6, RZ ;  /* 0x000000060f177c10 */ /* 0x000fce000fffe0ff */
.L_x_254:
[----:B------:R-:W0:Y:S08]  /*0a60*/  LDC.64 R40, c[0x0][0x380] ;  /* 0x0000e000ff287b82 */ /* 0x000e300000000a00 */
[----:B------:R-:W1:Y:S08]  /*0a70*/  LDC.64 R32, c[0x0][0x390] ;  /* 0x0000e400ff207b82 */ /* 0x000e700000000a00 */
[----:B------:R-:W2:Y:S01]  /*0a80*/  LDC.64 R44, c[0x0][0x388] ;  /* 0x0000e200ff2c7b82 */ /* 0x000ea20000000a00 */
[----:B------:R-:W-:-:S02]  /*0a90*/  MOV R43, UR12 ;  /* 0x0000000c002b7c02 */ /* 0x000fc40008000f00 */
[----:B------:R-:W-:Y:S01]  /*0aa0*/  MOV R39, UR12 ;  /* 0x0000000c00277c02 */ /* 0x000fe20008000f00 */
[----:B0-----:R-:W-:-:S04]  /*0ab0*/  IMAD.WIDE R40, R37, 0x8, R40 ;  /* 0x0000000825287825 */ /* 0x001fc800078e0228 */
[----:B------:R-:W0:Y:S01]  /*0ac0*/  LDC.64 R34, c[0x0][0x398] ;  /* 0x0000e600ff227b82 */ /* 0x000e220000000a00 */
[----:B------:R-:W3:Y:S01]  /*0ad0*/  LDG.E.64 R12, desc[UR14][R40.64] ;  /* 0x0000000e280c7981 */ /* 0x000ee2000c1e1b00 */
[----:B-1----:R-:W-:-:S05]  /*0ae0*/  IMAD.WIDE R32, R36, 0x8, R32 ;  /* 0x0000000824207825 */ /* 0x002fca00078e0220 */
[----:B------:R1:W3:Y:S01]  /*0af0*/  LDG.E.64 R14, desc[UR14][R32.64] ;  /* 0x0000000e200e7981 */ /* 0x0002e2000c1e1b00 */
[----:B------:R-:W-:-:S04]  /*0b00*/  IMAD.WIDE R42, R43, 0x8, R40 ;  /* 0x000000082b2a7825 */ /* 0x000fc800078e0228 */
[----:B--2---:R-:W-:Y:S01]  /*0b10*/  IMAD.WIDE R44, R37, 0x8, R44 ;  /* 0x00000008252c7825 */ /* 0x004fe200078e022c */
[----:B------:R-:W2:Y:S03]  /*0b20*/  LDG.E.64 R18, desc[UR14][R42.64] ;  /* 0x0000000e2a127981 */ /* 0x000ea6000c1e1b00 */
[----:B------:R-:W-:Y:S01]  /*0b30*/  IMAD.WIDE R38, R39, 0x8, R32 ;  /* 0x0000000827267825 */ /* 0x000fe200078e0220 */
[----:B------:R4:W5:Y:S04]  /*0b40*/  LDG.E.64 R16, desc[UR14][R44.64] ;  /* 0x0000000e2c107981 */ /* 0x000968000c1e1b00 */
[----:B------:R-:W2:Y:S01]  /*0b50*/  LDG.E.64 R20, desc[UR14][R38.64] ;  /* 0x0000000e26147981 */ /* 0x000ea2000c1e1b00 */
[----:B-1----:R-:W-:-:S05]  /*0b60*/  MOV R33, UR12 ;  /* 0x0000000c00217c02 */ /* 0x002fca0008000f00 */
[----:B----4-:R-:W-:-:S04]  /*0b70*/  IMAD.WIDE R44, R33, 0x8, R44 ;  /* 0x00000008212c7825 */ /* 0x010fc800078e022c */
[-C--:B---3--:R-:W-:Y:S01]  /*0b80*/  FMUL R32, R12, R15.reuse ;  /* 0x0000000f0c207220 */ /* 0x088fe20000400000 */
[----:B------:R-:W-:-:S03]  /*0b90*/  FMUL R41, R13, R15 ;  /* 0x0000000f0d297220 */ /* 0x000fc60000400000 */
[-C--:B------:R-:W-:Y:S01]  /*0ba0*/  FFMA R32, R13, R14.reuse, R32 ;  /* 0x0000000e0d207223 */ /* 0x080fe20000000020 */
[----:B------:R-:W-:-:S03]  /*0bb0*/  FFMA R15, R12, R14, -R41 ;  /* 0x0000000e0c0f7223 */ /* 0x000fc60000000829 */
[----:B------:R-:W-:Y:S01]  /*0bc0*/  FADD R27, R32, R27 ;  /* 0x0000001b201b7221 */ /* 0x000fe20000000000 */
[----:B-----5:R-:W-:Y:S01]  /*0bd0*/  FADD R32, R17, -R13 ;  /* 0x8000000d11207221 */ /* 0x020fe20000000000 */
[----:B------:R-:W-:Y:S01]  /*0be0*/  FADD R40, R16, -R12 ;  /* 0x8000000c10287221 */ /* 0x000fe20000000000 */
[----:B--2---:R-:W-:Y:S01]  /*0bf0*/  FMUL R17, R19, R21 ;  /* 0x0000001513117220 */ /* 0x004fe20000400000 */
[----:B0-----:R-:W-:-:S04]  /*0c00*/  IMAD.WIDE R12, R22, 0x8, R34 ;  /* 0x00000008160c7825 */ /* 0x001fc800078e0222 */
[----:B------:R-:W-:Y:S01]  /*0c10*/  FADD R28, R15, R28 ;  /* 0x0000001c0f1c7221 */ /* 0x000fe20000000000 */
[C---:B------:R-:W-:Y:S01]  /*0c20*/  FMUL R16, R18.reuse, R21 ;  /* 0x0000001512107220 */ /* 0x040fe20000400000 */
[-C--:B------:R-:W-:Y:S01]  /*0c30*/  FFMA R17, R18, R20.reuse, -R17 ;  /* 0x0000001412117223 */ /* 0x080fe20000000811 */
[----:B------:R0:W2:Y:S02]  /*0c40*/  LDG.E.64 R14, desc[UR14][R44.64] ;  /* 0x0000000e2c0e7981 */ /* 0x0000a4000c1e1b00 */
[----:B------:R-:W-:Y:S01]  /*0c50*/  FFMA R20, R19, R20, R16 ;  /* 0x0000001413147223 */ /* 0x000fe20000000010 */
[----:B------:R-:W-:Y:S01]  /*0c60*/  FADD R28, R28, R17 ;  /* 0x000000111c1c7221 */ /* 0x000fe20000000000 */
[----:B------:R-:W3:Y:S01]  /*0c70*/  LDG.E.64 R12, desc[UR14][R12.64] ;  /* 0x0000000e0c0c7981 */ /* 0x000ee2000c1e1b00 */
[----:B------:R-:W-:-:S06]  /*0c80*/  IMAD.WIDE R16, R25, 0x8, R34 ;  /* 0x0000000819107825 */ /* 0x000fcc00078e0222 */
[----:B------:R-:W4:Y:S01]  /*0c90*/  LDG.E.64 R16, desc[UR14][R16.64] ;  /* 0x0000000e10107981 */ /* 0x000f22000c1e1b00 */
[----:B0-----:R-:W-:-:S04]  /*0ca0*/  IMAD.WIDE R44, R33, 0x8, R44 ;  /* 0x00000008212c7825 */ /* 0x001fc800078e022c */
[----:B------:R-:W-:Y:S01]  /*0cb0*/  FADD R27, R27, R20 ;  /* 0x000000141b1b7221 */ /* 0x000fe20000000000 */
[----:B--2---:R-:W-:Y:S01]  /*0cc0*/  FADD R21, R14, -R18 ;  /* 0x800000120e157221 */ /* 0x004fe20000000000 */
[----:B------:R-:W-:Y:S01]  /*0cd0*/  FADD R19, R15, -R19 ;  /* 0x800000130f137221 */ /* 0x000fe20000000000 */
[C---:B---3--:R-:W-:Y:S01]  /*0ce0*/  FFMA R18, R13.reuse, R40, R2 ;  /* 0x000000280d127223 */ /* 0x048fe20000000002 */
[----:B------:R-:W-:Y:S01]  /*0cf0*/  FMUL R13, R13, R32 ;  /* 0x000000200d0d7220 */ /* 0x000fe20000400000 */
[----:B------:R-:W-:-:S04]  /*0d00*/  IMAD.WIDE R14, R33, 0x8, R42 ;  /* 0x00000008210e7825 */ /* 0x000fc800078e022a */
[C---:B------:R-:W-:Y:S01]  /*0d10*/  FFMA R41, R12.reuse, R32, R3 ;  /* 0x000000200c297223 */ /* 0x040fe20000000003 */
[CC--:B------:R-:W-:Y:S01]  /*0d20*/  FFMA R20, R12.reuse, R40.reuse, R5 ;  /* 0x000000280c147223 */ /* 0x0c0fe20000000005 */
[----:B------:R-:W-:Y:S01]  /*0d30*/  FADD R43, R13, R0 ;  /* 0x000000000d2b7221 */ /* 0x000fe20000000000 */
[----:B------:R-:W-:Y:S01]  /*0d40*/  FFMA R40, R12, R40, R13 ;  /* 0x000000280c287223 */ /* 0x000fe2000000000d */
[C---:B----4-:R-:W-:Y:S01]  /*0d50*/  FFMA R0, R17.reuse, R21, R18 ;  /* 0x0000001511007223 */ /* 0x050fe20000000012 */
[-C--:B------:R-:W-:Y:S01]  /*0d60*/  FMUL R18, R17, R19.reuse ;  /* 0x0000001311127220 */ /* 0x080fe20000400000 */
[----:B------:R-:W-:Y:S01]  /*0d70*/  FFMA R5, R16, R19, R41 ;  /* 0x0000001310057223 */ /* 0x000fe20000000029 */
[----:B------:R-:W-:Y:S01]  /*0d80*/  IMAD.WIDE R2, R24, 0x8, R34 ;  /* 0x0000000818027825 */ /* 0x000fe200078e0222 */
[----:B------:R0:W2:Y:S01]  /*0d90*/  LDG.E.64 R12, desc[UR14][R14.64] ;  /* 0x0000000e0e0c7981 */ /* 0x0000a2000c1e1b00 */
[----:B------:R-:W-:Y:S02]  /*0da0*/  MOV R19, UR12 ;  /* 0x0000000c00137c02 */ /* 0x000fe40008000f00 */
[----:B------:R-:W-:Y:S01]  /*0db0*/  MOV R17, UR12 ;  /* 0x0000000c00117c02 */ /* 0x000fe20008000f00 */
[----:B------:R1:W2:Y:S01]  /*0dc0*/  LDG.E.64 R32, desc[UR14][R44.64] ;  /* 0x0000000e2c207981 */ /* 0x0002a2000c1e1b00 */
[CC--:B------:R-:W-:Y:S01]  /*0dd0*/  FFMA R41, R16.reuse, R21.reuse, R20 ;  /* 0x0000001510297223 */ /* 0x0c0fe20000000014 */
[----:B------:R-:W-:-:S02]  /*0de0*/  FFMA R42, R16, R21, R18 ;  /* 0x00000015102a7223 */ /* 0x000fc40000000012 */
[----:B------:R-:W3:Y:S01]  /*0df0*/  LDG.E.64 R2, desc[UR14][R2.64] ;  /* 0x0000000e02027981 */ /* 0x000ee2000c1e1b00 */
[----:B0-----:R-:W-:-:S04]  /*0e00*/  IMAD.WIDE R14, R19, 0x8, R14 ;  /* 0x00000008130e7825 */ /* 0x001fc800078e020e */
[----:B-1----:R-:W-:Y:S01]  /*0e10*/  IMAD.WIDE R44, R17, 0x8, R44 ;  /* 0x00000008112c7825 */ /* 0x002fe200078e022c */
[----:B------:R-:W-:Y:S01]  /*0e20*/  MOV R21, UR12 ;  /* 0x0000000c00157c02 */ /* 0x000fe20008000f00 */
[----:B------:R-:W4:Y:S02]  /*0e30*/  LDG.E.64 R14, desc[UR14][R14.64] ;  /* 0x0000000e0e0e7981 */ /* 0x000f24000c1e1b00 */
[----:B------:R-:W-:Y:S02]  /*0e40*/  IMAD.WIDE R16, R23, 0x8, R34 ;  /* 0x0000000817107825 */ /* 0x000fe400078e0222 */
[----:B------:R-:W4:Y:S02]  /*0e50*/  LDG.E.64 R34, desc[UR14][R44.64] ;  /* 0x0000000e2c227981 */ /* 0x000f24000c1e1b00 */
[----:B------:R-:W-:-:S04]  /*0e60*/  IMAD.WIDE R38, R19, 0x8, R38 ;  /* 0x0000000813267825 */ /* 0x000fc800078e0226 */
[----:B------:R-:W-:Y:S01]  /*0e70*/  FADD R43, R43, R18 ;  /* 0x000000122b2b7221 */ /* 0x000fe20000000000 */
[----:B------:R-:W5:Y:S01]  /*0e80*/  LDG.E.64 R16, desc[UR14][R16.64] ;  /* 0x0000000e10107981 */ /* 0x000f62000c1e1b00 */
[----:B------:R-:W-:-:S03]  /*0e90*/  IMAD.WIDE R20, R21, 0x8, R38 ;  /* 0x0000000815147825 */ /* 0x000fc600078e0226 */
[----:B------:R0:W5:Y:S04]  /*0ea0*/  LDG.E.64 R18, desc[UR14][R38.64] ;  /* 0x0000000e26127981 */ /* 0x000168000c1e1b00 */
[----:B------:R-:W5:Y:S01]  /*0eb0*/  LDG.E.64 R20, desc[UR14][R20.64] ;  /* 0x0000000e14147981 */ /* 0x000f62000c1e1b00 */
[----:B------:R-:W-:-:S04]  /*0ec0*/  FADD R40, R40, R11 ;  /* 0x0000000b28287221 */ /* 0x000fc80000000000 */
[----:B------:R-:W-:Y:S01]  /*0ed0*/  FADD R42, R40, R42 ;  /* 0x0000002a282a7221 */ /* 0x000fe20000000000 */
[----:B------:R-:W-:Y:S01]  /*0ee0*/  UIADD3 UR5, UPT, UPT, UR5, 0x4, URZ ;  /* 0x0000000405057890 */ /* 0x000fe2000fffe0ff */
[----:B0-----:R-:W-:-:S03]  /*0ef0*/  MOV R38, UR12 ;  /* 0x0000000c00267c02 */ /* 0x001fc60008000f00 */
[----:B------:R-:W-:Y:S01]  /*0f00*/  UISETP.NE.AND UP1, UPT, UR5, URZ, UPT ;  /* 0x000000ff0500728c */ /* 0x000fe2000bf25270 */
[----:B------:R-:W-:Y:S02]  /*0f10*/  LEA R37, R38, R37, 0x2 ;  /* 0x0000002526257211 */ /* 0x000fe400078e10ff */
[----:B------:R-:W-:-:S04]  /*0f20*/  MOV R38, UR7 ;  /* 0x0000000700267c02 */ /* 0x000fc80008000f00 */
[C---:B------:R-:W-:Y:S02]  /*0f30*/  LEA R25, R38.reuse, R25, 0x2 ;  /* 0x0000001926197211 */ /* 0x040fe400078e10ff */
[----:B------:R-:W-:Y:S01]  /*0f40*/  LEA R23, R38, R23, 0x2 ;  /* 0x0000001726177211 */ /* 0x000fe200078e10ff */
[----:B--2---:R-:W-:Y:S01]  /*0f50*/  FADD R40, R33, -R13 ;  /* 0x8000000d21287221 */ /* 0x004fe20000000000 */
[----:B------:R-:W-:Y:S01]  /*0f60*/  MOV R33, UR12 ;  /* 0x0000000c00217c02 */ /* 0x000fe20008000f00 */
[----:B------:R-:W-:-:S03]  /*0f70*/  FADD R32, R32, -R12 ;  /* 0x8000000c20207221 */ /* 0x000fc60000000000 */
[----:B------:R-:W-:Y:S01]  /*0f80*/  LEA R36, R33, R36, 0x2 ;  /* 0x0000002421247211 */ /* 0x000fe200078e10ff */
[C---:B---3--:R-:W-:Y:S01]  /*0f90*/  FFMA R0, R3.reuse, R32, R0 ;  /* 0x0000002003007223 */ /* 0x048fe20000000000 */
[----:B------:R-:W-:Y:S01]  /*0fa0*/  MOV R33, UR7 ;  /* 0x0000000700217c02 */ /* 0x000fe20008000f00 */
[----:B------:R-:W-:Y:S01]  /*0fb0*/  FMUL R3, R3, R40 ;  /* 0x0000002803037220 */ /* 0x000fe20000400000 */
[C---:B------:R-:W-:Y:S02]  /*0fc0*/  FFMA R41, R2.reuse, R32, R41 ;  /* 0x0000002002297223 */ /* 0x040fe40000000029 */
[C---:B------:R-:W-:Y:S01]  /*0fd0*/  LEA R24, R33.reuse, R24, 0x2 ;  /* 0x0000001821187211 */ /* 0x040fe200078e10ff */
[C---:B------:R-:W-:Y:S01]  /*0fe0*/  FFMA R39, R2.reuse, R32, R3 ;  /* 0x0000002002277223 */ /* 0x040fe20000000003 */
[----:B------:R-:W-:Y:S01]  /*0ff0*/  LEA R22, R33, R22, 0x2 ;  /* 0x0000001621167211 */ /* 0x000fe200078e10ff */
[----:B------:R-:W-:Y:S01]  /*1000*/  FFMA R5, R2, R40, R5 ;  /* 0x0000002802057223 */ /* 0x000fe20000000005 */
[----:B----4-:R-:W-:Y:S01]  /*1010*/  FADD R33, R34, -R14 ;  /* 0x8000000e22217221 */ /* 0x010fe20000000000 */
[----:B------:R-:W-:Y:S01]  /*1020*/  FADD R32, R35, -R15 ;  /* 0x8000000f23207221 */ /* 0x000fe20000000000 */
[----:B------:R-:W-:-:S02]  /*1030*/  FADD R43, R43, R3 ;  /* 0x000000032b2b7221 */ /* 0x000fc40000000000 */
[C---:B-----5:R-:W-:Y:S01]  /*1040*/  FFMA R2, R17.reuse, R33, R0 ;  /* 0x0000002111027223 */ /* 0x060fe20000000000 */
[-C--:B------:R-:W-:Y:S01]  /*1050*/  FFMA R3, R16, R32.reuse, R5 ;  /* 0x0000002010037223 */ /* 0x080fe20000000005 */
[----:B------:R-:W-:Y:S01]  /*1060*/  FMUL R0, R17, R32 ;  /* 0x0000002011007220 */ /* 0x000fe20000400000 */
[-C--:B------:R-:W-:Y:S01]  /*1070*/  FMUL R35, R13, R19.reuse ;  /* 0x000000130d237220 */ /* 0x080fe20000400000 */
[----:B------:R-:W-:-:S03]  /*1080*/  FMUL R32, R12, R19 ;  /* 0x000000130c207220 */ /* 0x000fc60000400000 */
[-C--:B------:R-:W-:Y:S01]  /*1090*/  FFMA R35, R12, R18.reuse, -R35 ;  /* 0x000000120c237223 */ /* 0x080fe20000000823 */
[----:B------:R-:W-:Y:S01]  /*10a0*/  FFMA R32, R13, R18, R32 ;  /* 0x000000120d207223 */ /* 0x000fe20000000020 */
[-C--:B------:R-:W-:Y:S01]  /*10b0*/  FMUL R13, R15, R21.reuse ;  /* 0x000000150f0d7220 */ /* 0x080fe20000400000 */
[----:B------:R-:W-:Y:S01]  /*10c0*/  FMUL R12, R14, R21 ;  /* 0x000000150e0c7220 */ /* 0x000fe20000400000 */
[-C--:B------:R-:W-:Y:S01]  /*10d0*/  FFMA R5, R16, R33.reuse, R41 ;  /* 0x0000002110057223 */ /* 0x080fe20000000029 */
[----:B------:R-:W-:Y:S01]  /*10e0*/  FADD R42, R42, R39 ;  /* 0x000000272a2a7221 */ /* 0x000fe20000000000 */
[----:B------:R-:W-:Y:S01]  /*10f0*/  FFMA R33, R16, R33, R0 ;  /* 0x0000002110217223 */ /* 0x000fe20000000000 */
[----:B------:R-:W-:Y:S01]  /*1100*/  FADD R28, R28, R35 ;  /* 0x000000231c1c7221 */ /* 0x000fe20000000000 */
[----:B------:R-:W-:Y:S01]  /*1110*/  FADD R27, R27, R32 ;  /* 0x000000201b1b7221 */ /* 0x000fe20000000000 */
[-C--:B------:R-:W-:Y:S01]  /*1120*/  FFMA R13, R14, R20.reuse, -R13 ;  /* 0x000000140e0d7223 */ /* 0x080fe2000000080d */
[----:B------:R-:W-:Y:S01]  /*1130*/  FFMA R12, R15, R20, R12 ;  /* 0x000000140f0c7223 */ /* 0x000fe2000000000c */
[----:B------:R-:W-:Y:S01]  /*1140*/  FADD R0, R43, R0 ;  /* 0x000000002b007221 */ /* 0x000fe20000000000 */
[----:B------:R-:W-:Y:S01]  /*1150*/  @!P0 FADD R11, R42, R33 ;  /* 0x000000212a0b8221 */ /* 0x000fe20000000000 */
[----:B------:R-:W-:Y:S01]  /*1160*/  FADD R28, R28, R13 ;  /* 0x0000000d1c1c7221 */ /* 0x000fe20000000000 */
[----:B------:R-:W-:Y:S01]  /*1170*/  FADD R27, R27, R12 ;  /* 0x0000000c1b1b7221 */ /* 0x000fe20000000000 */
[----:B------:R-:W-:Y:S06]  /*1180*/  BRA.U UP1, `(.L_x_254) ;  /* 0xfffffff901347547 */ /* 0x000fec000b83ffff */
.L_x_253:
[----:B------:R-:W-:Y:S05]  /*1190*/  BRA.U !UP0, `(.L_x_252) ;  /* 0x0000000508987547 */ /* 0x000fea000b800000 */
[----:B------:R-:W-:Y:S02]  /*11a0*/  UISETP.NE.AND UP0, UPT, UR11, 0x1, UPT ;  /* 0x000000010b00788c */ /* 0x000fe4000bf05270 */
[----:B------:R-:W-:-:S04]  /*11b0*/  ULOP3.LUT UR5, UR9, 0x1, URZ, 0xc0, !UPT ;  /* 0x0000000109057892 */ /* 0x000fc8000f8ec0ff */
[----:B------:R-:W-:-:S03]  /*11c0*/  UISETP.NE.U32.AND UP1, UPT, UR5, 0x1, UPT ;  /* 0x000000010500788c */ /* 0x000fc6000bf25070 */
[----:B------:R-:W-:Y:S08]  /*11d0*/  BRA.U !UP0, `(.L_x_255) ;  /* 0x0000000108fc7547 */ /* 0x000ff0000b800000 */
[----:B------:R-:W0:Y:S01]  /*11e0*/  LDC.64 R32, c[0x0][0x388] ;  /* 0x0000e200ff207b82 */ /* 0x000e220000000a00 */
[----:B------:R-:W-:Y:S02]  /*11f0*/  MOV R13, UR4 ;  /* 0x00000004000d7c02 */ /* 0x000fe40008000f00 */
[----:B------:R-:W-:Y:S02]  /*1200*/  IADD3 R18, PT, PT, R30, R9, RZ ;  /* 0x000000091e127210 */ /* 0x000fe40007ffe0ff */
[----:B------:R-:W-:Y:S01]  /*1210*/  MOV R19, UR12 ;  /* 0x0000000c00137c02 */ /* 0x000fe20008000f00 */
[----:B------:R-:W-:Y:S01]  /*1220*/  IMAD R13, R13, UR8, R8 ;  /* 0x000000080d0d7c24 */ /* 0x000fe2000f8e0208 */
[----:B------:R-:W-:Y:S01]  /*1230*/  MOV R41, UR12 ;  /* 0x0000000c00297c02 */ /* 0x000fe20008000f00 */
[----:B------:R-:W1:Y:S01]  /*1240*/  LDC.64 R22, c[0x0][0x380] ;  /* 0x0000e000ff167b82 */ /* 0x000e620000000a00 */
[----:B------:R-:W-:Y:S01]  /*1250*/  MOV R43, UR12 ;  /* 0x0000000c002b7c02 */ /* 0x000fe20008000f00 */
[--C-:B------:R-:W-:Y:S01]  /*1260*/  IMAD R19, R19, UR4, R18.reuse ;  /* 0x0000000413137c24 */ /* 0x100fe2000f8e0212 */
[C---:B------:R-:W-:Y:S01]  /*1270*/  IADD3 R21, PT, PT, R13.reuse, UR8, RZ ;  /* 0x000000080d157c10 */ /* 0x040fe2000fffe0ff */
[----:B------:R-:W-:-:S04]  /*1280*/  IMAD R17, R13, UR12, R18 ;  /* 0x0000000c0d117c24 */ /* 0x000fc8000f8e0212 */
[----:B------:R-:W2:Y:S08]  /*1290*/  LDC.64 R24, c[0x0][0x398] ;  /* 0x0000e600ff187b82 */ /* 0x000eb00000000a00 */
[----:B------:R-:W3:Y:S01]  /*12a0*/  LDC.64 R34, c[0x0][0x390] ;  /* 0x0000e400ff227b82 */ /* 0x000ee20000000a00 */
[----:B0-----:R-:W-:Y:S01]  /*12b0*/  IMAD.WIDE R32, R19, 0x8, R32 ;  /* 0x0000000813207825 */ /* 0x001fe200078e0220 */
[----:B------:R-:W-:-:S03]  /*12c0*/  IADD3 R37, PT, PT, R26, R19, RZ ;  /* 0x000000131a257210 */ /* 0x000fc60007ffe0ff */
[----:B-1----:R-:W-:Y:S01]  /*12d0*/  IMAD.WIDE R22, R19, 0x8, R22 ;  /* 0x0000000813167825 */ /* 0x002fe200078e0216 */
[----:B------:R0:W4:Y:S03]  /*12e0*/  LDG.E.64 R12, desc[UR14][R32.64] ;  /* 0x0000000e200c7981 */ /* 0x000126000c1e1b00 */
[----:B------:R-:W-:Y:S01]  /*12f0*/  IMAD R39, R21, UR12, R18 ;  /* 0x0000000c15277c24 */ /* 0x000fe2000f8e0212 */
[----:B------:R-:W4:Y:S01]  /*1300*/  LDG.E.64 R14, desc[UR14][R22.64] ;  /* 0x0000000e160e7981 */ /* 0x000f22000c1e1b00 */
[----:B--2---:R-:W-:-:S04]  /*1310*/  IMAD.WIDE R16, R17, 0x8, R24 ;  /* 0x0000000811107825 */ /* 0x004fc800078e0218 */
[----:B------:R-:W-:Y:S01]  /*1320*/  IMAD.WIDE R18, R41, 0x8, R32 ;  /* 0x0000000829127825 */ /* 0x000fe200078e0220 */
[----:B0-----:R-:W-:Y:S01]  /*1330*/  MOV R33, UR12 ;  /* 0x0000000c00217c02 */ /* 0x001fe20008000f00 */
[----:B------:R-:W2:Y:S02]  /*1340*/  LDG.E.64 R16, desc[UR14][R16.64] ;  /* 0x0000000e10107981 */ /* 0x000ea4000c1e1b00 */
[----:B---3--:R-:W-:Y:S02]  /*1350*/  IMAD.WIDE R34, R37, 0x8, R34 ;  /* 0x0000000825227825 */ /* 0x008fe400078e0222 */
[----:B------:R-:W3:Y:S02]  /*1360*/  LDG.E.64 R18, desc[UR14][R18.64] ;  /* 0x0000000e12127981 */ /* 0x000ee4000c1e1b00 */
[----:B------:R-:W-:Y:S02]  /*1370*/  IMAD.WIDE R20, R43, 0x8, R22 ;  /* 0x000000082b147825 */ /* 0x000fe400078e0216 */
[----:B------:R-:W5:Y:S02]  /*1380*/  LDG.E.64 R22, desc[UR14][R34.64] ;  /* 0x0000000e22167981 */ /* 0x000f64000c1e1b00 */
[----:B------:R-:W-:-:S02]  /*1390*/  IMAD.WIDE R24, R39, 0x8, R24 ;  /* 0x0000000827187825 */ /* 0x000fc400078e0218 */
[----:B------:R-:W3:Y:S02]  /*13a0*/  LDG.E.64 R20, desc[UR14][R20.64] ;  /* 0x0000000e14147981 */ /* 0x000ee4000c1e1b00 */
[----:B------:R-:W-:Y:S02]  /*13b0*/  IMAD.WIDE R32, R33, 0x8, R34 ;  /* 0x0000000821207825 */ /* 0x000fe400078e0222 */
[----:B------:R-:W3:Y:S04]  /*13c0*/  LDG.E.64 R24, desc[UR14][R24.64] ;  /* 0x0000000e18187981 */ /* 0x000ee8000c1e1b00 */
[----:B------:R-:W3:Y:S01]  /*13d0*/  LDG.E.64 R32, desc[UR14][R32.64] ;  /* 0x0000000e20207981 */ /* 0x000ee2000c1e1b00 */
[----:B------:R-:W-:Y:S01]  /*13e0*/  UIADD3 UR4, UPT, UPT, UR4, 0x2, URZ ;  /* 0x0000000204047890 */ /* 0x000fe2000fffe0ff */
[----:B----4-:R-:W-:Y:S01]  /*13f0*/  FADD R36, R13, -R15 ;  /* 0x8000000f0d247221 */ /* 0x010fe20000000000 */
[----:B------:R-:W-:-:S03]  /*1400*/  FADD R13, R12, -R14 ;  /* 0x8000000e0c0d7221 */ /* 0x000fc60000000000 */
[CC--:B--2---:R-:W-:Y:S01]  /*1410*/  FMUL R37, R17.reuse, R36.reuse ;  /* 0x0000002411257220 */ /* 0x0c4fe20000400000 */
[C---:B------:R-:W-:Y:S01]  /*1420*/  FFMA R3, R16.reuse, R36, R3 ;  /* 0x0000002410037223 */ /* 0x040fe20000000003 */
[CC--:B------:R-:W-:Y:S01]  /*1430*/  FFMA R5, R16.reuse, R13.reuse, R5 ;  /* 0x0000000d10057223 */ /* 0x0c0fe20000000005 */
[-C--:B------:R-:W-:Y:S01]  /*1440*/  FFMA R2, R17, R13.reuse, R2 ;  /* 0x0000000d11027223 */ /* 0x080fe20000000002 */
[----:B------:R-:W-:Y:S01]  /*1450*/  FFMA R16, R16, R13, R37 ;  /* 0x0000000d10107223 */ /* 0x000fe20000000025 */
[-C--:B-----5:R-:W-:Y:S01]  /*1460*/  FMUL R13, R15, R23.reuse ;  /* 0x000000170f0d7220 */ /* 0x0a0fe20000400000 */
[----:B------:R-:W-:Y:S01]  /*1470*/  FMUL R12, R14, R23 ;  /* 0x000000170e0c7220 */ /* 0x000fe20000400000 */
[----:B---3--:R-:W-:Y:S01]  /*1480*/  FADD R17, R18, -R20 ;  /* 0x8000001412117221 */ /* 0x008fe20000000000 */
[----:B------:R-:W-:Y:S01]  /*1490*/  FADD R18, R19, -R21 ;  /* 0x8000001513127221 */ /* 0x000fe20000000000 */
[-C--:B------:R-:W-:Y:S01]  /*14a0*/  FFMA R13, R14, R22.reuse, -R13 ;  /* 0x000000160e0d7223 */ /* 0x080fe2000000080d */
[----:B------:R-:W-:Y:S01]  /*14b0*/  FFMA R12, R15, R22, R12 ;  /* 0x000000160f0c7223 */ /* 0x000fe2000000000c */
[C---:B------:R-:W-:Y:S01]  /*14c0*/  FFMA R2, R25.reuse, R17, R2 ;  /* 0x0000001119027223 */ /* 0x040fe20000000002 */
[----:B------:R-:W-:Y:S01]  /*14d0*/  FMUL R25, R25, R18 ;  /* 0x0000001219197220 */ /* 0x000fe20000400000 */
        /* <DEDUP_REMOVED lines=8> */
[----:B------:R-:W-:Y:S01]  /*1560*/  FADD R16, R11, R16 ;  /* 0x000000100b107221 */ /* 0x000fe20000000000 */
[----:B------:R-:W-:Y:S01]  /*1570*/  FFMA R21, R21, R32, R14 ;  /* 0x0000002015157223 */ /* 0x000fe2000000000e */
[----:B------:R-:W-:Y:S01]  /*1580*/  FFMA R3, R24, R18, R3 ;  /* 0x0000001218037223 */ /* 0x000fe20000000003 */
[----:B------:R-:W-:Y:S01]  /*1590*/  FADD R0, R0, R25 ;  /* 0x0000001900007221 */ /* 0x000fe20000000000 */
[----:B------:R-:W-:Y:S01]  /*15a0*/  @!P0 FADD R11, R16, R17 ;  /* 0x00000011100b8221 */ /* 0x000fe20000000000 */
[----:B------:R-:W-:Y:S01]  /*15b0*/  FADD R28, R13, R20 ;  /* 0x000000140d1c7221 */ /* 0x000fe20000000000 */
[----:B------:R-:W-:-:S07]  /*15c0*/  FADD R27, R12, R21 ;  /* 0x000000150c1b7221 */ /* 0x000fce0000000000 */
.L_x_255:
[----:B------:R-:W-:Y:S05]  /*15d0*/  BRA.U UP1, `(.L_x_252) ;  /* 0x0000000101887547 */ /* 0x000fea000b800000 */
[----:B------:R-:W0:Y:S01]  /*15e0*/  LDC.64 R16, c[0x0][0x388] ;  /* 0x0000e200ff107b82 */ /* 0x000e220000000a00 */
[----:B------:R-:W-:Y:S02]  /*15f0*/  MOV R21, UR4 ;  /* 0x0000000400157c02 */ /* 0x000fe40008000f00 */
[----:B------:R-:W-:Y:S02]  /*1600*/  IADD3 R23, PT, PT, R30, R9, RZ ;  /* 0x000000091e177210 */ /* 0x000fe40007ffe0ff */
[----:B------:R-:W-:Y:S01]  /*1610*/  MOV R22, UR12 ;  /* 0x0000000c00167c02 */ /* 0x000fe20008000f00 */
[----:B------:R-:W-:Y:S02]  /*1620*/  IMAD R20, R21, UR8, R8 ;  /* 0x0000000815147c24 */ /* 0x000fe4000f8e0208 */
[----:B------:R-:W1:Y:S02]  /*1630*/  LDC.64 R14, c[0x0][0x380] ;  /* 0x0000e000ff0e7b82 */ /* 0x000e640000000a00 */
[----:B------:R-:W-:-:S02]  /*1640*/  IMAD R21, R22, UR4, R23 ;  /* 0x0000000416157c24 */ /* 0x000fc4000f8e0217 */
[----:B------:R-:W-:-:S04]  /*1650*/  IMAD R23, R20, UR12, R23 ;  /* 0x0000000c14177c24 */ /* 0x000fc8000f8e0217 */
[----:B------:R-:W2:Y:S08]  /*1660*/  LDC.64 R18, c[0x0][0x398] ;  /* 0x0000e600ff127b82 */ /* 0x000eb00000000a00 */
[----:B------:R-:W3:Y:S01]  /*1670*/  LDC.64 R12, c[0x0][0x390] ;  /* 0x0000e400ff0c7b82 */ /* 0x000ee20000000a00 */
[----:B0-----:R-:W-:-:S06]  /*1680*/  IMAD.WIDE R16, R21, 0x8, R16 ;  /* 0x0000000815107825 */ /* 0x001fcc00078e0210 */
[----:B------:R-:W4:Y:S01]  /*1690*/  LDG.E.64 R16, desc[UR14][R16.64] ;  /* 0x0000000e10107981 */ /* 0x000f22000c1e1b00 */
[----:B-1----:R-:W-:Y:S01]  /*16a0*/  IMAD.WIDE R14, R21, 0x8, R14 ;  /* 0x00000008150e7825 */ /* 0x002fe200078e020e */
[----:B------:R-:W-:-:S05]  /*16b0*/  IADD3 R21, PT, PT, R26, R21, RZ ;  /* 0x000000151a157210 */ /* 0x000fca0007ffe0ff */
[----:B------:R-:W4:Y:S01]  /*16c0*/  LDG.E.64 R14, desc[UR14][R14.64] ;  /* 0x0000000e0e0e7981 */ /* 0x000f22000c1e1b00 */
[----:B--2---:R-:W-:-:S06]  /*16d0*/  IMAD.WIDE R18, R23, 0x8, R18 ;  /* 0x0000000817127825 */ /* 0x004fcc00078e0212 */
[----:B------:R-:W2:Y:S01]  /*16e0*/  LDG.E.64 R18, desc[UR14][R18.64] ;  /* 0x0000000e12127981 */ /* 0x000ea2000c1e1b00 */
[----:B---3--:R-:W-:-:S06]  /*16f0*/  IMAD.WIDE R12, R21, 0x8, R12 ;  /* 0x00000008150c7825 */ /* 0x008fcc00078e020c */
[----:B------:R-:W3:Y:S01]  /*1700*/  LDG.E.64 R12, desc[UR14][R12.64] ;  /* 0x0000000e0c0c7981 */ /* 0x000ee2000c1e1b00 */
[----:B----4-:R-:W-:Y:S01]  /*1710*/  FADD R20, R17, -R15 ;  /* 0x8000000f11147221 */ /* 0x010fe20000000000 */
[----:B------:R-:W-:-:S03]  /*1720*/  FADD R21, R16, -R14 ;  /* 0x8000000e10157221 */ /* 0x000fc60000000000 */
[-C--:B--2---:R-:W-:Y:S01]  /*1730*/  FMUL R23, R19, R20.reuse ;  /* 0x0000001413177220 */ /* 0x084fe20000400000 */
[----:B------:R-:W-:-:S03]  /*1740*/  FFMA R3, R18, R20, R3 ;  /* 0x0000001412037223 */ /* 0x000fc60000000003 */
[----:B------:R-:W-:Y:S01]  /*1750*/  FFMA R20, R18, R21, R23 ;  /* 0x0000001512147223 */ /* 0x000fe20000000017 */
[-C--:B---3--:R-:W-:Y:S01]  /*1760*/  FMUL R25, R15, R13.reuse ;  /* 0x0000000d0f197220 */ /* 0x088fe20000400000 */
[----:B------:R-:W-:-:S03]  /*1770*/  FMUL R16, R14, R13 ;  /* 0x0000000d0e107220 */ /* 0x000fc60000400000 */
[-C--:B------:R-:W-:Y:S01]  /*1780*/  FFMA R25, R14, R12.reuse, -R25 ;  /* 0x0000000c0e197223 */ /* 0x080fe20000000819 */
[----:B------:R-:W-:Y:S01]  /*1790*/  FFMA R16, R15, R12, R16 ;  /* 0x0000000c0f107223 */ /* 0x000fe20000000010 */
[-C--:B------:R-:W-:Y:S01]  /*17a0*/  FFMA R2, R19, R21.reuse, R2 ;  /* 0x0000001513027223 */ /* 0x080fe20000000002 */
[----:B------:R-:W-:Y:S01]  /*17b0*/  FFMA R5, R18, R21, R5 ;  /* 0x0000001512057223 */ /* 0x000fe20000000005 */
[----:B------:R-:W-:Y:S01]  /*17c0*/  FADD R0, R0, R23 ;  /* 0x0000001700007221 */ /* 0x000fe20000000000 */
[----:B------:R-:W-:Y:S01]  /*17d0*/  @!P0 FADD R11, R11, R20 ;  /* 0x000000140b0b8221 */ /* 0x000fe20000000000 */
[----:B------:R-:W-:Y:S01]  /*17e0*/  FADD R28, R28, R25 ;  /* 0x000000191c1c7221 */ /* 0x000fe20000000000 */
[----:B------:R-:W-:-:S07]  /*17f0*/  FADD R27, R27, R16 ;  /* 0x000000101b1b7221 */ /* 0x000fce0000000000 */
.L_x_252:
[----:B------:R-:W0:Y:S01]  /*1800*/  LDC.64 R20, c[0x0][0x380] ;  /* 0x0000e000ff147b82 */ /* 0x000e220000000a00 */
[----:B------:R-:W-:-:S05]  /*1810*/  IADD3 R26, PT, PT, R9, R31, R30 ;  /* 0x0000001f091a7210 */ /* 0x000fca0007ffe01e */
[----:B0-----:R-:W-:-:S06]  /*1820*/  IMAD.WIDE R20, R26, 0x8, R20 ;  /* 0x000000081a147825 */ /* 0x001fcc00078e0214 */
[----:B------:R-:W2:Y:S01]  /*1830*/  LDG.E.64 R20, desc[UR14][R20.64] ;  /* 0x0000000e14147981 */ /* 0x000ea2000c1e1b00 */
[----:B------:R-:W0:Y:S01]  /*1840*/  MUFU.RCP R15, R10 ;  /* 0x0000000a000f7308 */ /* 0x000e220000001000 */
[----:B------:R-:W-:Y:S01]  /*1850*/  BSSY.RECONVERGENT B2, `(.L_x_256) ;  /* 0x0000015000027945 */ /* 0x000fe20003800200 */
[-C--:B--2---:R-:W-:Y:S01]  /*1860*/  FMUL R13, R21, R2.reuse ;  /* 0x00000002150d7220 */ /* 0x084fe20000400000 */
[----:B------:R-:W-:-:S03]  /*1870*/  FMUL R2, R20, R2 ;  /* 0x0000000214027220 */ /* 0x000fc60000400000 */
[-C--:B------:R-:W-:Y:S01]  /*1880*/  FFMA R12, R20, R5.reuse, -R13 ;  /* 0x00000005140c7223 */ /* 0x080fe2000000080d */
[----:B------:R-:W-:-:S03]  /*1890*/  FFMA R5, R21, -R5, -R2 ;  /* 0x8000000515057223 */ /* 0x000fc60000000802 */
[----:B------:R-:W-:Y:S01]  /*18a0*/  FFMA R13, R21, R3, R12 ;  /* 0x00000003150d7223 */ /* 0x000fe2000000000c */
[----:B0-----:R-:W-:Y:S01]  /*18b0*/  FFMA R12, -R10, R15, 1 ;  /* 0x3f8000000a0c7423 */ /* 0x001fe2000000010f */
[C---:B------:R-:W-:Y:S02]  /*18c0*/  FFMA R2, R20.reuse, R3, R5 ;  /* 0x0000000314027223 */ /* 0x040fe40000000005 */
[----:B------:R-:W-:Y:S01]  /*18d0*/  FFMA R13, R20, R0, R13 ;  /* 0x00000000140d7223 */ /* 0x000fe2000000000d */
[----:B------:R-:W-:Y:S01]  /*18e0*/  FFMA R12, R15, R12, R15 ;  /* 0x0000000c0f0c7223 */ /* 0x000fe2000000000f */
[----:B------:R-:W-:Y:S02]  /*18f0*/  FFMA R3, R21, -R0, R2 ;  /* 0x8000000015037223 */ /* 0x000fe40000000002 */
[----:B------:R-:W0:Y:S01]  /*1900*/  FCHK P0, R13, R10 ;  /* 0x0000000a0d007302 */ /* 0x000e220000000000 */
[----:B------:R-:W-:-:S04]  /*1910*/  FFMA R15, R13, R12, RZ ;  /* 0x0000000c0d0f7223 */ /* 0x000fc800000000ff */
[----:B------:R-:W-:-:S04]  /*1920*/  FFMA R24, -R10, R15, R13 ;  /* 0x0000000f0a187223 */ /* 0x000fc8000000010d */
[----:B------:R-:W-:Y:S01]  /*1930*/  FFMA R24, R12, R24, R15 ;  /* 0x000000180c187223 */ /* 0x000fe2000000000f */
[----:B0-----:R-:W-:Y:S06]  /*1940*/  @!P0 BRA `(.L_x_257) ;  /* 0x0000000000148947 */ /* 0x001fec0003800000 */
[----:B------:R-:W-:Y:S02]  /*1950*/  MOV R5, R13 ;  /* 0x0000000d00057202 */ /* 0x000fe40000000f00 */
[----:B------:R-:W-:Y:S02]  /*1960*/  MOV R0, R10 ;  /* 0x0000000a00007202 */ /* 0x000fe40000000f00 */
[----:B------:R-:W-:-:S07]  /*1970*/  MOV R12, 0x1990 ;  /* 0x00001990000c7802 */ /* 0x000fce0000000f00 */
[----:B------:R-:W-:Y:S05]  /*1980*/  CALL.REL.NOINC `($__internal_1_$__cuda_sm3x_div_rn_noftz_f32_slowpath) ;  /* 0x0000001800447944 */ /* 0x000fea0003c00000 */
[----:B------:R-:W-:-:S07]  /*1990*/  MOV R24, R0 ;  /* 0x0000000000187202 */ /* 0x000fce0000000f00 */
.L_x_257:
[----:B------:R-:W-:Y:S05]  /*19a0*/  BSYNC.RECONVERGENT B2 ;  /* 0x0000000000027941 */ /* 0x000fea0003800200 */
.L_x_256:
[----:B------:R-:W0:Y:S01]  /*19b0*/  MUFU.RCP R5, R10 ;  /* 0x0000000a00057308 */ /* 0x000e220000001000 */
[----:B------:R-:W-:Y:S07]  /*19c0*/  BSSY.RECONVERGENT B2, `(.L_x_258) ;  /* 0x000000d000027945 */ /* 0x000fee0003800200 */
[----:B------:R-:W1:Y:S01]  /*19d0*/  FCHK P0, R3, R10 ;  /* 0x0000000a03007302 */ /* 0x000e620000000000 */
[----:B0-----:R-:W-:-:S04]  /*19e0*/  FFMA R0, -R10, R5, 1 ;  /* 0x3f8000000a007423 */ /* 0x001fc80000000105 */
[----:B------:R-:W-:-:S04]  /*19f0*/  FFMA R2, R5, R0, R5 ;  /* 0x0000000005027223 */ /* 0x000fc80000000005 */
[----:B------:R-:W-:-:S04]  /*1a00*/  FFMA R25, R3, R2, RZ ;  /* 0x0000000203197223 */ /* 0x000fc800000000ff */
[----:B------:R-:W-:-:S04]  /*1a10*/  FFMA R0, -R10, R25, R3 ;  /* 0x000000190a007223 */ /* 0x000fc80000000103 */
[----:B------:R-:W-:Y:S01]  /*1a20*/  FFMA R25, R2, R0, R25 ;  /* 0x0000000002197223 */ /* 0x000fe20000000019 */
[----:B-1----:R-:W-:Y:S06]  /*1a30*/  @!P0 BRA `(.L_x_259) ;  /* 0x0000000000148947 */ /* 0x002fec0003800000 */
[----:B------:R-:W-:Y:S02]  /*1a40*/  MOV R5, R3 ;  /* 0x0000000300057202 */ /* 0x000fe40000000f00 */
[----:B------:R-:W-:Y:S02]  /*1a50*/  MOV R0, R10 ;  /* 0x0000000a00007202 */ /* 0x000fe40000000f00 */
[----:B------:R-:W-:-:S07]  /*1a60*/  MOV R12, 0x1a80 ;  /* 0x00001a80000c7802 */ /* 0x000fce0000000f00 */
[----:B------:R-:W-:Y:S05]  /*1a70*/  CALL.REL.NOINC `($__internal_1_$__cuda_sm3x_div_rn_noftz_f32_slowpath) ;  /* 0x0000001800087944 */ /* 0x000fea0003c00000 */
[----:B------:R-:W-:-:S07]  /*1a80*/  MOV R25, R0 ;  /* 0x0000000000197202 */ /* 0x000fce0000000f00 */
.L_x_259:
[----:B------:R-:W-:Y:S05]  /*1a90*/  BSYNC.RECONVERGENT B2 ;  /* 0x0000000000027941 */ /* 0x000fea0003800200 */
.L_x_258:
[----:B------:R-:W0:Y:S08]  /*1aa0*/  LDC.64 R36, c[0x0][0x3f0] ;  /* 0x0000fc00ff247b82 */ /* 0x000e300000000a00 */
[----:B------:R-:W1:Y:S08]  /*1ab0*/  LDC.64 R22, c[0x0][0x390] ;  /* 0x0000e400ff167b82 */ /* 0x000e700000000a00 */
[----:B------:R-:W2:Y:S01]  /*1ac0*/  LDC.64 R18, c[0x0][0x3d0] ;  /* 0x0000f400ff127b82 */ /* 0x000ea20000000a00 */
[----:B0-----:R-:W-:-:S05]  /*1ad0*/  IMAD.WIDE R36, R29, 0x8, R36 ;  /* 0x000000081d247825 */ /* 0x001fca00078e0224 */
[----:B------:R-:W3:Y:S01]  /*1ae0*/  LDG.E.64 R12, desc[UR14][R36.64] ;  /* 0x0000000e240c7981 */ /* 0x000ee2000c1e1b00 */
[----:B-1----:R-:W-:-:S06]  /*1af0*/  IMAD.WIDE R22, R29, 0x8, R22 ;  /* 0x000000081d167825 */ /* 0x002fcc00078e0216 */
[----:B------:R-:W5:Y:S01]  /*1b00*/  LDG.E.64 R22, desc[UR14][R22.64] ;  /* 0x0000000e16167981 */ /* 0x000f62000c1e1b00 */
[----:B--2---:R-:W-:-:S05]  /*1b10*/  IMAD.WIDE R18, R29, 0x8, R18 ;  /* 0x000000081d127825 */ /* 0x004fca00078e0212 */
[----:B------:R0:W5:Y:S01]  /*1b20*/  LDG.E.64 R2, desc[UR14][R18.64] ;  /* 0x0000000e12027981 */ /* 0x000162000c1e1b00 */
[----:B------:R-:W-:Y:S01]  /*1b30*/  BSSY.RECONVERGENT B2, `(.L_x_260) ;  /* 0x0000015000027945 */ /* 0x000fe20003800200 */
[----:B------:R-:W-:Y:S02]  /*1b40*/  HFMA2 R31, -RZ, RZ, 1.75, 0 ;  /* 0x3f000000ff1f7431 */ /* 0x000fe400000001ff */
[----:B---3--:R-:W-:-:S05]  /*1b50*/  FADD R15, -R12, R24 ;  /* 0x000000180c0f7221 */ /* 0x008fca0000000100 */
[----:B------:R-:W-:Y:S01]  /*1b60*/  FSETP.NEU.AND P0, PT, R15, RZ, PT ;  /* 0x000000ff0f00720b */ /* 0x000fe20003f0d000 */
[----:B------:R-:W-:-:S12]  /*1b70*/  FADD R34, -R13, R25 ;  /* 0x000000190d227221 */ /* 0x000fd80000000100 */
[----:B0-----:R-:W-:Y:S05]  /*1b80*/  @!P0 BRA `(.L_x_261) ;  /* 0x00000000003c8947 */ /* 0x001fea0003800000 */
[----:B------:R-:W0:Y:S01]  /*1b90*/  MUFU.RCP R0, R15 ;  /* 0x0000000f00007308 */ /* 0x000e220000001000 */
[----:B------:R-:W-:Y:S07]  /*1ba0*/  BSSY.RECONVERGENT B3, `(.L_x_262) ;  /* 0x000000c000037945 */ /* 0x000fee0003800200 */
[----:B-----5:R-:W1:Y:S01]  /*1bb0*/  FCHK P0, R2, R15 ;  /* 0x0000000f02007302 */ /* 0x020e620000000000 */
        /* <DEDUP_REMOVED lines=10> */
.L_x_263:
[----:B------:R-:W-:Y:S05]  /*1c60*/  BSYNC.RECONVERGENT B3 ;  /* 0x0000000000037941 */ /* 0x000fea0003800200 */
.L_x_262:
[----:B------:R-:W-:-:S07]  /*1c70*/  FADD R31, |R0|, -RZ ;  /* 0x800000ff001f7221 */ /* 0x000fce0000000200 */
.L_x_261:
[----:B------:R-:W-:Y:S05]  /*1c80*/  BSYNC.RECONVERGENT B2 ;  /* 0x0000000000027941 */ /* 0x000fea0003800200 */
.L_x_260:
[----:B------:R-:W-:Y:S01]  /*1c90*/  FSETP.NEU.AND P0, PT, R34, RZ, PT ;  /* 0x000000ff2200720b */ /* 0x000fe20003f0d000 */
[----:B------:R-:W-:Y:S01]  /*1ca0*/  BSSY.RECONVERGENT B2, `(.L_x_264) ;  /* 0x0000012000027945 */ /* 0x000fe20003800200 */
[----:B------:R-:W-:-:S11]  /*1cb0*/  HFMA2 R0, -RZ, RZ, 1.75, 0 ;  /* 0x3f000000ff007431 */ /* 0x000fd600000001ff */
[----:B------:R-:W-:Y:S05]  /*1cc0*/  @!P0 BRA `(.L_x_265) ;  /* 0x00000000003c8947 */ /* 0x000fea0003800000 */
        /* <DEDUP_REMOVED lines=13> */
.L_x_267:
[----:B------:R-:W-:Y:S05]  /*1da0*/  BSYNC.RECONVERGENT B3 ;  /* 0x0000000000037941 */ /* 0x000fea0003800200 */
.L_x_266:
[----:B------:R-:W-:-:S07]  /*1db0*/  FADD R0, |R0|, -RZ ;  /* 0x800000ff00007221 */ /* 0x000fce0000000200 */
.L_x_265:
[----:B------:R-:W-:Y:S05]  /*1dc0*/  BSYNC.RECONVERGENT B2 ;  /* 0x0000000000027941 */ /* 0x000fea0003800200 */
.L_x_264:
[----:B------:R-:W-:Y:S01]  /*1dd0*/  FMNMX R16, |R24|, 10, !PT ;  /* 0x4120000018107809 */ /* 0x000fe20007800200 */
[----:B------:R0:W-:Y:S01]  /*1de0*/  STG.E.64 desc[UR14][R36.64], R24 ;  /* 0x0000001824007986 */ /* 0x0001e2000c101b0e */
[----:B------:R-:W-:Y:S01]  /*1df0*/  FMNMX.NAN R31, R31, 0.5, PT ;  /* 0x3f0000001f1f7809 */ /* 0x000fe20003820000 */
[----:B------:R-:W-:Y:S01]  /*1e00*/  BSSY.RECONVERGENT B2, `(.L_x_268) ;  /* 0x0000010000027945 */ /* 0x000fe20003800200 */
[----:B------:R-:W1:Y:S03]  /*1e10*/  MUFU.RCP R12, R16 ;  /* 0x00000010000c7308 */ /* 0x000e660000001000 */
[----:B------:R-:W-:Y:S01]  /*1e20*/  FMUL R5, R31, 0.10000002384185791016 ;  /* 0x3dccccd01f057820 */ /* 0x000fe20000400000 */
[----:B------:R-:W-:-:S03]  /*1e30*/  FMNMX.NAN R31, R0, 0.5, PT ;  /* 0x3f000000001f7809 */ /* 0x000fc60003820000 */
[----:B------:R-:W-:-:S04]  /*1e40*/  FMUL R5, R5, R24 ;  /* 0x0000001805057220 */ /* 0x000fc80000400000 */
[----:B------:R-:W2:Y:S01]  /*1e50*/  FCHK P0, R5, R16 ;  /* 0x0000001005007302 */ /* 0x000ea20000000000 */
[----:B-1----:R-:W-:-:S04]  /*1e60*/  FFMA R13, -R16, R12, 1 ;  /* 0x3f800000100d7423 */ /* 0x002fc8000000010c */
[----:B------:R-:W-:-:S04]  /*1e70*/  FFMA R12, R12, R13, R12 ;  /* 0x0000000d0c0c7223 */ /* 0x000fc8000000000c */
[----:B------:R-:W-:-:S04]  /*1e80*/  FFMA R13, R5, R12, RZ ;  /* 0x0000000c050d7223 */ /* 0x000fc800000000ff */
[----:B------:R-:W-:-:S04]  /*1e90*/  FFMA R14, -R16, R13, R5 ;  /* 0x0000000d100e7223 */ /* 0x000fc80000000105 */
[----:B------:R-:W-:Y:S01]  /*1ea0*/  FFMA R13, R12, R14, R13 ;  /* 0x0000000e0c0d7223 */ /* 0x000fe2000000000d */
[----:B0-2---:R-:W-:Y:S06]  /*1eb0*/  @!P0 BRA `(.L_x_269) ;  /* 0x0000000000108947 */ /* 0x005fec0003800000 */
[----:B------:R-:W-:Y:S02]  /*1ec0*/  MOV R0, R16 ;  /* 0x0000001000007202 */ /* 0x000fe40000000f00 */
[----:B------:R-:W-:-:S07]  /*1ed0*/  MOV R12, 0x1ef0 ;  /* 0x00001ef0000c7802 */ /* 0x000fce0000000f00 */
[----:B-----5:R-:W-:Y:S05]  /*1ee0*/  CALL.REL.NOINC `($__internal_1_$__cuda_sm3x_div_rn_noftz_f32_slowpath) ;  /* 0x0000001000ec7944 */ /* 0x020fea0003c00000 */
[----:B------:R-:W-:-:S07]  /*1ef0*/  MOV R13, R0 ;  /* 0x00000000000d7202 */ /* 0x000fce0000000f00 */
.L_x_269:
[----:B------:R-:W-:Y:S05]  /*1f00*/  BSYNC.RECONVERGENT B2 ;  /* 0x0000000000027941 */ /* 0x000fea0003800200 */
.L_x_268:
[----:B------:R-:W-:Y:S01]  /*1f10*/  FMNMX R14, |R25|, 10, !PT ;  /* 0x41200000190e7809 */ /* 0x000fe20007800200 */
[----:B------:R-:W-:Y:S01]  /*1f20*/  FMUL R0, R31, 0.10000002384185791016 ;  /* 0x3dccccd01f007820 */ /* 0x000fe20000400000 */
[----:B------:R-:W-:Y:S01]  /*1f30*/  BSSY.RECONVERGENT B2, `(.L_x_270) ;  /* 0x000000e000027945 */ /* 0x000fe20003800200 */
[----:B-----5:R-:W-:Y:S01]  /*1f40*/  FFMA R2, R2, 0.89999997615814208984, R13 ;  /* 0x3f66666602027823 */ /* 0x020fe2000000000d */
[----:B------:R-:W0:Y:S01]  /*1f50*/  MUFU.RCP R12, R14 ;  /* 0x0000000e000c7308 */ /* 0x000e220000001000 */
[----:B------:R-:W-:-:S07]  /*1f60*/  FMUL R5, R0, R25 ;  /* 0x0000001900057220 */ /* 0x000fce0000400000 */
        /* <DEDUP_REMOVED lines=8> */
[----:B------:R-:W-:-:S07]  /*1ff0*/  MOV R12, 0x2010 ;  /* 0x00002010000c7802 */ /* 0x000fce0000000f00 */
[----:B------:R-:W-:Y:S05]  /*2000*/  CALL.REL.NOINC `($__internal_1_$__cuda_sm3x_div_rn_noftz_f32_slowpath) ;  /* 0x0000001000a47944 */ /* 0x000fea0003c00000 */
.L_x_271:
[----:B------:R-:W-:Y:S05]  /*2010*/  BSYNC.RECONVERGENT B2 ;  /* 0x0000000000027941 */ /* 0x000fea0003800200 */
.L_x_270:
[----:B------:R-:W0:Y:S01]  /*2020*/  LDC.64 R16, c[0x0][0x3b0] ;  /* 0x0000ec00ff107b82 */ /* 0x000e220000000a00 */
[----:B------:R-:W-:Y:S01]  /*2030*/  LOP3.LUT P0, RZ, R6, R9, RZ, 0xfc, !PT ;  /* 0x0000000906ff7212 */ /* 0x000fe2000780fcff */
[----:B------:R-:W-:Y:S01]  /*2040*/  FFMA R3, R3, 0.89999997615814208984, R0 ;  /* 0x3f66666603037823 */ /* 0x000fe20000000000 */
[----:B------:R-:W-:-:S05]  /*2050*/  FADD R32, R22, -R2 ;  /* 0x8000000216207221 */ /* 0x000fca0000000000 */
[----:B------:R-:W1:Y:S01]  /*2060*/  LDC.64 R12, c[0x0][0x388] ;  /* 0x0000e200ff0c7b82 */ /* 0x000e620000000a00 */
[----:B------:R-:W-:-:S07]  /*2070*/  FADD R33, R23, -R3 ;  /* 0x8000000317217221 */ /* 0x000fce0000000000 */
[----:B------:R-:W2:Y:S01]  /*2080*/  LDC.64 R14, c[0x0][0x3a0] ;  /* 0x0000e800ff0e7b82 */ /* 0x000ea20000000a00 */
[----:B------:R-:W-:Y:S01]  /*2090*/  HFMA2 R5, -RZ, RZ, 0, 0 ;  /* 0x00000000ff057431 */ /* 0x000fe200000001ff */
[----:B------:R-:W3:Y:S01]  /*20a0*/  MUFU.RCP R25, R10 ;  /* 0x0000000a00197308 */ /* 0x000ee20000001000 */
[----:B------:R-:W4:Y:S01]  /*20b0*/  LDCU UR4, c[0x0][0x410] ;  /* 0x00008200ff0477ac */ /* 0x000f220008000800 */
[----:B0-----:R-:W-:-:S05]  /*20c0*/  IMAD.WIDE R16, R29, 0x8, R16 ;  /* 0x000000081d107825 */ /* 0x001fca00078e0210 */
[----:B------:R-:W-:Y:S01]  /*20d0*/  STG.E.64 desc[UR14][R16.64], R32 ;  /* 0x0000002010007986 */ /* 0x000fe2000c101b0e */
[----:B-1----:R-:W-:-:S03]  /*20e0*/  IMAD.WIDE R12, R26, 0x8, R12 ;  /* 0x000000081a0c7825 */ /* 0x002fc600078e020c */
[----:B------:R3:W-:Y:S04]  /*20f0*/  STG.E.64 desc[UR14][R18.64], R2 ;  /* 0x0000000212007986 */ /* 0x0007e8000c101b0e */
[----:B------:R-:W5:Y:S01]  /*2100*/  LDG.E.64 R12, desc[UR14][R12.64] ;  /* 0x0000000e0c0c7981 */ /* 0x000f62000c1e1b00 */
[----:B--2---:R-:W-:-:S05]  /*2110*/  IMAD.WIDE R22, R8, 0x4, R14 ;  /* 0x0000000408167825 */ /* 0x004fca00078e020e */
[----:B------:R-:W2:Y:S01]  /*2120*/  @!P0 LDG.E R15, desc[UR14][R22.64] ;  /* 0x0000000e160f8981 */ /* 0x000ea2000c1e1900 */
[----:B---3--:R-:W-:-:S04]  /*2130*/  FFMA R18, -R10, R25, 1 ;  /* 0x3f8000000a127423 */ /* 0x008fc80000000119 */
[----:B------:R-:W-:Y:S01]  /*2140*/  FFMA R18, R25, R18, R25 ;  /* 0x0000001219127223 */ /* 0x000fe20000000019 */
[----:B------:R-:W-:Y:S01]  /*2150*/  IADD3 R30, PT, PT, R30, R9, RZ ;  /* 0x000000091e1e7210 */ /* 0x000fe20007ffe0ff */
[----:B----4-:R-:W-:Y:S01]  /*2160*/  IMAD R25, R7, UR4, R8 ;  /* 0x0000000407197c24 */ /* 0x010fe2000f8e0208 */
[----:B------:R-:W-:Y:S03]  /*2170*/  BSSY.RECONVERGENT B2, `(.L_x_272) ;  /* 0x0000014000027945 */ /* 0x000fe60003800200 */
[----:B------:R-:W-:Y:S02]  /*2180*/  IMAD R25, R25, UR12, R30 ;  /* 0x0000000c19197c24 */ /* 0x000fe4000f8e021e */
[----:B-----5:R-:W-:Y:S01]  /*2190*/  FADD R0, -R21, R13 ;  /* 0x0000000d15007221 */ /* 0x020fe20000000100 */
[----:B------:R-:W-:Y:S01]  /*21a0*/  FADD R24, -R20, R12 ;  /* 0x0000000c14187221 */ /* 0x000fe20000000100 */
[----:B--2---:R-:W-:-:S02]  /*21b0*/  @!P0 FMUL R5, R4, R15 ;  /* 0x0000000f04058220 */ /* 0x004fc40000400000 */
[----:B------:R-:W-:Y:S02]  /*21c0*/  FMUL R15, R0, R27 ;  /* 0x0000001b000f7220 */ /* 0x000fe40000400000 */
[----:B------:R-:W-:-:S04]  /*21d0*/  FADD R5, R5, R28 ;  /* 0x0000001c05057221 */ /* 0x000fc80000000000 */
[----:B------:R-:W-:-:S04]  /*21e0*/  FFMA R15, R24, R5, R15 ;  /* 0x00000005180f7223 */ /* 0x000fc8000000000f */
[----:B------:R-:W0:Y:S01]  /*21f0*/  FCHK P1, R15, R10 ;  /* 0x0000000a0f007302 */ /* 0x000e220000020000 */
[----:B------:R-:W-:Y:S01]  /*2200*/  FFMA R13, R18, R15, RZ ;  /* 0x0000000f120d7223 */ /* 0x000fe200000000ff */
[----:B------:R-:W-:-:S03]  /*2210*/  FMUL R3, R24, R27 ;  /* 0x0000001b18037220 */ /* 0x000fc60000400000 */
[----:B------:R-:W-:Y:S01]  /*2220*/  FFMA R2, -R10, R13, R15 ;  /* 0x0000000d0a027223 */ /* 0x000fe2000000010f */
[----:B------:R-:W-:-:S03]  /*2230*/  FFMA R3, R0, R5, -R3 ;  /* 0x0000000500037223 */ /* 0x000fc60000000803 */
[----:B------:R-:W-:Y:S01]  /*2240*/  FFMA R18, R18, R2, R13 ;  /* 0x0000000212127223 */ /* 0x000fe2000000000d */
[----:B0-----:R-:W-:Y:S06]  /*2250*/  @!P1 BRA `(.L_x_273) ;  /* 0x0000000000149947 */ /* 0x001fec0003800000 */
[----:B------:R-:W-:Y:S02]  /*2260*/  MOV R5, R15 ;  /* 0x0000000f00057202 */ /* 0x000fe40000000f00 */
[----:B------:R-:W-:Y:S02]  /*2270*/  MOV R0, R10 ;  /* 0x0000000a00007202 */ /* 0x000fe40000000f00 */
[----:B------:R-:W-:-:S07]  /*2280*/  MOV R12, 0x22a0 ;  /* 0x000022a0000c7802 */ /* 0x000fce0000000f00 */
[----:B------:R-:W-:Y:S05]  /*2290*/  CALL.REL.NOINC `($__internal_1_$__cuda_sm3x_div_rn_noftz_f32_slowpath) ;  /* 0x0000001000007944 */ /* 0x000fea0003c00000 */
[----:B------:R-:W-:-:S07]  /*22a0*/  MOV R18, R0 ;  /* 0x0000000000127202 */ /* 0x000fce0000000f00 */
.L_x_273:
[----:B------:R-:W-:Y:S05]  /*22b0*/  BSYNC.RECONVERGENT B2 ;  /* 0x0000000000027941 */ /* 0x000fea0003800200 */
.L_x_272:
        /* <DEDUP_REMOVED lines=14> */
.L_x_275:
[----:B------:R-:W-:Y:S05]  /*23a0*/  BSYNC.RECONVERGENT B2 ;  /* 0x0000000000027941 */ /* 0x000fea0003800200 */
.L_x_274:
        /* <DEDUP_REMOVED lines=28> */
.L_x_279:
[----:B------:R-:W-:Y:S05]  /*2570*/  BSYNC.RECONVERGENT B3 ;  /* 0x0000000000037941 */ /* 0x000fea0003800200 */
.L_x_278:
[----:B------:R-:W-:-:S07]  /*2580*/  FADD R27, |R0|, -RZ ;  /* 0x800000ff001b7221 */ /* 0x000fce0000000200 */
.L_x_277:
[----:B------:R-:W-:Y:S05]  /*2590*/  BSYNC.RECONVERGENT B2 ;  /* 0x0000000000027941 */ /* 0x000fea0003800200 */
.L_x_276:
        /* <DEDUP_REMOVED lines=17> */
.L_x_283:
[----:B------:R-:W-:Y:S05]  /*26b0*/  BSYNC.RECONVERGENT B3 ;  /* 0x0000000000037941 */ /* 0x000fea0003800200 */
.L_x_282:
[----:B------:R-:W-:-:S07]  /*26c0*/  FADD R0, |R0|, -RZ ;  /* 0x800000ff00007221 */ /* 0x000fce0000000200 */
.L_x_281:
[----:B------:R-:W-:Y:S05]  /*26d0*/  BSYNC.RECONVERGENT B2 ;  /* 0x0000000000027941 */ /* 0x000fea0003800200 */
.L_x_280:
[----:B------:R-:W-:Y:S01]  /*26e0*/  FMNMX R16, |R18|, 10, !PT ;  /* 0x4120000012107809 */ /* 0x000fe20007800200 */
[----:B------:R0:W-:Y:S01]  /*26f0*/  STG.E.64 desc[UR14][R30.64], R18 ;  /* 0x000000121e007986 */ /* 0x0001e2000c101b0e */
[----:B------:R-:W-:Y:S01]  /*2700*/  FMNMX.NAN R27, R27, 0.5, PT ;  /* 0x3f0000001b1b7809 */ /* 0x000fe20003820000 */
[----:B------:R-:W-:Y:S01]  /*2710*/  BSSY.RECONVERGENT B2, `(.L_x_284) ;  /* 0x0000010000027945 */ /* 0x000fe20003800200 */
[----:B------:R-:W1:Y:S01]  /*2720*/  MUFU.RCP R12, R16 ;  /* 0x00000010000c7308 */ /* 0x000e620000001000 */
[----:B------:R-:W-:Y:S02]  /*2730*/  FMNMX.NAN R26, R0, 0.5, PT ;  /* 0x3f000000001a7809 */ /* 0x000fe40003820000 */
[----:B------:R-:W-:-:S04]  /*2740*/  FMUL R5, R27, 0.10000002384185791016 ;  /* 0x3dccccd01b057820 */ /* 0x000fc80000400000 */
        /* <DEDUP_REMOVED lines=12> */
.L_x_285:
[----:B------:R-:W-:Y:S05]  /*2810*/  BSYNC.RECONVERGENT B2 ;  /* 0x0000000000027941 */ /* 0x000fea0003800200 */
.L_x_284:
        /* <DEDUP_REMOVED lines=16> */
.L_x_287:
[----:B------:R-:W-:Y:S05]  /*2920*/  BSYNC.RECONVERGENT B2 ;  /* 0x0000000000027941 */ /* 0x000fea0003800200 */
.L_x_286:
[----:B------:R-:W0:Y:S01]  /*2930*/  LDC.64 R12, c[0x0][0x3b8] ;  /* 0x0000ee00ff0c7b82 */ /* 0x000e220000000a00 */
[----:B------:R-:W-:Y:S01]  /*2940*/  FFMA R3, R3, 0.89999997615814208984, R0 ;  /* 0x3f66666603037823 */ /* 0x000fe20000000000 */
[----:B------:R-:W-:Y:S01]  /*2950*/  FADD R20, R20, -R2 ;  /* 0x8000000214147221 */ /* 0x000fe20000000000 */
[----:B------:R-:W-:Y:S01]  /*2960*/  ISETP.NE.OR P0, PT, R7, RZ, P0 ;  /* 0x000000ff0700720c */ /* 0x000fe20000705670 */
[----:B------:R-:W-:Y:S01]  /*2970*/  BSSY.RECONVERGENT B2, `(.L_x_288) ;  /* 0x000004a000027945 */ /* 0x000fe20003800200 */
[----:B------:R-:W-:Y:S01]  /*2980*/  FADD R21, R21, -R3 ;  /* 0x8000000315157221 */ /* 0x000fe20000000000 */
[----:B0-----:R-:W-:-:S05]  /*2990*/  IMAD.WIDE R12, R25, 0x8, R12 ;  /* 0x00000008190c7825 */ /* 0x001fca00078e020c */
[----:B------:R0:W-:Y:S04]  /*29a0*/  STG.E.64 desc[UR14][R12.64], R20 ;  /* 0x000000140c007986 */ /* 0x0001e8000c101b0e */
[----:B------:R0:W-:Y:S01]  /*29b0*/  STG.E.64 desc[UR14][R28.64], R2 ;  /* 0x000000021c007986 */ /* 0x0001e2000c101b0e */
[----:B------:R-:W-:Y:S05]  /*29c0*/  @P0 BRA `(.L_x_289) ;  /* 0x0000000400100947 */ /* 0x000fea0003800000 */
[----:B0-----:R-:W0:Y:S01]  /*29d0*/  MUFU.RCP R3, R10 ;  /* 0x0000000a00037308 */ /* 0x001e220000001000 */
[----:B------:R-:W-:Y:S01]  /*29e0*/  FMUL R11, R4, R11 ;  /* 0x0000000b040b7220 */ /* 0x000fe20000400000 */
[----:B------:R-:W-:Y:S06]  /*29f0*/  BSSY.RECONVERGENT B3, `(.L_x_290) ;  /* 0x000000d000037945 */ /* 0x000fec0003800200 */
        /* <DEDUP_REMOVED lines=12> */
.L_x_291:
[----:B------:R-:W-:Y:S05]  /*2ac0*/  BSYNC.RECONVERGENT B3 ;  /* 0x0000000000037941 */ /* 0x000fea0003800200 */
.L_x_290:
[----:B------:R-:W0:Y:S08]  /*2ad0*/  LDC.64 R18, c[0x0][0x400] ;  /* 0x00010000ff127b82 */ /* 0x000e300000000a00 */
[----:B------:R-:W1:Y:S01]  /*2ae0*/  LDC.64 R20, c[0x0][0x3e0] ;  /* 0x0000f800ff147b82 */ /* 0x000e620000000a00 */
[----:B0-----:R-:W-:-:S05]  /*2af0*/  IMAD.WIDE R18, R8, 0x4, R18 ;  /* 0x0000000408127825 */ /* 0x001fca00078e0212 */
[----:B------:R-:W2:Y:S01]  /*2b00*/  LDG.E R0, desc[UR14][R18.64] ;  /* 0x0000000e12007981 */ /* 0x000ea2000c1e1900 */
[----:B-1----:R-:W-:-:S05]  /*2b10*/  IMAD.WIDE R20, R8, 0x4, R20 ;  /* 0x0000000408147825 */ /* 0x002fca00078e0214 */
[----:B------:R0:W5:Y:S01]  /*2b20*/  LDG.E R2, desc[UR14][R20.64] ;  /* 0x0000000e14027981 */ /* 0x000162000c1e1900 */
[----:B------:R-:W-:Y:S01]  /*2b30*/  BSSY.RECONVERGENT B3, `(.L_x_292) ;  /* 0x0000014000037945 */ /* 0x000fe20003800200 */
[----:B--2---:R-:W-:Y:S01]  /*2b40*/  FADD R13, -R0, R3 ;  /* 0x00000003000d7221 */ /* 0x004fe20000000100 */
[----:B------:R-:W-:-:S04]  /*2b50*/  HFMA2 R0, -RZ, RZ, 1.75, 0 ;  /* 0x3f000000ff007431 */ /* 0x000fc800000001ff */
[----:B------:R-:W-:-:S13]  /*2b60*/  FSETP.NEU.AND P0, PT, R13, RZ, PT ;  /* 0x000000ff0d00720b */ /* 0x000fda0003f0d000 */
        /* <DEDUP_REMOVED lines=14> */
.L_x_295:
[----:B------:R-:W-:Y:S05]  /*2c50*/  BSYNC.RECONVERGENT B4 ;  /* 0x0000000000047941 */ /* 0x000fea0003800200 */
.L_x_294:
[----:B------:R-:W-:-:S07]  /*2c60*/  FADD R0, |R0|, -RZ ;  /* 0x800000ff00007221 */ /* 0x000fce0000000200 */
.L_x_293:
[----:B------:R-:W-:Y:S05]  /*2c70*/  BSYNC.RECONVERGENT B3 ;  /* 0x0000000000037941 */ /* 0x000fea0003800200 */
.L_x_292:
[----:B------:R-:W-:Y:S01]  /*2c80*/  FMNMX R14, |R3|, 10, !PT ;  /* 0x41200000030e7809 */ /* 0x000fe20007800200 */
[----:B------:R0:W-:Y:S01]  /*2c90*/  STG.E desc[UR14][R18.64], R3 ;  /* 0x0000000312007986 */ /* 0x0001e2000c10190e */
[----:B------:R-:W-:Y:S01]  /*2ca0*/  FMNMX.NAN R0, R0, 0.5, PT ;  /* 0x3f00000000007809 */ /* 0x000fe20003820000 */
[----:B------:R-:W-:Y:S01]  /*2cb0*/  BSSY.RECONVERGENT B3, `(.L_x_296) ;  /* 0x000000e000037945 */ /* 0x000fe20003800200 */
[----:B------:R-:W1:Y:S03]  /*2cc0*/  MUFU.RCP R11, R14 ;  /* 0x0000000e000b7308 */ /* 0x000e660000001000 */
        /* <DEDUP_REMOVED lines=12> */
.L_x_297:
[----:B------:R-:W-:Y:S05]  /*2d90*/  BSYNC.RECONVERGENT B3 ;  /* 0x0000000000037941 */ /* 0x000fea0003800200 */
.L_x_296:
[----:B------:R-:W2:Y:S01]  /*2da0*/  LDG.E R22, desc[UR14][R22.64] ;  /* 0x0000000e16167981 */ /* 0x000ea2000c1e1900 */
[----:B------:R-:W0:Y:S01]  /*2db0*/  LDC.64 R12, c[0x0][0x3c0] ;  /* 0x0000f000ff0c7b82 */ /* 0x000e220000000a00 */
[----:B-----5:R-:W-:Y:S01]  /*2dc0*/  FFMA R5, R2, 0.89999997615814208984, R0 ;  /* 0x3f66666602057823 */ /* 0x020fe20000000000 */
[----:B0-----:R-:W-:-:S04]  /*2dd0*/  IMAD.WIDE R2, R8, 0x4, R12 ;  /* 0x0000000408027825 */ /* 0x001fc800078e020c */
[----:B--2---:R-:W-:-:S05]  /*2de0*/  FADD R11, -R5, R22 ;  /* 0x00000016050b7221 */ /* 0x004fca0000000100 */
[----:B------:R1:W-:Y:S04]  /*2df0*/  STG.E desc[UR14][R2.64], R11 ;  /* 0x0000000b02007986 */ /* 0x0003e8000c10190e */
[----:B------:R1:W-:Y:S02]  /*2e00*/  STG.E desc[UR14][R20.64], R5 ;  /* 0x0000000514007986 */ /* 0x0003e4000c10190e */
.L_x_289:
[----:B------:R-:W-:Y:S05]  /*2e10*/  BSYNC.RECONVERGENT B2 ;  /* 0x0000000000027941 */ /* 0x000fea0003800200 */
.L_x_288:
[----:B------:R-:W-:-:S13]  /*2e20*/  LOP3.LUT P0, RZ, R9, R6, R8, 0xfe, !PT ;  /* 0x0000000609ff7212 */ /* 0x000fda000780fe08 */
[----:B------:R-:W-:Y:S05]  /*2e30*/  @P0 EXIT ;  /* 0x000000000000094d */ /* 0x000fea0003800000 */
[----:B01----:R-:W0:Y:S01]  /*2e40*/  MUFU.RCP R3, R10 ;  /* 0x0000000a00037308 */ /* 0x003e220000001000 */
        /* <DEDUP_REMOVED lines=12> */
[----:B------:R-:W-:-:S07]  /*2f10*/  MOV R2, R0 ;  /* 0x0000000000027202 */ /* 0x000fce0000000f00 */
.L_x_299:
[----:B------:R-:W-:Y:S05]  /*2f20*/  BSYNC.RECONVERGENT B2 ;  /* 0x0000000000027941 */ /* 0x000fea0003800200 */
.L_x_298:
[----:B------:R-:W0:Y:S08]  /*2f30*/  LDC.64 R8, c[0x0][0x408] ;  /* 0x00010200ff087b82 */ /* 0x000e300000000a00 */
[----:B------:R-:W1:Y:S01]  /*2f40*/  LDC.64 R10, c[0x0][0x3e8] ;  /* 0x0000fa00ff0a7b82 */ /* 0x000e620000000a00 */
[----:B0-----:R-:W-:-:S05]  /*2f50*/  IMAD.WIDE R8, R7, 0x4, R8 ;  /* 0x0000000407087825 */ /* 0x001fca00078e0208 */
[----:B------:R-:W2:Y:S01]  /*2f60*/  LDG.E R5, desc[UR14][R8.64] ;  /* 0x0000000e08057981 */ /* 0x000ea2000c1e1900 */
[----:B-1----:R-:W-:-:S05]  /*2f70*/  IMAD.WIDE R10, R7, 0x4, R10 ;  /* 0x00000004070a7825 */ /* 0x002fca00078e020a */
[----:B------:R0:W5:Y:S01]  /*2f80*/  LDG.E R3, desc[UR14][R10.64] ;  /* 0x0000000e0a037981 */ /* 0x000162000c1e1900 */
[----:B------:R-:W-:Y:S01]  /*2f90*/  BSSY.RECONVERGENT B2, `(.L_x_300) ;  /* 0x0000014000027945 */ /* 0x000fe20003800200 */
[----:B------:R-:W-:Y:S02]  /*2fa0*/  HFMA2 R0, -RZ, RZ, 1.75, 0 ;  /* 0x3f000000ff007431 */ /* 0x000fe400000001ff */
[----:B--2---:R-:W-:-:S05]  /*2fb0*/  FADD R6, -R5, R2 ;  /* 0x0000000205067221 */ /* 0x004fca0000000100 */
        /* <DEDUP_REMOVED lines=15> */
.L_x_303:
[----:B------:R-:W-:Y:S05]  /*30b0*/  BSYNC.RECONVERGENT B3 ;  /* 0x0000000000037941 */ /* 0x000fea0003800200 */
.L_x_302:
[----:B------:R-:W-:-:S07]  /*30c0*/  FADD R0, |R0|, -RZ ;  /* 0x800000ff00007221 */ /* 0x000fce0000000200 */
.L_x_301:
[----:B------:R-:W-:Y:S05]  /*30d0*/  BSYNC.RECONVERGENT B2 ;  /* 0x0000000000027941 */ /* 0x000fea0003800200 */
.L_x_300:
        /* <DEDUP_REMOVED lines=17> */
.L_x_305:
[----:B------:R-:W-:Y:S05]  /*31f0*/  BSYNC.RECONVERGENT B2 ;  /* 0x0000000000027941 */ /* 0x000fea0003800200 */
.L_x_304:
[----:B------:R-:W0:Y:S08]  /*3200*/  LDC.64 R4, c[0x0][0x3a8] ;  /* 0x0000ea00ff047b82 */ /* 0x000e300000000a00 */
[----:B------:R-:W1:Y:S01]  /*3210*/  LDC.64 R8, c[0x0][0x3c8] ;  /* 0x0000f200ff087b82 */ /* 0x000e620000000a00 */
[----:B0-----:R-:W-:-:S06]  /*3220*/  IMAD.WIDE R4, R7, 0x4, R4 ;  /* 0x0000000407047825 */ /* 0x001fcc00078e0204 */
[----:B------:R-:W2:Y:S01]  /*3230*/  LDG.E R4, desc[UR14][R4.64] ;  /* 0x0000000e04047981 */ /* 0x000ea2000c1e1900 */
[----:B-----5:R-:W-:Y:S01]  /*3240*/  FFMA R13, R3, 0.89999997615814208984, R0 ;  /* 0x3f666666030d7823 */ /* 0x020fe20000000000 */
[----:B-1----:R-:W-:-:S04]  /*3250*/  IMAD.WIDE R2, R7, 0x4, R8 ;  /* 0x0000000407027825 */ /* 0x002fc800078e0208 */
[----:B--2---:R-:W-:-:S05]  /*3260*/  FADD R7, -R13, R4 ;  /* 0x000000040d077221 */ /* 0x004fca0000000100 */
[----:B------:R-:W-:Y:S04]  /*3270*/  STG.E desc[UR14][R2.64], R7 ;  /* 0x0000000702007986 */ /* 0x000fe8000c10190e */
[----:B------:R-:W-:Y:S01]  /*3280*/  STG.E desc[UR14][R10.64], R13 ;  /* 0x0000000d0a007986 */ /* 0x000fe2000c10190e */
[----:B------:R-:W-:Y:S05]  /*3290*/  EXIT ;  /* 0x000000000000794d */ /* 0x000fea0003800000 */
        .weak           $__internal_1_$__cuda_sm3x_div_rn_noftz_f32_slowpath
        .type           $__internal_1_$__cuda_sm3x_div_rn_noftz_f32_slowpath,@function
        .size           $__internal_1_$__cuda_sm3x_div_rn_noftz_f32_slowpath,(.L_x_388 - $__internal_1_$__cuda_sm3x_div_rn_noftz_f32_slowpath)
$__internal_1_$__cuda_sm3x_div_rn_noftz_f32_slowpath:
[----:B------:R-:W-:Y:S01]  /*32a0*/  SHF.R.U32.HI R13, RZ, 0x17, R0 ;  /* 0x00000017ff0d7819 */ /* 0x000fe20000011600 */
[----:B------:R-:W-:Y:S01]  /*32b0*/  BSSY.RECONVERGENT B0, `(.L_x_306) ;  /* 0x0000062000007945 */ /* 0x000fe20003800200 */
[----:B------:R-:W-:Y:S02]  /*32c0*/  SHF.R.U32.HI R15, RZ, 0x17, R5 ;  /* 0x00000017ff0f7819 */ /* 0x000fe40000011605 */
[----:B------:R-:W-:Y:S02]  /*32d0*/  LOP3.LUT R13, R13, 0xff, RZ, 0xc0, !PT ;  /* 0x000000ff0d0d7812 */ /* 0x000fe400078ec0ff */
[----:B------:R-:W-:Y:S02]  /*32e0*/  LOP3.LUT R15, R15, 0xff, RZ, 0xc0, !PT ;  /* 0x000000ff0f0f7812 */ /* 0x000fe400078ec0ff */
[----:B------:R-:W-:Y:S02]  /*32f0*/  IADD3 R16, PT, PT, R13, -0x1, RZ ;  /* 0xffffffff0d107810 */ /* 0x000fe40007ffe0ff */
[----:B------:R-:W-:-:S02]  /*3300*/  IADD3 R17, PT, PT, R15, -0x1, RZ ;  /* 0xffffffff0f117810 */ /* 0x000fc40007ffe0ff */
[----:B------:R-:W-:-:S04]  /*3310*/  ISETP.GT.U32.AND P1, PT, R16, 0xfd, PT ;  /* 0x000000fd1000780c */ /* 0x000fc80003f24070 */
[----:B------:R-:W-:-:S13]  /*3320*/  ISETP.GT.U32.OR P1, PT, R17, 0xfd, P1 ;  /* 0x000000fd1100780c */ /* 0x000fda0000f24470 */
[----:B------:R-:W-:Y:S01]  /*3330*/  @!P1 MOV R14, RZ ;  /* 0x000000ff000e9202 */ /* 0x000fe20000000f00 */
        /* <DEDUP_REMOVED lines=20> */
[----:B------:R-:W-:Y:S01]  /*3480*/  @!P1 FFMA R5, R5, 1.84467440737095516160e+19, RZ ;  /* 0x5f80000005059823 */ /* 0x000fe200000000ff */
[----:B------:R-:W-:Y:S01]  /*3490*/  @!P1 MOV R14, 0xffffffc0 ;  /* 0xffffffc0000e9802 */ /* 0x000fe20000000f00 */
[----:B------:R-:W-:-:S03]  /*34a0*/  @!P2 FFMA R0, R0, 1.84467440737095516160e+19, RZ ;  /* 0x5f8000000000a823 */ /* 0x000fc600000000ff */
[----:B------:R-:W-:-:S07]  /*34b0*/  @!P2 IADD3 R14, PT, PT, R14, 0x40, RZ ;  /* 0x000000400e0ea810 */ /* 0x000fce0007ffe0ff */
.L_x_307:
[----:B------:R-:W-:Y:S01]  /*34c0*/  LEA R33, R13, 0xc0800000, 0x17 ;  /* 0xc08000000d217811 */ /* 0x000fe200078eb8ff */
[----:B------:R-:W-:Y:S01]  /*34d0*/  BSSY.RECONVERGENT B1, `(.L_x_312) ;  /* 0x0000036000017945 */ /* 0x000fe20003800200 */
[----:B------:R-:W-:Y:S02]  /*34e0*/  IADD3 R32, PT, PT, R15, -0x7f, RZ ;  /* 0xffffff810f207810 */ /* 0x000fe40007ffe0ff */
[----:B------:R-:W-:Y:S02]  /*34f0*/  IADD3 R33, PT, PT, -R33, R0, RZ ;  /* 0x0000000021217210 */ /* 0x000fe40007ffe1ff */
[C---:B------:R-:W-:Y:S01]  /*3500*/  IADD3 R13, PT, PT, R32.reuse, 0x7f, -R13 ;  /* 0x0000007f200d7810 */ /* 0x040fe20007ffe80d */
[----:B------:R-:W-:Y:S01]  /*3510*/  IMAD R0, R32, -0x800000, R5 ;  /* 0xff80000020007824 */ /* 0x000fe200078e0205 */
[----:B------:R-:W0:Y:S01]  /*3520*/  MUFU.RCP R16, R33 ;  /* 0x0000002100107308 */ /* 0x000e220000001000 */
[----:B------:R-:W-:Y:S01]  /*3530*/  FADD.FTZ R17, -R33, -RZ ;  /* 0x800000ff21117221 */ /* 0x000fe20000010100 */
[----:B------:R-:W-:-:S03]  /*3540*/  IADD3 R13, PT, PT, R13, R14, RZ ;  /* 0x0000000e0d0d7210 */ /* 0x000fc60007ffe0ff */
[----:B0-----:R-:W-:-:S04]  /*3550*/  FFMA R15, R16, R17, 1 ;  /* 0x3f800000100f7423 */ /* 0x001fc80000000011 */
[----:B------:R-:W-:-:S04]  /*3560*/  FFMA R15, R16, R15, R16 ;  /* 0x0000000f100f7223 */ /* 0x000fc80000000010 */
[----:B------:R-:W-:-:S04]  /*3570*/  FFMA R16, R0, R15, RZ ;  /* 0x0000000f00107223 */ /* 0x000fc800000000ff */
[----:B------:R-:W-:-:S04]  /*3580*/  FFMA R5, R17, R16, R0 ;  /* 0x0000001011057223 */ /* 0x000fc80000000000 */
[----:B------:R-:W-:-:S04]  /*3590*/  FFMA R16, R15, R5, R16 ;  /* 0x000000050f107223 */ /* 0x000fc80000000010 */
[----:B------:R-:W-:-:S04]  /*35a0*/  FFMA R17, R17, R16, R0 ;  /* 0x0000001011117223 */ /* 0x000fc80000000000 */
[----:B------:R-:W-:-:S05]  /*35b0*/  FFMA R0, R15, R17, R16 ;  /* 0x000000110f007223 */ /* 0x000fca0000000010 */
[----:B------:R-:W-:-:S04]  /*35c0*/  SHF.R.U32.HI R5, RZ, 0x17, R0 ;  /* 0x00000017ff057819 */ /* 0x000fc80000011600 */
[----:B------:R-:W-:-:S04]  /*35d0*/  LOP3.LUT R14, R5, 0xff, RZ, 0xc0, !PT ;  /* 0x000000ff050e7812 */ /* 0x000fc800078ec0ff */
[----:B------:R-:W-:-:S04]  /*35e0*/  IADD3 R5, PT, PT, R14, R13, RZ ;  /* 0x0000000d0e057210 */ /* 0x000fc80007ffe0ff */
        /* <DEDUP_REMOVED lines=11> */
[CCC-:B------:R-:W-:Y:S01]  /*36a0*/  FFMA.RP R14, R15.reuse, R17.reuse, R16.reuse ;  /* 0x000000110f0e7223 */ /* 0x1c0fe20000008010 */
[----:B------:R-:W-:Y:S01]  /*36b0*/  FFMA.RM R17, R15, R17, R16 ;  /* 0x000000110f117223 */ /* 0x000fe20000004010 */
[----:B------:R-:W-:Y:S02]  /*36c0*/  IADD3 R15, PT, PT, R5, 0x20, RZ ;  /* 0x00000020050f7810 */ /* 0x000fe40007ffe0ff */
[----:B------:R-:W-:Y:S02]  /*36d0*/  LOP3.LUT R13, R13, 0x7fffff, RZ, 0xc0, !PT ;  /* 0x007fffff0d0d7812 */ /* 0x000fe400078ec0ff */
[----:B------:R-:W-:Y:S02]  /*36e0*/  ISETP.NE.AND P3, PT, R5, RZ, PT ;  /* 0x000000ff0500720c */ /* 0x000fe40003f65270 */
[----:B------:R-:W-:Y:S02]  /*36f0*/  LOP3.LUT R16, R13, 0x800000, RZ, 0xfc, !PT ;  /* 0x008000000d107812 */ /* 0x000fe400078efcff */
[----:B------:R-:W-:-:S02]  /*3700*/  ISETP.NE.AND P2, PT, R5, RZ, PT ;  /* 0x000000ff0500720c */ /* 0x000fc40003f45270 */
[----:B------:R-:W-:Y:S02]  /*3710*/  IADD3 R5, PT, PT, -R5, RZ, RZ ;  /* 0x000000ff05057210 */ /* 0x000fe40007ffe1ff */
[----:B------:R-:W-:Y:S02]  /*3720*/  SHF.L.U32 R15, R16, R15, RZ ;  /* 0x0000000f100f7219 */ /* 0x000fe400000006ff */
[----:B------:R-:W-:Y:S02]  /*3730*/  FSETP.NEU.FTZ.AND P1, PT, R14, R17, PT ;  /* 0x000000110e00720b */ /* 0x000fe40003f3d000 */
[----:B------:R-:W-:Y:S02]  /*3740*/  SEL R5, R5, RZ, P3 ;  /* 0x000000ff05057207 */ /* 0x000fe40001800000 */
[----:B------:R-:W-:Y:S02]  /*3750*/  ISETP.NE.AND P2, PT, R15, RZ, P2 ;  /* 0x000000ff0f00720c */ /* 0x000fe40001745270 */
[----:B------:R-:W-:-:S02]  /*3760*/  SHF.R.U32.HI R16, RZ, R5, R16 ;  /* 0x00000005ff107219 */ /* 0x000fc40000011610 */
[----:B------:R-:W-:Y:S02]  /*3770*/  PLOP3.LUT P1, PT, P1, P2, PT, 0xf8, 0x8f ;  /* 0x00000000008f781c */ /* 0x000fe40000f25f70 */
[----:B------:R-:W-:Y:S02]  /*3780*/  SHF.R.U32.HI R13, RZ, 0x1, R16 ;  /* 0x00000001ff0d7819 */ /* 0x000fe40000011610 */
[----:B------:R-:W-:-:S04]  /*3790*/  SEL R14, RZ, 0x1, !P1 ;  /* 0x00000001ff0e7807 */ /* 0x000fc80004800000 */
[----:B------:R-:W-:-:S04]  /*37a0*/  LOP3.LUT R5, R14, 0x1, R13, 0xf8, !PT ;  /* 0x000000010e057812 */ /* 0x000fc800078ef80d */
[----:B------:R-:W-:-:S04]  /*37b0*/  LOP3.LUT R16, R5, R16, RZ, 0xc0, !PT ;  /* 0x0000001005107212 */ /* 0x000fc800078ec0ff */
[----:B------:R-:W-:-:S04]  /*37c0*/  IADD3 R13, PT, PT, R13, R16, RZ ;  /* 0x000000100d0d7210 */ /* 0x000fc80007ffe0ff */
[----:B------:R-:W-:Y:S01]  /*37d0*/  LOP3.LUT R0, R13, R0, RZ, 0xfc, !PT ;  /* 0x000000000d007212 */ /* 0x000fe200078efcff */
[----:B------:R-:W-:Y:S06]  /*37e0*/  BRA `(.L_x_315) ;  /* 0x0000000000107947 */ /* 0x000fec0003800000 */
.L_x_314:
[----:B------:R-:W-:-:S04]  /*37f0*/  LOP3.LUT R0, R0, 0x80000000, RZ, 0xc0, !PT ;  /* 0x8000000000007812 */ /* 0x000fc800078ec0ff */
[----:B------:R-:W-:Y:S01]  /*3800*/  LOP3.LUT R0, R0, 0x7f800000, RZ, 0xfc, !PT ;  /* 0x7f80000000007812 */ /* 0x000fe200078efcff */
[----:B------:R-:W-:Y:S06]  /*3810*/  BRA `(.L_x_315) ;  /* 0x0000000000047947 */ /* 0x000fec0003800000 */
.L_x_313:
[----:B------:R-:W-:-:S07]  /*3820*/  LEA R0, R13, R0, 0x17 ;  /* 0x000000000d007211 */ /* 0x000fce00078eb8ff */
.L_x_315:
[----:B------:R-:W-:Y:S05]  /*3830*/  BSYNC.RECONVERGENT B1 ;  /* 0x0000000000017941 */ /* 0x000fea0003800200 */
.L_x_312:
[----:B------:R-:W-:Y:S05]  /*3840*/  BRA `(.L_x_316) ;  /* 0x0000000000207947 */ /* 0x000fea0003800000 */
.L_x_311:
[----:B------:R-:W-:-:S04]  /*3850*/  LOP3.LUT R0, R0, 0x80000000, R5, 0x48, !PT ;  /* 0x8000000000007812 */ /* 0x000fc800078e4805 */
[----:B------:R-:W-:Y:S01]  /*3860*/  LOP3.LUT R0, R0, 0x7f800000, RZ, 0xfc, !PT ;  /* 0x7f80000000007812 */ /* 0x000fe200078efcff */
[----:B------:R-:W-:Y:S06]  /*3870*/  BRA `(.L_x_316) ;  /* 0x0000000000147947 */ /* 0x000fec0003800000 */
.L_x_310:
[----:B------:R-:W-:Y:S01]  /*3880*/  LOP3.LUT R0, R0, 0x80000000, R5, 0x48, !PT ;  /* 0x8000000000007812 */ /* 0x000fe200078e4805 */
[----:B------:R-:W-:Y:S06]  /*3890*/  BRA `(.L_x_316) ;  /* 0x00000000000c7947 */ /* 0x000fec0003800000 */
.L_x_309:
[----:B------:R-:W0:Y:S01]  /*38a0*/  MUFU.RSQ R0, -QNAN ;  /* 0xffc0000000007908 */ /* 0x000e220000001400 */
[----:B------:R-:W-:Y:S05]  /*38b0*/  BRA `(.L_x_316) ;  /* 0x0000000000047947 */ /* 0x000fea0003800000 */
.L_x_308:
[----:B------:R-:W-:-:S07]  /*38c0*/  FADD.FTZ R0, R5, R0 ;  /* 0x0000000005007221 */ /* 0x000fce0000010000 */
.L_x_316:
[----:B------:R-:W-:Y:S05]  /*38d0*/  BSYNC.RECONVERGENT B0 ;  /* 0x0000000000007941 */ /* 0x000fea0003800200 */
.L_x_306:
[----:B------:R-:W-:-:S04]  /*38e0*/  HFMA2 R13, -RZ, RZ, 0, 0 ;  /* 0x00000000ff0d7431 */ /* 0x000fc800000001ff */
[----:B0-----:R-:W-:Y:S05]  /*38f0*/  RET.REL.NODEC R12 `(_Z10backprop_kP6float2S0_S0_S0_PfS1_S0_S0_S1_S1_S0_S0_S1_S1_S0_S0_S1_S1_iiii) ;  /* 0xffffffc40cc07950 */ /* 0x001fea0003c3ffff */
.L_x_317:
        /* <DEDUP_REMOVED lines=16> */
.L_x_388:


//--------------------- .text._Z9copy_realPfS_i   --------------------------
	.section	.text._Z9copy_realPfS_i,"ax",@progbits
	.align	128
        .global         _Z9copy_realPfS_i
        .type           _Z9copy_realPfS_i,@function
        .size           _Z9copy_realPfS_i,(.L_x_403 - _Z9copy_realPfS_i)
        .other          _Z9copy_realPfS_i,@"STO_CUDA_ENTRY STV_DEFAULT"
_Z9copy_realPfS_i:
.text._Z9copy_realPfS_i:
[----:B------:R-:W-:Y:S01]  /*0000*/  LDC R1, c[0x0][0x37c] ;  /* 0x0000df00ff017b82 */ /* 0x000fe20000000800 */
[----:B------:R-:W0:Y:S01]  /*0010*/  S2R R7, SR_TID.X ;  /* 0x0000000000077919 */ /* 0x000e220000002100 */
[----:B------:R-:W0:Y:S01]  /*0020*/  LDCU UR4, c[0x0][0x360] ;  /* 0x00006c00ff0477ac */ /* 0x000e220008000800 */
[----:B------:R-:W0:Y:S01]  /*0030*/  S2R R0, SR_CTAID.X ;  /* 0x0000000000007919 */ /* 0x000e220000002500 */
[----:B------:R-:W1:Y:S01]  /*0040*/  LDCU UR5, c[0x0][0x390] ;  /* 0x00007200ff0577ac */ /* 0x000e620008000800 */
[----:B0-----:R-:W-:-:S05]  /*0050*/  IMAD R7, R0, UR4, R7 ;  /* 0x0000000400077c24 */ /* 0x001fca000f8e0207 */
[----:B-1----:R-:W-:-:S13]  /*0060*/  ISETP.GE.AND P0, PT, R7, UR5, PT ;  /* 0x0000000507007c0c */ /* 0x002fda000bf06270 */
[----:B------:R-:W-:Y:S05]  /*0070*/  @P0 EXIT ;  /* 0x000000000000094d */ /* 0x000fea0003800000 */
[----:B------:R-:W0:Y:S01]  /*0080*/  LDC.64 R2, c[0x0][0x380] ;  /* 0x0000e000ff027b82 */ /* 0x000e220000000a00 */
[----:B------:R-:W1:Y:S07]  /*0090*/  LDCU.64 UR4, c[0x0][0x358] ;  /* 0x00006b00ff0477ac */ /* 0x000e6e0008000a00 */
[----:B------:R-:W2:Y:S01]  /*00a0*/  LDC.64 R4, c[0x0][0x388] ;  /* 0x0000e200ff047b82 */ /* 0x000ea20000000a00 */
[----:B0-----:R-:W-:-:S06]  /*00b0*/  IMAD.WIDE R2, R7, 0x4, R2 ;  /* 0x0000000407027825 */ /* 0x001fcc00078e0202 */
[----:B-1----:R-:W3:Y:S01]  /*00c0*/  LDG.E R3, desc[UR4][R2.64] ;  /* 0x0000000402037981 */ /* 0x002ee2000c1e1900 */
[----:B--2---:R-:W-:-:S05]  /*00d0*/  IMAD.WIDE R4, R7, 0x4, R4 ;  /* 0x0000000407047825 */ /* 0x004fca00078e0204 */
[----:B---3--:R-:W-:Y:S01]  /*00e0*/  STG.E desc[UR4][R4.64], R3 ;  /* 0x0000000304007986 */ /* 0x008fe2000c101904 */
[----:B------:R-:W-:Y:S05]  /*00f0*/  EXIT ;  /* 0x000000000000794d */ /* 0x000fea0003800000 */
.L_x_318:
        /* <DEDUP_REMOVED lines=16> */
.L_x_403:


//--------------------- .text._Z7copy_inPfP6float2iiii --------------------------
	.section	.text._Z7copy_inPfP6float2iiii,"ax",@progbits
	.align	128
        .global         _Z7copy_inPfP6float2iiii
        .type           _Z7copy_inPfP6float2iiii,@function
        .size           _Z7copy_inPfP6float2iiii,(.L_x_404 - _Z7copy_inPfP6float2iiii)
        .other          _Z7copy_inPfP6float2iiii,@"STO_CUDA_ENTRY STV_DEFAULT"
_Z7copy_inPfP6float2iiii:
.text._Z7copy_inPfP6float2iiii:
[----:B------:R-:W-:Y:S08]  /*0000*/  LDC R1, c[0x0][0x37c] ;  /* 0x0000df00ff017b82 */ /* 0x000ff00000000800 */
[----:B------:R-:W0:Y:S01]  /*0010*/  LDC.64 R10, c[0x0][0x398] ;  /* 0x0000e600ff0a7b82 */ /* 0x000e220000000a00 */
[----:B------:R-:W0:Y:S01]  /*0020*/  LDCU UR4, c[0x0][0x394] ;  /* 0x00007280ff0477ac */ /* 0x000e220008000800 */
[----:B------:R-:W1:Y:S01]  /*0030*/  S2R R9, SR_CTAID.X ;  /* 0x0000000000097919 */ /* 0x000e620000002500 */
[----:B------:R-:W1:Y:S01]  /*0040*/  LDCU UR5, c[0x0][0x360] ;  /* 0x00006c00ff0577ac */ /* 0x000e620008000800 */
[----:B0-----:R-:W-:-:S02]  /*0050*/  IMAD R0, R10, UR4, RZ ;  /* 0x000000040a007c24 */ /* 0x001fc4000f8e02ff */
[-C--:B------:R-:W-:Y:S02]  /*0060*/  IMAD R2, R10, R11.reuse, RZ ;  /* 0x0000000b0a027224 */ /* 0x080fe400078e02ff */
[----:B------:R-:W-:Y:S02]  /*0070*/  IMAD R3, R0, R11, RZ ;  /* 0x0000000b00037224 */ /* 0x000fe400078e02ff */
[----:B------:R-:W1:Y:S03]  /*0080*/  S2R R0, SR_TID.X ;  /* 0x0000000000007919 */ /* 0x000e660000002100 */
[-C--:B------:R-:W-:Y:S02]  /*0090*/  IABS R4, R3.reuse ;  /* 0x0000000300047213 */ /* 0x080fe40000000000 */
[----:B------:R-:W-:Y:S02]  /*00a0*/  IABS R11, R3 ;  /* 0x00000003000b7213 */ /* 0x000fe40000000000 */
[----:B------:R-:W0:Y:S08]  /*00b0*/  I2F.RP R5, R4 ;  /* 0x0000000400057306 */ /* 0x000e300000209400 */
[----:B0-----:R-:W0:Y:S01]  /*00c0*/  MUFU.RCP R5, R5 ;  /* 0x0000000500057308 */ /* 0x001e220000001000 */
[----:B-1----:R-:W-:Y:S01]  /*00d0*/  IMAD R0, R9, UR5, R0 ;  /* 0x0000000509007c24 */ /* 0x002fe2000f8e0200 */
[----:B------:R-:W1:Y:S04]  /*00e0*/  LDCU UR5, c[0x0][0x390] ;  /* 0x00007200ff0577ac */ /* 0x000e680008000800 */
[----:B------:R-:W-:Y:S01]  /*00f0*/  IABS R10, R0 ;  /* 0x00000000000a7213 */ /* 0x000fe20000000000 */
[----:B0-----:R-:W-:Y:S01]  /*0100*/  VIADD R6, R5, 0xffffffe ;  /* 0x0ffffffe05067836 */ /* 0x001fe20000000000 */
[----:B------:R-:W-:-:S02]  /*0110*/  IABS R5, R2 ;  /* 0x0000000200057213 */ /* 0x000fc40000000000 */
[----:B------:R-:W-:Y:S01]  /*0120*/  ISETP.GE.AND P2, PT, R0, RZ, PT ;  /* 0x000000ff0000720c */ /* 0x000fe20003f46270 */
[----:B------:R0:W2:Y:S01]  /*0130*/  F2I.FTZ.U32.TRUNC.NTZ R7, R6 ;  /* 0x0000000600077305 */ /* 0x0000a2000021f000 */
[----:B-1----:R-:W-:Y:S01]  /*0140*/  UIMAD UR4, UR4, UR5, URZ ;  /* 0x00000005040472a4 */ /* 0x002fe2000f8e02ff */
[----:B0-----:R-:W-:Y:S02]  /*0150*/  IMAD.MOV.U32 R6, RZ, RZ, RZ ;  /* 0x000000ffff067224 */ /* 0x001fe400078e00ff */
[----:B--2---:R-:W-:-:S05]  /*0160*/  IMAD.MOV R8, RZ, RZ, -R7 ;  /* 0x000000ffff087224 */ /* 0x004fca00078e0a07 */
[----:B------:R-:W-:Y:S02]  /*0170*/  MOV R9, R8 ;  /* 0x0000000800097202 */ /* 0x000fe40000000f00 */
[----:B------:R-:W0:Y:S03]  /*0180*/  I2F.RP R8, R5 ;  /* 0x0000000500087306 */ /* 0x000e260000209400 */
[----:B------:R-:W-:-:S04]  /*0190*/  IMAD R9, R9, R4, RZ ;  /* 0x0000000409097224 */ /* 0x000fc800078e02ff */
[----:B------:R-:W-:Y:S01]  /*01a0*/  IMAD.HI.U32 R6, R7, R9, R6 ;  /* 0x0000000907067227 */ /* 0x000fe200078e0006 */
[----:B------:R-:W-:-:S03]  /*01b0*/  MOV R9, R10 ;  /* 0x0000000a00097202 */ /* 0x000fc60000000f00 */
[----:B------:R-:W-:Y:S02]  /*01c0*/  IMAD.MOV R7, RZ, RZ, -R11 ;  /* 0x000000ffff077224 */ /* 0x000fe400078e0a0b */
[----:B------:R-:W-:Y:S01]  /*01d0*/  IMAD.HI.U32 R6, R6, R9, RZ ;  /* 0x0000000906067227 */ /* 0x000fe200078e00ff */
[----:B0-----:R-:W0:Y:S03]  /*01e0*/  MUFU.RCP R8, R8 ;  /* 0x0000000800087308 */ /* 0x001e260000001000 */
[----:B------:R-:W-:-:S05]  /*01f0*/  IMAD R9, R6, R7, R9 ;  /* 0x0000000706097224 */ /* 0x000fca00078e0209 */
[----:B------:R-:W-:Y:S01]  /*0200*/  ISETP.GT.U32.AND P0, PT, R4, R9, PT ;  /* 0x000000090400720c */ /* 0x000fe20003f04070 */
[----:B0-----:R-:W-:Y:S01]  /*0210*/  VIADD R6, R8, 0xffffffe ;  /* 0x0ffffffe08067836 */ /* 0x001fe20000000000 */
[----:B------:R-:W-:-:S11]  /*0220*/  IABS R8, R2 ;  /* 0x0000000200087213 */ /* 0x000fd60000000000 */
[----:B------:R-:W-:Y:S01]  /*0230*/  @!P0 IADD3 R9, PT, PT, R9, -R4, RZ ;  /* 0x8000000409098210 */ /* 0x000fe20007ffe0ff */
[----:B------:R0:W1:Y:S01]  /*0240*/  F2I.FTZ.U32.TRUNC.NTZ R7, R6 ;  /* 0x0000000600077305 */ /* 0x000062000021f000 */
[----:B------:R-:W-:Y:S01]  /*0250*/  ISETP.NE.AND P0, PT, R3, RZ, PT ;  /* 0x000000ff0300720c */ /* 0x000fe20003f05270 */
[----:B------:R-:W-:Y:S01]  /*0260*/  IMAD.MOV R8, RZ, RZ, -R8 ;  /* 0x000000ffff087224 */ /* 0x000fe200078e0a08 */
[----:B------:R-:W-:Y:S01]  /*0270*/  ISETP.GT.U32.AND P1, PT, R4, R9, PT ;  /* 0x000000090400720c */ /* 0x000fe20003f24070 */
[----:B0-----:R-:W-:-:S12]  /*0280*/  HFMA2 R6, -RZ, RZ, 0, 0 ;  /* 0x00000000ff067431 */ /* 0x001fd800000001ff */
[----:B------:R-:W-:Y:S01]  /*0290*/  @!P1 IADD3 R9, PT, PT, R9, -R4, RZ ;  /* 0x8000000409099210 */ /* 0x000fe20007ffe0ff */
[----:B-1----:R-:W-:-:S03]  /*02a0*/  IMAD.MOV R4, RZ, RZ, -R7 ;  /* 0x000000ffff047224 */ /* 0x002fc600078e0a07 */
[----:B------:R-:W-:Y:S02]  /*02b0*/  @!P2 IADD3 R9, PT, PT, -R9, RZ, RZ ;  /* 0x000000ff0909a210 */ /* 0x000fe40007ffe1ff */
[----:B------:R-:W-:Y:S01]  /*02c0*/  @!P0 LOP3.LUT R9, RZ, R3, RZ, 0x33, !PT ;  /* 0x00000003ff098212 */ /* 0x000fe200078e33ff */
[----:B------:R-:W-:-:S03]  /*02d0*/  IMAD R3, R4, R5, RZ ;  /* 0x0000000504037224 */ /* 0x000fc600078e02ff */
[----:B------:R-:W-:Y:S01]  /*02e0*/  IABS R4, R9 ;  /* 0x0000000900047213 */ /* 0x000fe20000000000 */
[----:B------:R-:W-:-:S04]  /*02f0*/  IMAD.HI.U32 R6, R7, R3, R6 ;  /* 0x0000000307067227 */ /* 0x000fc800078e0006 */
[----:B------:R-:W-:Y:S01]  /*0300*/  IMAD.MOV.U32 R3, RZ, RZ, R4 ;  /* 0x000000ffff037224 */ /* 0x000fe200078e0004 */
[----:B------:R-:W-:-:S03]  /*0310*/  MOV R4, R8 ;  /* 0x0000000800047202 */ /* 0x000fc60000000f00 */
[----:B------:R-:W-:-:S04]  /*0320*/  IMAD.HI.U32 R6, R6, R3, RZ ;  /* 0x0000000306067227 */ /* 0x000fc800078e00ff */
[----:B------:R-:W-:Y:S02]  /*0330*/  IMAD R6, R6, R4, R3 ;  /* 0x0000000406067224 */ /* 0x000fe400078e0203 */
[----:B------:R-:W-:-:S03]  /*0340*/  IMAD R3, R2, UR4, RZ ;  /* 0x0000000402037c24 */ /* 0x000fc6000f8e02ff */
[----:B------:R-:W-:Y:S02]  /*0350*/  ISETP.GT.U32.AND P0, PT, R5, R6, PT ;  /* 0x000000060500720c */ /* 0x000fe40003f04070 */
[----:B------:R-:W-:-:S11]  /*0360*/  ISETP.GE.AND P1, PT, R0, R3, PT ;  /* 0x000000030000720c */ /* 0x000fd60003f26270 */
[----:B------:R-:W-:Y:S01]  /*0370*/  @!P0 IMAD.IADD R6, R6, 0x1, -R5 ;  /* 0x0000000106068824 */ /* 0x000fe200078e0a05 */
[----:B------:R-:W-:-:S04]  /*0380*/  ISETP.GE.AND P0, PT, R9, RZ, PT ;  /* 0x000000ff0900720c */ /* 0x000fc80003f06270 */
[----:B------:R-:W-:-:S13]  /*0390*/  ISETP.GT.U32.AND P2, PT, R5, R6, PT ;  /* 0x000000060500720c */ /* 0x000fda0003f44070 */
[----:B------:R-:W-:Y:S02]  /*03a0*/  @!P2 IADD3 R6, PT, PT, R6, -R5, RZ ;  /* 0x800000050606a210 */ /* 0x000fe40007ffe0ff */
[----:B------:R-:W-:Y:S01]  /*03b0*/  ISETP.NE.AND P2, PT, R2, RZ, PT ;  /* 0x000000ff0200720c */ /* 0x000fe20003f45270 */
[----:B------:R-:W-:-:S12]  /*03c0*/  @P1 EXIT ;  /* 0x000000000000194d */ /* 0x000fd80003800000 */
[----:B------:R-:W0:Y:S01]  /*03d0*/  LDC.64 R4, c[0x0][0x380] ;  /* 0x0000e000ff047b82 */ /* 0x000e220000000a00 */
[----:B------:R-:W-:Y:S01]  /*03e0*/  @!P0 IMAD.MOV R6, RZ, RZ, -R6 ;  /* 0x000000ffff068224 */ /* 0x000fe200078e0a06 */
[----:B------:R-:W-:Y:S01]  /*03f0*/  @!P2 LOP3.LUT R6, RZ, R2, RZ, 0x33, !PT ;  /* 0x00000002ff06a212 */ /* 0x000fe200078e33ff */
[----:B------:R-:W1:Y:S03]  /*0400*/  LDCU.64 UR4, c[0x0][0x358] ;  /* 0x00006b00ff0477ac */ /* 0x000e660008000a00 */
[----:B------:R-:W-:-:S04]  /*0410*/  IADD3 R2, PT, PT, R6, R0, -R9 ;  /* 0x0000000006027210 */ /* 0x000fc80007ffe809 */
[----:B------:R-:W-:-:S04]  /*0420*/  IADD3 R2, PT, PT, R2, R9, -R6 ;  /* 0x0000000902027210 */ /* 0x000fc80007ffe806 */
[----:B------:R-:W-:-:S05]  /*0430*/  SHF.L.U32 R3, R2, 0x1, RZ ;  /* 0x0000000102037819 */ /* 0x000fca00000006ff */
[----:B0-----:R-:W-:Y:S02]  /*0440*/  IMAD.WIDE R2, R3, 0x4, R4 ;  /* 0x0000000403027825 */ /* 0x001fe400078e0204 */
[----:B------:R-:W0:Y:S03]  /*0450*/  LDC.64 R4, c[0x0][0x388] ;  /* 0x0000e200ff047b82 */ /* 0x000e260000000a00 */
[----:B-1----:R-:W2:Y:S01]  /*0460*/  LDG.E R7, desc[UR4][R2.64] ;  /* 0x0000000402077981 */ /* 0x002ea2000c1e1900 */
[----:B0-----:R-:W-:-:S05]  /*0470*/  IMAD.WIDE R4, R0, 0x8, R4 ;  /* 0x0000000800047825 */ /* 0x001fca00078e0204 */
[----:B--2---:R-:W-:Y:S04]  /*0480*/  STG.E desc[UR4][R4.64], R7 ;  /* 0x0000000704007986 */ /* 0x004fe8000c101904 */
[----:B------:R-:W2:Y:S04]  /*0490*/  LDG.E R9, desc[UR4][R2.64+0x4] ;  /* 0x0000040402097981 */ /* 0x000ea8000c1e1900 */
[----:B--2---:R-:W-:Y:S01]  /*04a0*/  STG.E desc[UR4][R4.64+0x4], R9 ;  /* 0x0000040904007986 */ /* 0x004fe2000c101904 */
[----:B------:R-:W-:Y:S05]  /*04b0*/  EXIT ;  /* 0x000000000000794d */ /* 0x000fea0003800000 */
.L_x_319:
        /* <DEDUP_REMOVED lines=12> */
.L_x_404:


//--------------------- .text._Z8copy_outP6float2Pfiiii --------------------------
	.section	.text._Z8copy_outP6float2Pfiiii,"ax",@progbits
	.align	128
        .global         _Z8copy_outP6float2Pfiiii
        .type           _Z8copy_outP6float2Pfiiii,@function
        .size           _Z8copy_outP6float2Pfiiii,(.L_x_405 - _Z8copy_outP6float2Pfiiii)
        .other          _Z8copy_outP6float2Pfiiii,@"STO_CUDA_ENTRY STV_DEFAULT"
_Z8copy_outP6float2Pfiiii:
.text._Z8copy_outP6float2Pfiiii:
[----:B------:R-:W-:Y:S01]  /*0000*/  LDC R1, c[0x0][0x37c] ;  /* 0x0000df00ff017b82 */ /* 0x000fe20000000800 */
[----:B------:R-:W0:Y:S07]  /*0010*/  S2R R4, SR_TID.X ;  /* 0x0000000000047919 */ /* 0x000e2e0000002100 */
[----:B------:R-:W1:Y:S01]  /*0020*/  LDC.64 R6, c[0x0][0x398] ;  /* 0x0000e600ff067b82 */ /* 0x000e620000000a00 */
[----:B------:R-:W2:Y:S01]  /*0030*/  LDCU UR6, c[0x0][0x394] ;  /* 0x00007280ff0677ac */ /* 0x000ea20008000800 */
[----:B------:R-:W0:Y:S01]  /*0040*/  S2R R3, SR_CTAID.X ;  /* 0x0000000000037919 */ /* 0x000e220000002500 */
[----:B------:R-:W2:Y:S01]  /*0050*/  LDCU UR4, c[0x0][0x390] ;  /* 0x00007200ff0477ac */ /* 0x000ea20008000800 */
[----:B------:R-:W0:Y:S01]  /*0060*/  LDCU UR5, c[0x0][0x360] ;  /* 0x00006c00ff0577ac */ /* 0x000e220008000800 */
[----:B--2---:R-:W-:Y:S01]  /*0070*/  UIMAD UR4, UR6, UR4, URZ ;  /* 0x00000004060472a4 */ /* 0x004fe2000f8e02ff */
[----:B-1----:R-:W-:-:S02]  /*0080*/  IMAD R11, R6, R7, RZ ;  /* 0x00000007060b7224 */ /* 0x002fc400078e02ff */
[----:B------:R-:W-:Y:S02]  /*0090*/  IMAD R6, R6, UR6, RZ ;  /* 0x0000000606067c24 */ /* 0x000fe4000f8e02ff */
[----:B0-----:R-:W-:Y:S02]  /*00a0*/  IMAD R4, R3, UR5, R4 ;  /* 0x0000000503047c24 */ /* 0x001fe4000f8e0204 */
[----:B------:R-:W-:-:S05]  /*00b0*/  IMAD R3, R11, UR4, RZ ;  /* 0x000000040b037c24 */ /* 0x000fca000f8e02ff */
[----:B------:R-:W-:-:S13]  /*00c0*/  ISETP.GE.AND P0, PT, R4, R3, PT ;  /* 0x000000030400720c */ /* 0x000fda0003f06270 */
[----:B------:R-:W-:Y:S05]  /*00d0*/  @P0 EXIT ;  /* 0x000000000000094d */ /* 0x000fea0003800000 */
[----:B------:R-:W0:Y:S01]  /*00e0*/  LDC.64 R2, c[0x0][0x380] ;  /* 0x0000e000ff027b82 */ /* 0x000e220000000a00 */
[----:B------:R-:W1:Y:S01]  /*00f0*/  LDCU.64 UR4, c[0x0][0x358] ;  /* 0x00006b00ff0477ac */ /* 0x000e620008000a00 */
[----:B0-----:R-:W-:-:S05]  /*0100*/  IMAD.WIDE R2, R4, 0x8, R2 ;  /* 0x0000000804027825 */ /* 0x001fca00078e0202 */
[----:B-1----:R-:W2:Y:S01]  /*0110*/  LDG.E R0, desc[UR4][R2.64] ;  /* 0x0000000402007981 */ /* 0x002ea2000c1e1900 */
[----:B------:R-:W-:Y:S01]  /*0120*/  IMAD R5, R6, R7, RZ ;  /* 0x0000000706057224 */ /* 0x000fe200078e02ff */
[----:B------:R-:W-:Y:S02]  /*0130*/  IABS R14, R11 ;  /* 0x0000000b000e7213 */ /* 0x000fe40000000000 */
[----:B------:R-:W-:Y:S02]  /*0140*/  IABS R12, R4 ;  /* 0x00000004000c7213 */ /* 0x000fe40000000000 */
[----:B------:R-:W-:Y:S02]  /*0150*/  IABS R7, R5 ;  /* 0x0000000500077213 */ /* 0x000fe40000000000 */
[----:B------:R-:W-:Y:S02]  /*0160*/  ISETP.GE.AND P2, PT, R4, RZ, PT ;  /* 0x000000ff0400720c */ /* 0x000fe40003f46270 */
[----:B------:R-:W0:Y:S08]  /*0170*/  I2F.RP R10, R7 ;  /* 0x00000007000a7306 */ /* 0x000e300000209400 */
[----:B0-----:R-:W0:Y:S02]  /*0180*/  MUFU.RCP R10, R10 ;  /* 0x0000000a000a7308 */ /* 0x001e240000001000 */
[----:B0-----:R-:W-:-:S06]  /*0190*/  VIADD R8, R10, 0xffffffe ;  /* 0x0ffffffe0a087836 */ /* 0x001fcc0000000000 */
[----:B------:R0:W1:Y:S02]  /*01a0*/  F2I.FTZ.U32.TRUNC.NTZ R9, R8 ;  /* 0x0000000800097305 */ /* 0x000064000021f000 */
[----:B0-----:R-:W-:Y:S02]  /*01b0*/  IMAD.MOV.U32 R8, RZ, RZ, RZ ;  /* 0x000000ffff087224 */ /* 0x001fe400078e00ff */
[----:B-1----:R-:W-:-:S04]  /*01c0*/  IMAD.MOV R6, RZ, RZ, -R9 ;  /* 0x000000ffff067224 */ /* 0x002fc800078e0a09 */
[----:B------:R-:W-:Y:S01]  /*01d0*/  IMAD R13, R6, R7, RZ ;  /* 0x00000007060d7224 */ /* 0x000fe200078e02ff */
[----:B------:R-:W-:Y:S02]  /*01e0*/  MOV R6, R14 ;  /* 0x0000000e00067202 */ /* 0x000fe40000000f00 */
[----:B------:R-:W-:Y:S01]  /*01f0*/  IABS R14, R5 ;  /* 0x00000005000e7213 */ /* 0x000fe20000000000 */
[----:B------:R-:W-:Y:S01]  /*0200*/  IMAD.HI.U32 R9, R9, R13, R8 ;  /* 0x0000000d09097227 */ /* 0x000fe200078e0008 */
[----:B------:R-:W0:Y:S03]  /*0210*/  I2F.RP R10, R6 ;  /* 0x00000006000a7306 */ /* 0x000e260000209400 */
[----:B------:R-:W-:Y:S01]  /*0220*/  IMAD.MOV.U32 R8, RZ, RZ, R12 ;  /* 0x000000ffff087224 */ /* 0x000fe200078e000c */
[----:B------:R-:W-:-:S03]  /*0230*/  IADD3 R12, PT, PT, RZ, -R14, RZ ;  /* 0x8000000eff0c7210 */ /* 0x000fc60007ffe0ff */
[----:B------:R-:W-:-:S04]  /*0240*/  IMAD.HI.U32 R9, R9, R8, RZ ;  /* 0x0000000809097227 */ /* 0x000fc800078e00ff */
[----:B------:R-:W-:Y:S01]  /*0250*/  IMAD R8, R9, R12, R8 ;  /* 0x0000000c09087224 */ /* 0x000fe200078e0208 */
[----:B0-----:R-:W0:Y:S04]  /*0260*/  MUFU.RCP R10, R10 ;  /* 0x0000000a000a7308 */ /* 0x001e280000001000 */
[----:B------:R-:W-:-:S13]  /*0270*/  ISETP.GT.U32.AND P0, PT, R7, R8, PT ;  /* 0x000000080700720c */ /* 0x000fda0003f04070 */
[----:B------:R-:W-:Y:S01]  /*0280*/  @!P0 IMAD.IADD R8, R8, 0x1, -R7 ;  /* 0x0000000108088824 */ /* 0x000fe200078e0a07 */
[----:B------:R-:W-:Y:S02]  /*0290*/  ISETP.NE.AND P0, PT, R5, RZ, PT ;  /* 0x000000ff0500720c */ /* 0x000fe40003f05270 */
[----:B0-----:R-:W-:Y:S02]  /*02a0*/  IADD3 R9, PT, PT, R10, 0xffffffe, RZ ;  /* 0x0ffffffe0a097810 */ /* 0x001fe40007ffe0ff */
[----:B------:R-:W-:Y:S02]  /*02b0*/  ISETP.GT.U32.AND P1, PT, R7, R8, PT ;  /* 0x000000080700720c */ /* 0x000fe40003f24070 */
[----:B------:R-:W-:Y:S02]  /*02c0*/  IABS R10, R11 ;  /* 0x0000000b000a7213 */ /* 0x000fe40000000000 */
[----:B------:R-:W0:Y:S02]  /*02d0*/  F2I.FTZ.U32.TRUNC.NTZ R9, R9 ;  /* 0x0000000900097305 */ /* 0x000e24000021f000 */
[----:B------:R-:W-:-:S07]  /*02e0*/  IADD3 R10, PT, PT, RZ, -R10, RZ ;  /* 0x8000000aff0a7210 */ /* 0x000fce0007ffe0ff */
[----:B------:R-:W-:-:S05]  /*02f0*/  @!P1 IMAD.IADD R8, R8, 0x1, -R7 ;  /* 0x0000000108089824 */ /* 0x000fca00078e0a07 */
[----:B------:R-:W-:Y:S01]  /*0300*/  MOV R13, R8 ;  /* 0x00000008000d7202 */ /* 0x000fe20000000f00 */
[----:B0-----:R-:W-:Y:S02]  /*0310*/  IMAD.MOV R7, RZ, RZ, -R9 ;  /* 0x000000ffff077224 */ /* 0x001fe400078e0a09 */
[----:B------:R-:W-:Y:S01]  /*0320*/  IMAD.MOV.U32 R8, RZ, RZ, RZ ;  /* 0x000000ffff087224 */ /* 0x000fe200078e00ff */
[----:B------:R-:W-:Y:S02]  /*0330*/  @!P2 IADD3 R13, PT, PT, -R13, RZ, RZ ;  /* 0x000000ff0d0da210 */ /* 0x000fe40007ffe1ff */
[----:B------:R-:W-:Y:S01]  /*0340*/  @!P0 LOP3.LUT R13, RZ, R5, RZ, 0x33, !PT ;  /* 0x00000005ff0d8212 */ /* 0x000fe200078e33ff */
[----:B------:R-:W-:-:S03]  /*0350*/  IMAD R5, R7, R6, RZ ;  /* 0x0000000607057224 */ /* 0x000fc600078e02ff */
[----:B------:R-:W-:Y:S01]  /*0360*/  IABS R7, R13 ;  /* 0x0000000d00077213 */ /* 0x000fe20000000000 */
[----:B------:R-:W-:Y:S01]  /*0370*/  IMAD.HI.U32 R8, R9, R5, R8 ;  /* 0x0000000509087227 */ /* 0x000fe200078e0008 */
[----:B------:R-:W-:-:S03]  /*0380*/  ISETP.GE.AND P2, PT, R13, RZ, PT ;  /* 0x000000ff0d00720c */ /* 0x000fc60003f46270 */
[----:B------:R-:W-:Y:S01]  /*0390*/  IMAD.MOV.U32 R5, RZ, RZ, R7 ;  /* 0x000000ffff057224 */ /* 0x000fe200078e0007 */
[----:B------:R-:W-:-:S03]  /*03a0*/  MOV R7, R10 ;  /* 0x0000000a00077202 */ /* 0x000fc60000000f00 */
[----:B------:R-:W-:-:S04]  /*03b0*/  IMAD.HI.U32 R8, R8, R5, RZ ;  /* 0x0000000508087227 */ /* 0x000fc800078e00ff */
[----:B------:R-:W-:-:S05]  /*03c0*/  IMAD R5, R8, R7, R5 ;  /* 0x0000000708057224 */ /* 0x000fca00078e0205 */
[----:B------:R-:W-:-:S13]  /*03d0*/  ISETP.GT.U32.AND P0, PT, R6, R5, PT ;  /* 0x000000050600720c */ /* 0x000fda0003f04070 */
[----:B------:R-:W-:Y:S01]  /*03e0*/  @!P0 IMAD.IADD R5, R5, 0x1, -R6 ;  /* 0x0000000105058824 */ /* 0x000fe200078e0a06 */
[----:B------:R-:W-:-:S04]  /*03f0*/  ISETP.NE.AND P0, PT, R11, RZ, PT ;  /* 0x000000ff0b00720c */ /* 0x000fc80003f05270 */
[----:B------:R-:W-:-:S13]  /*0400*/  ISETP.GT.U32.AND P1, PT, R6, R5, PT ;  /* 0x000000050600720c */ /* 0x000fda0003f24070 */
[----:B------:R-:W-:Y:S02]  /*0410*/  @!P1 IADD3 R5, PT, PT, R5, -R6, RZ ;  /* 0x8000000605059210 */ /* 0x000fe40007ffe0ff */
[----:B------:R-:W0:Y:S03]  /*0420*/  LDC.64 R6, c[0x0][0x388] ;  /* 0x0000e200ff067b82 */ /* 0x000e260000000a00 */
[----:B------:R-:W-:Y:S01]  /*0430*/  @!P2 IMAD.MOV R5, RZ, RZ, -R5 ;  /* 0x000000ffff05a224 */ /* 0x000fe200078e0a05 */
[----:B------:R-:W-:-:S04]  /*0440*/  @!P0 LOP3.LUT R5, RZ, R11, RZ, 0x33, !PT ;  /* 0x0000000bff058212 */ /* 0x000fc800078e33ff */
[----:B------:R-:W-:-:S04]  /*0450*/  IADD3 R4, PT, PT, R5, R4, -R13 ;  /* 0x0000000405047210 */ /* 0x000fc80007ffe80d */
[----:B------:R-:W-:-:S04]  /*0460*/  IADD3 R4, PT, PT, R4, R13, -R5 ;  /* 0x0000000d04047210 */ /* 0x000fc80007ffe805 */
[----:B------:R-:W-:-:S05]  /*0470*/  SHF.L.U32 R5, R4, 0x1, RZ ;  /* 0x0000000104057819 */ /* 0x000fca00000006ff */
[----:B0-----:R-:W-:-:S05]  /*0480*/  IMAD.WIDE R4, R5, 0x4, R6 ;  /* 0x0000000405047825 */ /* 0x001fca00078e0206 */
[----:B--2---:R-:W-:Y:S04]  /*0490*/  STG.E desc[UR4][R4.64], R0 ;  /* 0x0000000004007986 */ /* 0x004fe8000c101904 */
[----:B------:R-:W2:Y:S04]  /*04a0*/  LDG.E R3, desc[UR4][R2.64+0x4] ;  /* 0x0000040402037981 */ /* 0x000ea8000c1e1900 */
[----:B--2---:R-:W-:Y:S01]  /*04b0*/  STG.E desc[UR4][R4.64+0x4], R3 ;  /* 0x0000040304007986 */ /* 0x004fe2000c101904 */
[----:B------:R-:W-:Y:S05]  /*04c0*/  EXIT ;  /* 0x000000000000794d */ /* 0x000fea0003800000 */
.L_x_320:
        /* <DEDUP_REMOVED lines=11> */
.L_x_405:


//--------------------- .text._Z9normalizeP6float2iiii --------------------------
	.section	.text._Z9normalizeP6float2iiii,"ax",@progbits
	.align	128
        .global         _Z9normalizeP6float2iiii
        .type           _Z9normalizeP6float2iiii,@function
        .size           _Z9normalizeP6float2iiii,(.L_x_389 - _Z9normalizeP6float2iiii)
        .other          _Z9normalizeP6float2iiii,@"STO_CUDA_ENTRY STV_DEFAULT"
_Z9normalizeP6float2iiii:
.text._Z9normalizeP6float2iiii:
[----:B------:R-:W-:Y:S01]  /*0000*/  LDC R1, c[0x0][0x37c] ;  /* 0x0000df00ff017b82 */ /* 0x000fe20000000800 */
[----:B------:R-:W0:Y:S01]  /*0010*/  S2R R3, SR_TID.X ;  /* 0x0000000000037919 */ /* 0x000e220000002100 */
[----:B------:R-:W1:Y:S01]  /*0020*/  LDCU.64 UR6, c[0x0][0x390] ;  /* 0x00007200ff0677ac */ /* 0x000e620008000a00 */
[----:B------:R-:W0:Y:S01]  /*0030*/  S2R R0, SR_CTAID.X ;  /* 0x0000000000007919 */ /* 0x000e220000002500 */
[----:B------:R-:W2:Y:S01]  /*0040*/  LDCU UR5, c[0x0][0x38c] ;  /* 0x00007180ff0577ac */ /* 0x000ea20008000800 */
[----:B------:R-:W0:Y:S01]  /*0050*/  LDCU UR8, c[0x0][0x360] ;  /* 0x00006c00ff0877ac */ /* 0x000e220008000800 */
[----:B-1----:R-:W-:Y:S02]  /*0060*/  ULEA.HI UR4, UR7, UR7, URZ, 0x1 ;  /* 0x0000000707047291 */ /* 0x002fe4000f8f08ff */
[----:B--2---:R-:W-:Y:S02]  /*0070*/  UIMAD UR5, UR6, UR5, URZ ;  /* 0x00000005060572a4 */ /* 0x004fe4000f8e02ff */
[----:B------:R-:W-:-:S04]  /*0080*/  USHF.R.S32.HI UR4, URZ, 0x1, UR4 ;  /* 0x00000001ff047899 */ /* 0x000fc80008011404 */
[----:B------:R-:W-:Y:S01]  /*0090*/  UIMAD UR4, UR4, UR5, UR5 ;  /* 0x00000005040472a4 */ /* 0x000fe2000f8e0205 */
[----:B0-----:R-:W-:-:S05]  /*00a0*/  IMAD R3, R0, UR8, R3 ;  /* 0x0000000800037c24 */ /* 0x001fca000f8e0203 */
[----:B------:R-:W-:-:S13]  /*00b0*/  ISETP.GE.AND P0, PT, R3, UR4, PT ;  /* 0x0000000403007c0c */ /* 0x000fda000bf06270 */
[----:B------:R-:W-:Y:S05]  /*00c0*/  @P0 EXIT ;  /* 0x000000000000094d */ /* 0x000fea0003800000 */
[----:B------:R-:W0:Y:S01]  /*00d0*/  LDC.64 R6, c[0x0][0x380] ;  /* 0x0000e000ff067b82 */ /* 0x000e220000000a00 */
[----:B------:R-:W1:Y:S01]  /*00e0*/  LDCU.64 UR4, c[0x0][0x358] ;  /* 0x00006b00ff0477ac */ /* 0x000e620008000a00 */
[----:B------:R-:W2:Y:S01]  /*00f0*/  LDCU UR6, c[0x0][0x388] ;  /* 0x00007100ff0677ac */ /* 0x000ea20008000800 */
[----:B0-----:R-:W-:-:S05]  /*0100*/  IMAD.WIDE R6, R3, 0x8, R6 ;  /* 0x0000000803067825 */ /* 0x001fca00078e0206 */
[----:B-1----:R-:W3:Y:S01]  /*0110*/  LDG.E.64 R2, desc[UR4][R6.64] ;  /* 0x0000000406027981 */ /* 0x002ee2000c1e1b00 */
[----:B--2---:R-:W-:Y:S01]  /*0120*/  I2FP.F32.S32 R8, UR6 ;  /* 0x0000000600087c45 */ /* 0x004fe20008201400 */
[----:B------:R-:W-:Y:S03]  /*0130*/  BSSY.RECONVERGENT B0, `(.L_x_321) ;  /* 0x000000d000007945 */ /* 0x000fe60003800200 */
[----:B------:R-:W0:Y:S02]  /*0140*/  MUFU.RCP R5, R8 ;  /* 0x0000000800057308 */ /* 0x000e240000001000 */
[----:B0-----:R-:W-:-:S04]  /*0150*/  FFMA R0, -R8, R5, 1 ;  /* 0x3f80000008007423 */ /* 0x001fc80000000105 */
[----:B------:R-:W-:Y:S02]  /*0160*/  FFMA R5, R5, R0, R5 ;  /* 0x0000000005057223 */ /* 0x000fe40000000005 */
[----:B---3--:R-:W0:Y:S02]  /*0170*/  FCHK P0, R2, R8 ;  /* 0x0000000802007302 */ /* 0x008e240000000000 */
[----:B------:R-:W-:-:S04]  /*0180*/  FFMA R4, R2, R5, RZ ;  /* 0x0000000502047223 */ /* 0x000fc800000000ff */
[----:B------:R-:W-:-:S04]  /*0190*/  FFMA R0, -R8, R4, R2 ;  /* 0x0000000408007223 */ /* 0x000fc80000000102 */
[----:B------:R-:W-:Y:S01]  /*01a0*/  FFMA R4, R5, R0, R4 ;  /* 0x0000000005047223 */ /* 0x000fe20000000004 */
[----:B0-----:R-:W-:Y:S06]  /*01b0*/  @!P0 BRA `(.L_x_322) ;  /* 0x0000000000108947 */ /* 0x001fec0003800000 */
[----:B------:R-:W-:Y:S01]  /*01c0*/  IMAD.MOV.U32 R5, RZ, RZ, R8 ;  /* 0x000000ffff057224 */ /* 0x000fe200078e0008 */
[----:B------:R-:W-:-:S07]  /*01d0*/  MOV R10, 0x1f0 ;  /* 0x000001f0000a7802 */ /* 0x000fce0000000f00 */
[----:B------:R-:W-:Y:S05]  /*01e0*/  CALL.REL.NOINC `($__internal_2_$__cuda_sm3x_div_rn_noftz_f32_slowpath) ;  /* 0x00000000004c7944 */ /* 0x000fea0003c00000 */
[----:B------:R-:W-:-:S07]  /*01f0*/  IMAD.MOV.U32 R4, RZ, RZ, R0 ;  /* 0x000000ffff047224 */ /* 0x000fce00078e0000 */
.L_x_322:
[----:B------:R-:W-:Y:S05]  /*0200*/  BSYNC.RECONVERGENT B0 ;  /* 0x0000000000007941 */ /* 0x000fea0003800200 */
.L_x_321:
        /* <DEDUP_REMOVED lines=9> */
[----:B------:R-:W-:Y:S01]  /*02a0*/  IMAD.MOV.U32 R2, RZ, RZ, R3 ;  /* 0x000000ffff027224 */ /* 0x000fe200078e0003 */
[----:B------:R-:W-:Y:S01]  /*02b0*/  MOV R10, 0x2e0 ;  /* 0x000002e0000a7802 */ /* 0x000fe20000000f00 */
[----:B------:R-:W-:-:S07]  /*02c0*/  IMAD.MOV.U32 R5, RZ, RZ, R8 ;  /* 0x000000ffff057224 */ /* 0x000fce00078e0008 */
[----:B------:R-:W-:Y:S05]  /*02d0*/  CALL.REL.NOINC `($__internal_2_$__cuda_sm3x_div_rn_noftz_f32_slowpath) ;  /* 0x0000000000107944 */ /* 0x000fea0003c00000 */
[----:B------:R-:W-:-:S07]  /*02e0*/  IMAD.MOV.U32 R5, RZ, RZ, R0 ;  /* 0x000000ffff057224 */ /* 0x000fce00078e0000 */
.L_x_324:
[----:B------:R-:W-:Y:S05]  /*02f0*/  BSYNC.RECONVERGENT B0 ;  /* 0x0000000000007941 */ /* 0x000fea0003800200 */
.L_x_323:
[----:B------:R-:W-:Y:S01]  /*0300*/  STG.E.64 desc[UR4][R6.64], R4 ;  /* 0x0000000406007986 */ /* 0x000fe2000c101b04 */
[----:B------:R-:W-:Y:S05]  /*0310*/  EXIT ;  /* 0x000000000000794d */ /* 0x000fea0003800000 */
        .weak           $__internal_2_$__cuda_sm3x_div_rn_noftz_f32_slowpath
        .type           $__internal_2_$__cuda_sm3x_div_rn_noftz_f32_slowpath,@function
        .size           $__internal_2_$__cuda_sm3x_div_rn_noftz_f32_slowpath,(.L_x_389 - $__internal_2_$__cuda_sm3x_div_rn_noftz_f32_slowpath)
$__internal_2_$__cuda_sm3x_div_rn_noftz_f32_slowpath:
[----:B------:R-:W-:Y:S01]  /*0320*/  SHF.R.U32.HI R9, RZ, 0x17, R5 ;  /* 0x00000017ff097819 */ /* 0x000fe20000011605 */
[----:B------:R-:W-:Y:S01]  /*0330*/  BSSY.RECONVERGENT B1, `(.L_x_325) ;  /* 0x0000062000017945 */ /* 0x000fe20003800200 */
[----:B------:R-:W-:Y:S02]  /*0340*/  SHF.R.U32.HI R0, RZ, 0x17, R2 ;  /* 0x00000017ff007819 */ /* 0x000fe40000011602 */
[----:B------:R-:W-:Y:S02]  /*0350*/  LOP3.LUT R16, R9, 0xff, RZ, 0xc0, !PT ;  /* 0x000000ff09107812 */ /* 0x000fe400078ec0ff */
        /* <DEDUP_REMOVED lines=25> */
[----:B------:R-:W-:Y:S02]  /*04f0*/  @P0 IMAD.MOV.U32 R9, RZ, RZ, RZ ;  /* 0x000000ffff090224 */ /* 0x000fe400078e00ff */
[----:B------:R-:W-:Y:S01]  /*0500*/  @!P0 FFMA R2, R2, 1.84467440737095516160e+19, RZ ;  /* 0x5f80000002028823 */ /* 0x000fe200000000ff */
[----:B------:R-:W-:Y:S02]  /*0510*/  @!P0 IMAD.MOV.U32 R9, RZ, RZ, -0x40 ;  /* 0xffffffc0ff098424 */ /* 0x000fe400078e00ff */
[----:B------:R-:W-:Y:S02]  /*0520*/  @!P1 FFMA R5, R5, 1.84467440737095516160e+19, RZ ;  /* 0x5f80000005059823 */ /* 0x000fe400000000ff */
[----:B------:R-:W-:-:S07]  /*0530*/  @!P1 VIADD R9, R9, 0x40 ;  /* 0x0000004009099836 */ /* 0x000fce0000000000 */
.L_x_326:
[----:B------:R-:W-:Y:S01]  /*0540*/  LEA R0, R16, 0xc0800000, 0x17 ;  /* 0xc080000010007811 */ /* 0x000fe200078eb8ff */
[----:B------:R-:W-:Y:S04]  /*0550*/  BSSY.RECONVERGENT B2, `(.L_x_331) ;  /* 0x0000036000027945 */ /* 0x000fe80003800200 */
[----:B------:R-:W-:Y:S02]  /*0560*/  IMAD.IADD R11, R5, 0x1, -R0 ;  /* 0x00000001050b7824 */ /* 0x000fe400078e0a00 */
[----:B------:R-:W-:Y:S02]  /*0570*/  VIADD R5, R14, 0xffffff81 ;  /* 0xffffff810e057836 */ /* 0x000fe40000000000 */
[----:B------:R-:W0:Y:S01]  /*0580*/  MUFU.RCP R12, R11 ;  /* 0x0000000b000c7308 */ /* 0x000e220000001000 */
[----:B------:R-:W-:Y:S01]  /*0590*/  FADD.FTZ R13, -R11, -RZ ;  /* 0x800000ff0b0d7221 */ /* 0x000fe20000010100 */
[----:B------:R-:W-:-:S03]  /*05a0*/  IMAD R0, R5, -0x800000, R2 ;  /* 0xff80000005007824 */ /* 0x000fc600078e0202 */
[----:B0-----:R-:W-:-:S04]  /*05b0*/  FFMA R15, R12, R13, 1 ;  /* 0x3f8000000c0f7423 */ /* 0x001fc8000000000d */
[----:B------:R-:W-:Y:S01]  /*05c0*/  FFMA R17, R12, R15, R12 ;  /* 0x0000000f0c117223 */ /* 0x000fe2000000000c */
[----:B------:R-:W-:-:S03]  /*05d0*/  IADD3 R12, PT, PT, R5, 0x7f, -R16 ;  /* 0x0000007f050c7810 */ /* 0x000fc60007ffe810 */
[----:B------:R-:W-:Y:S02]  /*05e0*/  FFMA R2, R0, R17, RZ ;  /* 0x0000001100027223 */ /* 0x000fe400000000ff */
[----:B------:R-:W-:Y:S02]  /*05f0*/  IMAD.IADD R9, R12, 0x1, R9 ;  /* 0x000000010c097824 */ /* 0x000fe400078e0209 */
[----:B------:R-:W-:-:S04]  /*0600*/  FFMA R15, R13, R2, R0 ;  /* 0x000000020d0f7223 */ /* 0x000fc80000000000 */
[----:B------:R-:W-:-:S04]  /*0610*/  FFMA R14, R17, R15, R2 ;  /* 0x0000000f110e7223 */ /* 0x000fc80000000002 */
[----:B------:R-:W-:-:S04]  /*0620*/  FFMA R13, R13, R14, R0 ;  /* 0x0000000e0d0d7223 */ /* 0x000fc80000000000 */
[----:B------:R-:W-:-:S05]  /*0630*/  FFMA R0, R17, R13, R14 ;  /* 0x0000000d11007223 */ /* 0x000fca000000000e */
[----:B------:R-:W-:-:S04]  /*0640*/  SHF.R.U32.HI R2, RZ, 0x17, R0 ;  /* 0x00000017ff027819 */ /* 0x000fc80000011600 */
[----:B------:R-:W-:-:S05]  /*0650*/  LOP3.LUT R2, R2, 0xff, RZ, 0xc0, !PT ;  /* 0x000000ff02027812 */ /* 0x000fca00078ec0ff */
[----:B------:R-:W-:-:S04]  /*0660*/  IMAD.IADD R11, R2, 0x1, R9 ;  /* 0x00000001020b7824 */ /* 0x000fc800078e0209 */
[----:B------:R-:W-:-:S05]  /*0670*/  VIADD R2, R11, 0xffffffff ;  /* 0xffffffff0b027836 */ /* 0x000fca0000000000 */
        /* <DEDUP_REMOVED lines=9> */
[-CC-:B------:R-:W-:Y:S01]  /*0710*/  FFMA.RZ R2, R17, R13.reuse, R14.reuse ;  /* 0x0000000d11027223 */ /* 0x180fe2000000c00e */
[----:B------:R-:W-:Y:S02]  /*0720*/  VIADD R12, R11, 0x20 ;  /* 0x000000200b0c7836 */ /* 0x000fe40000000000 */
[-CC-:B------:R-:W-:Y:S01]  /*0730*/  FFMA.RM R5, R17, R13.reuse, R14.reuse ;  /* 0x0000000d11057223 */ /* 0x180fe2000000400e */
[----:B------:R-:W-:Y:S02]  /*0740*/  ISETP.NE.AND P2, PT, R11, RZ, PT ;  /* 0x000000ff0b00720c */ /* 0x000fe40003f45270 */
[----:B------:R-:W-:Y:S01]  /*0750*/  LOP3.LUT R9, R2, 0x7fffff, RZ, 0xc0, !PT ;  /* 0x007fffff02097812 */ /* 0x000fe200078ec0ff */
[----:B------:R-:W-:Y:S01]  /*0760*/  FFMA.RP R2, R17, R13, R14 ;  /* 0x0000000d11027223 */ /* 0x000fe2000000800e */
[----:B------:R-:W-:Y:S01]  /*0770*/  ISETP.NE.AND P1, PT, R11, RZ, PT ;  /* 0x000000ff0b00720c */ /* 0x000fe20003f25270 */
[----:B------:R-:W-:Y:S01]  /*0780*/  IMAD.MOV R11, RZ, RZ, -R11 ;  /* 0x000000ffff0b7224 */ /* 0x000fe200078e0a0b */
[----:B------:R-:W-:-:S02]  /*0790*/  LOP3.LUT R9, R9, 0x800000, RZ, 0xfc, !PT ;  /* 0x0080000009097812 */ /* 0x000fc400078efcff */
[----:B------:R-:W-:Y:S02]  /*07a0*/  FSETP.NEU.FTZ.AND P0, PT, R2, R5, PT ;  /* 0x000000050200720b */ /* 0x000fe40003f1d000 */
[----:B------:R-:W-:Y:S02]  /*07b0*/  SHF.L.U32 R12, R9, R12, RZ ;  /* 0x0000000c090c7219 */ /* 0x000fe400000006ff */
[----:B------:R-:W-:Y:S02]  /*07c0*/  SEL R2, R11, RZ, P2 ;  /* 0x000000ff0b027207 */ /* 0x000fe40001000000 */
[----:B------:R-:W-:Y:S02]  /*07d0*/  ISETP.NE.AND P1, PT, R12, RZ, P1 ;  /* 0x000000ff0c00720c */ /* 0x000fe40000f25270 */
[----:B------:R-:W-:Y:S02]  /*07e0*/  SHF.R.U32.HI R2, RZ, R2, R9 ;  /* 0x00000002ff027219 */ /* 0x000fe40000011609 */
[----:B------:R-:W-:-:S02]  /*07f0*/  PLOP3.LUT P0, PT, P0, P1, PT, 0xf8, 0x8f ;  /* 0x00000000008f781c */ /* 0x000fc40000703f70 */
[----:B------:R-:W-:Y:S02]  /*0800*/  SHF.R.U32.HI R12, RZ, 0x1, R2 ;  /* 0x00000001ff0c7819 */ /* 0x000fe40000011602 */
[----:B------:R-:W-:-:S04]  /*0810*/  SEL R5, RZ, 0x1, !P0 ;  /* 0x00000001ff057807 */ /* 0x000fc80004000000 */
[----:B------:R-:W-:-:S04]  /*0820*/  LOP3.LUT R5, R5, 0x1, R12, 0xf8, !PT ;  /* 0x0000000105057812 */ /* 0x000fc800078ef80c */
[----:B------:R-:W-:-:S05]  /*0830*/  LOP3.LUT R5, R5, R2, RZ, 0xc0, !PT ;  /* 0x0000000205057212 */ /* 0x000fca00078ec0ff */
[----:B------:R-:W-:-:S05]  /*0840*/  IMAD.IADD R5, R12, 0x1, R5 ;  /* 0x000000010c057824 */ /* 0x000fca00078e0205 */
[----:B------:R-:W-:Y:S01]  /*0850*/  LOP3.LUT R0, R5, R0, RZ, 0xfc, !PT ;  /* 0x0000000005007212 */ /* 0x000fe200078efcff */
[----:B------:R-:W-:Y:S06]  /*0860*/  BRA `(.L_x_334) ;  /* 0x0000000000107947 */ /* 0x000fec0003800000 */
.L_x_333:
[----:B------:R-:W-:-:S04]  /*0870*/  LOP3.LUT R0, R0, 0x80000000, RZ, 0xc0, !PT ;  /* 0x8000000000007812 */ /* 0x000fc800078ec0ff */
[----:B------:R-:W-:Y:S01]  /*0880*/  LOP3.LUT R0, R0, 0x7f800000, RZ, 0xfc, !PT ;  /* 0x7f80000000007812 */ /* 0x000fe200078efcff */
[----:B------:R-:W-:Y:S06]  /*0890*/  BRA `(.L_x_334) ;  /* 0x0000000000047947 */ /* 0x000fec0003800000 */
.L_x_332:
[----:B------:R-:W-:-:S07]  /*08a0*/  IMAD R0, R9, 0x800000, R0 ;  /* 0x0080000009007824 */ /* 0x000fce00078e0200 */
.L_x_334:
[----:B------:R-:W-:Y:S05]  /*08b0*/  BSYNC.RECONVERGENT B2 ;  /* 0x0000000000027941 */ /* 0x000fea0003800200 */
.L_x_331:
[----:B------:R-:W-:Y:S05]  /*08c0*/  BRA `(.L_x_335) ;  /* 0x0000000000207947 */ /* 0x000fea0003800000 */
.L_x_330:
[----:B------:R-:W-:-:S04]  /*08d0*/  LOP3.LUT R0, R5, 0x80000000, R2, 0x48, !PT ;  /* 0x8000000005007812 */ /* 0x000fc800078e4802 */
[----:B------:R-:W-:Y:S01]  /*08e0*/  LOP3.LUT R0, R0, 0x7f800000, RZ, 0xfc, !PT ;  /* 0x7f80000000007812 */ /* 0x000fe200078efcff */
[----:B------:R-:W-:Y:S06]  /*08f0*/  BRA `(.L_x_335) ;  /* 0x0000000000147947 */ /* 0x000fec0003800000 */
.L_x_329:
[----:B------:R-:W-:Y:S01]  /*0900*/  LOP3.LUT R0, R5, 0x80000000, R2, 0x48, !PT ;  /* 0x8000000005007812 */ /* 0x000fe200078e4802 */
[----:B------:R-:W-:Y:S06]  /*0910*/  BRA `(.L_x_335) ;  /* 0x00000000000c7947 */ /* 0x000fec0003800000 */
.L_x_328:
[----:B------:R-:W0:Y:S01]  /*0920*/  MUFU.RSQ R0, -QNAN ;  /* 0xffc0000000007908 */ /* 0x000e220000001400 */
[----:B------:R-:W-:Y:S05]  /*0930*/  BRA `(.L_x_335) ;  /* 0x0000000000047947 */ /* 0x000fea0003800000 */
.L_x_327:
[----:B------:R-:W-:-:S07]  /*0940*/  FADD.FTZ R0, R2, R5 ;  /* 0x0000000502007221 */ /* 0x000fce0000010000 */
.L_x_335:
[----:B------:R-:W-:Y:S05]  /*0950*/  BSYNC.RECONVERGENT B1 ;  /* 0x0000000000017941 */ /* 0x000fea0003800200 */
.L_x_325:
[----:B------:R-:W-:-:S04]  /*0960*/  IMAD.MOV.U32 R11, RZ, RZ, 0x0 ;  /* 0x00000000ff0b7424 */ /* 0x000fc800078e00ff */
[----:B0-----:R-:W-:Y:S05]  /*0970*/  RET.REL.NODEC R10 `(_Z9normalizeP6float2iiii) ;  /* 0xfffffff40aa07950 */ /* 0x001fea0003c3ffff */
.L_x_336:
        /* <DEDUP_REMOVED lines=16> */
.L_x_389:


//--------------------- .text._Z6conv_kP6float2S0_S0_Pfiiii --------------------------
	.section	.text._Z6conv_kP6float2S0_S0_Pfiiii,"ax",@progbits
	.align	128
        .global         _Z6conv_kP6float2S0_S0_Pfiiii
        .type           _Z6conv_kP6float2S0_S0_Pfiiii,@function
        .size           _Z6conv_kP6float2S0_S0_Pfiiii,(.L_x_407 - _Z6conv_kP6float2S0_S0_Pfiiii)
        .other          _Z6conv_kP6float2S0_S0_Pfiiii,@"STO_CUDA_ENTRY STV_DEFAULT"
_Z6conv_kP6float2S0_S0_Pfiiii:
.text._Z6conv_kP6float2S0_S0_Pfiiii:
[----:B------:R-:W-:Y:S08]  /*0000*/  LDC R1, c[0x0][0x37c] ;  /* 0x0000df00ff017b82 */ /* 0x000ff00000000800 */
[----:B------:R-:W0:Y:S01]  /*0010*/  LDC.64 R2, c[0x0][0x3a8] ;  /* 0x0000ea00ff027b82 */ /* 0x000e220000000a00 */
[----:B------:R-:W1:Y:S01]  /*0020*/  S2R R4, SR_TID.X ;  /* 0x0000000000047919 */ /* 0x000e620000002100 */
[----:B------:R-:W1:Y:S01]  /*0030*/  LDCU UR4, c[0x0][0x360] ;  /* 0x00006c00ff0477ac */ /* 0x000e620008000800 */
[----:B------:R-:W1:Y:S05]  /*0040*/  S2R R7, SR_CTAID.X ;  /* 0x0000000000077919 */ /* 0x000e6a0000002500 */
[----:B------:R-:W2:Y:S01]  /*0050*/  LDC.64 R10, c[0x0][0x3a0] ;  /* 0x0000e800ff0a7b82 */ /* 0x000ea20000000a00 */
[----:B0-----:R-:W-:-:S04]  /*0060*/  LEA.HI R0, R3, R3, RZ, 0x1 ;  /* 0x0000000303007211 */ /* 0x001fc800078f08ff */
[----:B------:R-:W-:Y:S01]  /*0070*/  SHF.R.S32.HI R0, RZ, 0x1, R0 ;  /* 0x00000001ff007819 */ /* 0x000fe20000011400 */
[----:B--2---:R-:W-:-:S04]  /*0080*/  IMAD R5, R11, R10, RZ ;  /* 0x0000000a0b057224 */ /* 0x004fc800078e02ff */
[----:B------:R-:W-:Y:S02]  /*0090*/  IMAD R5, R5, R2, RZ ;  /* 0x0000000205057224 */ /* 0x000fe400078e02ff */
[----:B-1----:R-:W-:Y:S02]  /*00a0*/  IMAD R4, R7, UR4, R4 ;  /* 0x0000000407047c24 */ /* 0x002fe4000f8e0204 */
[----:B------:R-:W-:-:S05]  /*00b0*/  IMAD R5, R0, R5, R5 ;  /* 0x0000000500057224 */ /* 0x000fca00078e0205 */
[----:B------:R-:W-:-:S13]  /*00c0*/  ISETP.GE.AND P0, PT, R4, R5, PT ;  /* 0x000000050400720c */ /* 0x000fda0003f06270 */
[----:B------:R-:W-:Y:S05]  /*00d0*/  @P0 EXIT ;  /* 0x000000000000094d */ /* 0x000fea0003800000 */
[----:B------:R-:W-:Y:S01]  /*00e0*/  IADD3 R9, PT, PT, R0, 0x1, RZ ;  /* 0x0000000100097810 */ /* 0x000fe20007ffe0ff */
[----:B------:R-:W-:Y:S01]  /*00f0*/  IMAD R6, R11, R2, RZ ;  /* 0x000000020b067224 */ /* 0x000fe200078e02ff */
[----:B------:R-:W-:Y:S01]  /*0100*/  IABS R12, R4 ;  /* 0x00000004000c7213 */ /* 0x000fe20000000000 */
[----:B------:R-:W0:Y:S02]  /*0110*/  LDCU.64 UR4, c[0x0][0x358] ;  /* 0x00006b00ff0477ac */ /* 0x000e240008000a00 */
[C---:B------:R-:W-:Y:S02]  /*0120*/  IMAD R6, R9.reuse, R6, RZ ;  /* 0x0000000609067224 */ /* 0x040fe400078e02ff */
[----:B------:R-:W-:-:S03]  /*0130*/  IMAD R7, R9, R2, RZ ;  /* 0x0000000209077224 */ /* 0x000fc600078e02ff */
[-C--:B------:R-:W-:Y:S02]  /*0140*/  IABS R13, R6.reuse ;  /* 0x00000006000d7213 */ /* 0x080fe40000000000 */
[----:B------:R-:W-:Y:S02]  /*0150*/  IABS R14, R6 ;  /* 0x00000006000e7213 */ /* 0x000fe40000000000 */
[----:B------:R-:W1:Y:S08]  /*0160*/  I2F.RP R0, R13 ;  /* 0x0000000d00007306 */ /* 0x000e700000209400 */
[----:B-1----:R-:W1:Y:S02]  /*0170*/  MUFU.RCP R0, R0 ;  /* 0x0000000000007308 */ /* 0x002e640000001000 */
[----:B-1----:R-:W-:Y:S01]  /*0180*/  VIADD R10, R0, 0xffffffe ;  /* 0x0ffffffe000a7836 */ /* 0x002fe20000000000 */
[----:B------:R-:W-:-:S05]  /*0190*/  IABS R0, R7 ;  /* 0x0000000700007213 */ /* 0x000fca0000000000 */
[----:B------:R1:W2:Y:S02]  /*01a0*/  F2I.FTZ.U32.TRUNC.NTZ R11, R10 ;  /* 0x0000000a000b7305 */ /* 0x0002a4000021f000 */
[----:B-1----:R-:W-:Y:S01]  /*01b0*/  IMAD.MOV.U32 R10, RZ, RZ, RZ ;  /* 0x000000ffff0a7224 */ /* 0x002fe200078e00ff */
[----:B--2---:R-:W-:-:S05]  /*01c0*/  IADD3 R8, PT, PT, RZ, -R11, RZ ;  /* 0x8000000bff087210 */ /* 0x004fca0007ffe0ff */
[----:B------:R-:W-:Y:S01]  /*01d0*/  IMAD R5, R8, R13, RZ ;  /* 0x0000000d08057224 */ /* 0x000fe200078e02ff */
[----:B------:R-:W-:Y:S02]  /*01e0*/  MOV R8, R12 ;  /* 0x0000000c00087202 */ /* 0x000fe40000000f00 */
[----:B------:R-:W1:Y:S01]  /*01f0*/  I2F.RP R12, R0 ;  /* 0x00000000000c7306 */ /* 0x000e620000209400 */
[----:B------:R-:W-:-:S04]  /*0200*/  IMAD.HI.U32 R11, R11, R5, R10 ;  /* 0x000000050b0b7227 */ /* 0x000fc800078e000a */
[----:B------:R-:W-:Y:S02]  /*0210*/  IMAD.MOV R10, RZ, RZ, -R14 ;  /* 0x000000ffff0a7224 */ /* 0x000fe400078e0a0e */
[----:B------:R-:W-:-:S04]  /*0220*/  IMAD.HI.U32 R5, R11, R8, RZ ;  /* 0x000000080b057227 */ /* 0x000fc800078e00ff */
[----:B------:R-:W-:Y:S01]  /*0230*/  IMAD R8, R5, R10, R8 ;  /* 0x0000000a05087224 */ /* 0x000fe200078e0208 */
[----:B-1----:R-:W1:Y:S04]  /*0240*/  MUFU.RCP R12, R12 ;  /* 0x0000000c000c7308 */ /* 0x002e680000001000 */
[----:B------:R-:W-:-:S13]  /*0250*/  ISETP.GT.U32.AND P2, PT, R13, R8, PT ;  /* 0x000000080d00720c */ /* 0x000fda0003f44070 */
[-C--:B------:R-:W-:Y:S01]  /*0260*/  @!P2 IADD3 R8, PT, PT, R8, -R13.reuse, RZ ;  /* 0x8000000d0808a210 */ /* 0x080fe20007ffe0ff */
[----:B------:R-:W-:Y:S01]  /*0270*/  @!P2 VIADD R5, R5, 0x1 ;  /* 0x000000010505a836 */ /* 0x000fe20000000000 */
[----:B------:R-:W-:Y:S02]  /*0280*/  ISETP.NE.AND P2, PT, R6, RZ, PT ;  /* 0x000000ff0600720c */ /* 0x000fe40003f45270 */
[----:B------:R-:W-:Y:S02]  /*0290*/  ISETP.GE.U32.AND P0, PT, R8, R13, PT ;  /* 0x0000000d0800720c */ /* 0x000fe40003f06070 */
[----:B------:R-:W-:Y:S02]  /*02a0*/  LOP3.LUT R8, R4, R6, RZ, 0x3c, !PT ;  /* 0x0000000604087212 */ /* 0x000fe400078e3cff */
[----:B-1----:R-:W-:Y:S02]  /*02b0*/  IADD3 R10, PT, PT, R12, 0xffffffe, RZ ;  /* 0x0ffffffe0c0a7810 */ /* 0x002fe40007ffe0ff */
[----:B------:R-:W-:-:S02]  /*02c0*/  ISETP.GE.AND P1, PT, R8, RZ, PT ;  /* 0x000000ff0800720c */ /* 0x000fc40003f26270 */
[----:B------:R1:W2:Y:S01]  /*02d0*/  F2I.FTZ.U32.TRUNC.NTZ R11, R10 ;  /* 0x0000000a000b7305 */ /* 0x0002a2000021f000 */
[----:B------:R-:W-:-:S04]  /*02e0*/  IABS R12, R7 ;  /* 0x00000007000c7213 */ /* 0x000fc80000000000 */
[----:B------:R-:W-:Y:S02]  /*02f0*/  @P0 VIADD R5, R5, 0x1 ;  /* 0x0000000105050836 */ /* 0x000fe40000000000 */
[----:B------:R-:W-:Y:S02]  /*0300*/  IMAD.MOV R12, RZ, RZ, -R12 ;  /* 0x000000ffff0c7224 */ /* 0x000fe400078e0a0c */
[----:B-1----:R-:W-:Y:S02]  /*0310*/  HFMA2 R10, -RZ, RZ, 0, 0 ;  /* 0x00000000ff0a7431 */ /* 0x002fe400000001ff */
[----:B------:R-:W-:Y:S02]  /*0320*/  @!P1 IADD3 R5, PT, PT, -R5, RZ, RZ ;  /* 0x000000ff05059210 */ /* 0x000fe40007ffe1ff */
[----:B------:R-:W-:Y:S01]  /*0330*/  @!P2 LOP3.LUT R5, RZ, R6, RZ, 0x33, !PT ;  /* 0x00000006ff05a212 */ /* 0x000fe200078e33ff */
[----:B--2---:R-:W-:-:S04]  /*0340*/  IMAD.MOV R15, RZ, RZ, -R11 ;  /* 0x000000ffff0f7224 */ /* 0x004fc800078e0a0b */
[----:B------:R-:W-:Y:S02]  /*0350*/  IMAD R13, R6, R5, RZ ;  /* 0x00000005060d7224 */ /* 0x000fe400078e02ff */
[----:B------:R-:W-:-:S03]  /*0360*/  IMAD R15, R15, R0, RZ ;  /* 0x000000000f0f7224 */ /* 0x000fc600078e02ff */
[----:B------:R-:W-:Y:S01]  /*0370*/  IADD3 R8, PT, PT, R4, -R13, RZ ;  /* 0x8000000d04087210 */ /* 0x000fe20007ffe0ff */
[----:B------:R-:W-:-:S03]  /*0380*/  IMAD.HI.U32 R10, R11, R15, R10 ;  /* 0x0000000f0b0a7227 */ /* 0x000fc600078e000a */
[----:B------:R-:W-:Y:S02]  /*0390*/  IABS R6, R8 ;  /* 0x0000000800067213 */ /* 0x000fe40000000000 */
[----:B------:R-:W-:-:S03]  /*03a0*/  LOP3.LUT R8, R8, R7, RZ, 0x3c, !PT ;  /* 0x0000000708087212 */ /* 0x000fc600078e3cff */
[----:B------:R-:W-:Y:S01]  /*03b0*/  IMAD.MOV.U32 R11, RZ, RZ, R6 ;  /* 0x000000ffff0b7224 */ /* 0x000fe200078e0006 */
[----:B------:R-:W-:Y:S02]  /*03c0*/  IABS R6, R9 ;  /* 0x0000000900067213 */ /* 0x000fe40000000000 */
[----:B------:R-:W-:Y:S01]  /*03d0*/  ISETP.GE.AND P1, PT, R8, RZ, PT ;  /* 0x000000ff0800720c */ /* 0x000fe20003f26270 */
[----:B------:R-:W-:-:S04]  /*03e0*/  IMAD.HI.U32 R10, R10, R11, RZ ;  /* 0x0000000b0a0a7227 */ /* 0x000fc800078e00ff */
[----:B------:R-:W-:Y:S02]  /*03f0*/  IMAD R11, R10, R12, R11 ;  /* 0x0000000c0a0b7224 */ /* 0x000fe400078e020b */
[----:B------:R-:W1:Y:S03]  /*0400*/  I2F.RP R12, R6 ;  /* 0x00000006000c7306 */ /* 0x000e660000209400 */
[----:B------:R-:W-:-:S05]  /*0410*/  ISETP.GT.U32.AND P2, PT, R0, R11, PT ;  /* 0x0000000b0000720c */ /* 0x000fca0003f44070 */
[----:B-1----:R-:W1:Y:S08]  /*0420*/  MUFU.RCP R12, R12 ;  /* 0x0000000c000c7308 */ /* 0x002e700000001000 */
[----:B------:R-:W-:Y:S01]  /*0430*/  @!P2 IADD3 R11, PT, PT, R11, -R0, RZ ;  /* 0x800000000b0ba210 */ /* 0x000fe20007ffe0ff */
[----:B------:R-:W-:Y:S01]  /*0440*/  @!P2 VIADD R10, R10, 0x1 ;  /* 0x000000010a0aa836 */ /* 0x000fe20000000000 */
[----:B------:R-:W-:-:S02]  /*0450*/  ISETP.NE.AND P2, PT, R7, RZ, PT ;  /* 0x000000ff0700720c */ /* 0x000fc40003f45270 */
[----:B------:R-:W-:Y:S01]  /*0460*/  ISETP.GE.U32.AND P0, PT, R11, R0, PT ;  /* 0x000000000b00720c */ /* 0x000fe20003f06070 */
[----:B-1----:R-:W-:-:S12]  /*0470*/  VIADD R11, R12, 0xffffffe ;  /* 0x0ffffffe0c0b7836 */ /* 0x002fd80000000000 */
[----:B------:R-:W-:-:S04]  /*0480*/  @P0 IADD3 R10, PT, PT, R10, 0x1, RZ ;  /* 0x000000010a0a0810 */ /* 0x000fc80007ffe0ff */
[----:B------:R-:W-:Y:S01]  /*0490*/  MOV R0, R10 ;  /* 0x0000000a00007202 */ /* 0x000fe20000000f00 */
[----:B------:R-:W1:Y:S01]  /*04a0*/  F2I.FTZ.U32.TRUNC.NTZ R11, R11 ;  /* 0x0000000b000b7305 */ /* 0x000e62000021f000 */
[----:B------:R-:W-:-:S03]  /*04b0*/  IABS R10, R9 ;  /* 0x00000009000a7213 */ /* 0x000fc60000000000 */
[----:B------:R-:W-:Y:S01]  /*04c0*/  @!P1 IMAD.MOV R0, RZ, RZ, -R0 ;  /* 0x000000ffff009224 */ /* 0x000fe200078e0a00 */
[----:B------:R-:W-:-:S05]  /*04d0*/  @!P2 LOP3.LUT R0, RZ, R7, RZ, 0x33, !PT ;  /* 0x00000007ff00a212 */ /* 0x000fca00078e33ff */
[----:B------:R-:W-:-:S04]  /*04e0*/  IMAD R14, R7, R0, RZ ;  /* 0x00000000070e7224 */ /* 0x000fc800078e02ff */
[----:B------:R-:W-:Y:S01]  /*04f0*/  IMAD.IADD R15, R13, 0x1, R14 ;  /* 0x000000010d0f7824 */ /* 0x000fe200078e020e */
[----:B-1----:R-:W-:Y:S01]  /*0500*/  IADD3 R7, PT, PT, RZ, -R11, RZ ;  /* 0x8000000bff077210 */ /* 0x002fe20007ffe0ff */
[----:B------:R-:W-:Y:S02]  /*0510*/  IMAD.MOV R13, RZ, RZ, -R10 ;  /* 0x000000ffff0d7224 */ /* 0x000fe400078e0a0a */
[----:B------:R-:W-:Y:S01]  /*0520*/  HFMA2 R10, -RZ, RZ, 0, 0 ;  /* 0x00000000ff0a7431 */ /* 0x000fe200000001ff */
[----:B------:R-:W-:Y:S01]  /*0530*/  IADD3 R8, PT, PT, R4, -R15, RZ ;  /* 0x8000000f04087210 */ /* 0x000fe20007ffe0ff */
[----:B------:R-:W-:-:S03]  /*0540*/  IMAD R7, R7, R6, RZ ;  /* 0x0000000607077224 */ /* 0x000fc600078e02ff */
[----:B------:R-:W-:Y:S02]  /*0550*/  IABS R12, R8 ;  /* 0x00000008000c7213 */ /* 0x000fe40000000000 */
[----:B------:R-:W-:Y:S01]  /*0560*/  LOP3.LUT R8, R8, R9, RZ, 0x3c, !PT ;  /* 0x0000000908087212 */ /* 0x000fe200078e3cff */
[----:B------:R-:W-:Y:S01]  /*0570*/  IMAD.HI.U32 R10, R11, R7, R10 ;  /* 0x000000070b0a7227 */ /* 0x000fe200078e000a */
[----:B------:R-:W-:Y:S02]  /*0580*/  MOV R11, R13 ;  /* 0x0000000d000b7202 */ /* 0x000fe40000000f00 */
[----:B------:R-:W-:Y:S01]  /*0590*/  ISETP.GE.AND P1, PT, R8, RZ, PT ;  /* 0x000000ff0800720c */ /* 0x000fe20003f26270 */
[----:B------:R-:W-:Y:S02]  /*05a0*/  IMAD.MOV.U32 R7, RZ, RZ, R12 ;  /* 0x000000ffff077224 */ /* 0x000fe400078e000c */
[----:B------:R-:W1:Y:S02]  /*05b0*/  LDC.64 R12, c[0x0][0x390] ;  /* 0x0000e400ff0c7b82 */ /* 0x000e640000000a00 */
[----:B------:R-:W-:-:S04]  /*05c0*/  IMAD.HI.U32 R10, R10, R7, RZ ;  /* 0x000000070a0a7227 */ /* 0x000fc800078e00ff */
[----:B------:R-:W-:-:S05]  /*05d0*/  IMAD R7, R10, R11, R7 ;  /* 0x0000000b0a077224 */ /* 0x000fca00078e0207 */
[----:B------:R-:W-:-:S13]  /*05e0*/  ISETP.GT.U32.AND P2, PT, R6, R7, PT ;  /* 0x000000070600720c */ /* 0x000fda0003f44070 */
[-C--:B------:R-:W-:Y:S01]  /*05f0*/  @!P2 IADD3 R7, PT, PT, R7, -R6.reuse, RZ ;  /* 0x800000060707a210 */ /* 0x080fe20007ffe0ff */
[----:B------:R-:W-:Y:S01]  /*0600*/  @!P2 VIADD R10, R10, 0x1 ;  /* 0x000000010a0aa836 */ /* 0x000fe20000000000 */
[----:B------:R-:W-:Y:S02]  /*0610*/  ISETP.NE.AND P2, PT, R9, RZ, PT ;  /* 0x000000ff0900720c */ /* 0x000fe40003f45270 */
[----:B------:R-:W-:Y:S02]  /*0620*/  ISETP.GE.U32.AND P0, PT, R7, R6, PT ;  /* 0x000000060700720c */ /* 0x000fe40003f06070 */
[----:B------:R-:W2:Y:S11]  /*0630*/  LDC.64 R6, c[0x0][0x388] ;  /* 0x0000e200ff067b82 */ /* 0x000eb60000000a00 */
[----:B------:R-:W-:-:S04]  /*0640*/  @P0 IADD3 R10, PT, PT, R10, 0x1, RZ ;  /* 0x000000010a0a0810 */ /* 0x000fc80007ffe0ff */
[----:B------:R-:W-:Y:S02]  /*0650*/  MOV R8, R10 ;  /* 0x0000000a00087202 */ /* 0x000fe40000000f00 */
[----:B------:R-:W3:Y:S03]  /*0660*/  LDC.64 R10, c[0x0][0x380] ;  /* 0x0000e000ff0a7b82 */ /* 0x000ee60000000a00 */
[----:B------:R-:W-:Y:S01]  /*0670*/  @!P1 IMAD.MOV R8, RZ, RZ, -R8 ;  /* 0x000000ffff089224 */ /* 0x000fe200078e0a08 */
[----:B------:R-:W-:-:S05]  /*0680*/  @!P2 LOP3.LUT R8, RZ, R9, RZ, 0x33, !PT ;  /* 0x00000009ff08a212 */ /* 0x000fca00078e33ff */
[CC--:B------:R-:W-:Y:S02]  /*0690*/  IMAD R15, R9.reuse, R8.reuse, R15 ;  /* 0x00000008090f7224 */ /* 0x0c0fe400078e020f */
[----:B------:R-:W-:-:S03]  /*06a0*/  IMAD R17, R9, R8, R14 ;  /* 0x0000000809117224 */ /* 0x000fc600078e020e */
[----:B------:R-:W-:-:S04]  /*06b0*/  IADD3 R14, PT, PT, R4, -R15, RZ ;  /* 0x8000000f040e7210 */ /* 0x000fc80007ffe0ff */
[----:B------:R-:W-:Y:S01]  /*06c0*/  IADD3 R15, PT, PT, R14, R17, RZ ;  /* 0x000000110e0f7210 */ /* 0x000fe20007ffe0ff */
[----:B-1----:R-:W-:-:S04]  /*06d0*/  IMAD.WIDE R16, R4, 0x8, R12 ;  /* 0x0000000804107825 */ /* 0x002fc800078e020c */
[----:B------:R-:W-:Y:S02]  /*06e0*/  IMAD R4, R5, R2, R8 ;  /* 0x0000000205047224 */ /* 0x000fe400078e0208 */
[----:B---3--:R-:W-:Y:S02]  /*06f0*/  IMAD.WIDE R12, R15, 0x8, R10 ;  /* 0x000000080f0c7825 */ /* 0x008fe400078e020a */
[----:B0-----:R-:W3:Y:S02]  /*0700*/  LDG.E.64 R10, desc[UR4][R16.64] ;  /* 0x00000004100a7981 */ /* 0x001ee4000c1e1b00 */
[----:B------:R-:W-:Y:S02]  /*0710*/  IMAD R9, R9, R4, R14 ;  /* 0x0000000409097224 */ /* 0x000fe400078e020e */
[----:B------:R-:W3:Y:S02]  /*0720*/  LDG.E.64 R12, desc[UR4][R12.64] ;  /* 0x000000040c0c7981 */ /* 0x000ee4000c1e1b00 */
[----:B--2---:R-:W-:-:S05]  /*0730*/  IMAD.WIDE R6, R9, 0x8, R6 ;  /* 0x0000000809067825 */ /* 0x004fca00078e0206 */
[----:B------:R-:W2:Y:S01]  /*0740*/  LDG.E.64 R18, desc[UR4][R6.64] ;  /* 0x0000000406127981 */ /* 0x000ea2000c1e1b00 */
[-C--:B---3--:R-:W-:Y:S01]  /*0750*/  FMUL R9, R13, R11.reuse ;  /* 0x0000000b0d097220 */ /* 0x088fe20000400000 */
[----:B------:R-:W-:Y:S01]  /*0760*/  FMUL R4, R12, R11 ;  /* 0x0000000b0c047220 */ /* 0x000fe20000400000 */
[----:B------:R-:W-:-:S04]  /*0770*/  LOP3.LUT R11, R8, R0, RZ, 0xfc, !PT ;  /* 0x00000000080b7212 */ /* 0x000fc800078efcff */
[----:B------:R-:W-:Y:S01]  /*0780*/  LOP3.LUT P0, RZ, R11, R14, RZ, 0xfc, !PT ;  /* 0x0000000e0bff7212 */ /* 0x000fe2000780fcff */
[-C--:B------:R-:W-:Y:S01]  /*0790*/  FFMA R9, R12, R10.reuse, -R9 ;  /* 0x0000000a0c097223 */ /* 0x080fe20000000809 */
[----:B------:R-:W-:-:S03]  /*07a0*/  FFMA R4, R13, R10, R4 ;  /* 0x0000000a0d047223 */ /* 0x000fc60000000004 */
[----:B--2---:R-:W-:Y:S01]  /*07b0*/  FADD R18, R9, R18 ;  /* 0x0000001209127221 */ /* 0x004fe20000000000 */
[----:B------:R-:W-:-:S05]  /*07c0*/  FADD R19, R19, R4 ;  /* 0x0000000413137221 */ /* 0x000fca0000000000 */
[----:B------:R0:W-:Y:S02]  /*07d0*/  STG.E.64 desc[UR4][R6.64], R18 ;  /* 0x0000001206007986 */ /* 0x0001e4000c101b04 */
[----:B------:R-:W-:Y:S05]  /*07e0*/  @P0 EXIT ;  /* 0x000000000000094d */ /* 0x000fea0003800000 */
[----:B------:R-:W1:Y:S02]  /*07f0*/  LDC.64 R8, c[0x0][0x398] ;  /* 0x0000e600ff087b82 */ /* 0x000e640000000a00 */
[----:B-1----:R-:W-:-:S06]  /*0800*/  IMAD.WIDE R4, R5, 0x4, R8 ;  /* 0x0000000405047825 */ /* 0x002fcc00078e0208 */
[----:B------:R-:W2:Y:S01]  /*0810*/  LDG.E R4, desc[UR4][R4.64] ;  /* 0x0000000404047981 */ /* 0x000ea2000c1e1900 */
[----:B------:R-:W-:Y:S02]  /*0820*/  I2FP.F32.S32 R9, R2 ;  /* 0x0000000200097245 */ /* 0x000fe40000201400 */
[----:B------:R-:W-:-:S03]  /*0830*/  I2FP.F32.S32 R3, R3 ;  /* 0x0000000300037245 */ /* 0x000fc60000201400 */
[----:B--2---:R-:W-:-:S04]  /*0840*/  FMUL R9, R4, R9 ;  /* 0x0000000904097220 */ /* 0x004fc80000400000 */
[----:B------:R-:W-:-:S05]  /*0850*/  FFMA R3, R9, R3, R18 ;  /* 0x0000000309037223 */ /* 0x000fca0000000012 */
[----:B------:R-:W-:Y:S01]  /*0860*/  STG.E desc[UR4][R6.64], R3 ;  /* 0x0000000306007986 */ /* 0x000fe2000c101904 */
[----:B------:R-:W-:Y:S05]  /*0870*/  EXIT ;  /* 0x000000000000794d */ /* 0x000fea0003800000 */
.L_x_337:
        /* <DEDUP_REMOVED lines=16> */
.L_x_407:


//--------------------- .text._Z6resizeP6float2S0_iiiii --------------------------
	.section	.text._Z6resizeP6float2S0_iiiii,"ax",@progbits
	.align	128
        .global         _Z6resizeP6float2S0_iiiii
        .type           _Z6resizeP6float2S0_iiiii,@function
        .size           _Z6resizeP6float2S0_iiiii,(.L_x_408 - _Z6resizeP6float2S0_iiiii)
        .other          _Z6resizeP6float2S0_iiiii,@"STO_CUDA_ENTRY STV_DEFAULT"
_Z6resizeP6float2S0_iiiii:
.text._Z6resizeP6float2S0_iiiii:
[----:B------:R-:W-:Y:S08]  /*0000*/  LDC R1, c[0x0][0x37c] ;  /* 0x0000df00ff017b82 */ /* 0x000ff00000000800 */
[----:B------:R-:W0:Y:S01]  /*0010*/  LDC R0, c[0x0][0x39c] ;  /* 0x0000e700ff007b82 */ /* 0x000e220000000800 */
[----:B------:R-:W0:Y:S01]  /*0020*/  LDCU UR7, c[0x0][0x394] ;  /* 0x00007280ff0777ac */ /* 0x000e220008000800 */
[----:B------:R-:W1:Y:S01]  /*0030*/  LDCU.64 UR8, c[0x0][0x358] ;  /* 0x00006b00ff0877ac */ /* 0x000e620008000a00 */
[----:B0-----:R-:W-:-:S13]  /*0040*/  ISETP.LE.AND P0, PT, R0, UR7, PT ;  /* 0x0000000700007c0c */ /* 0x001fda000bf03270 */
[----:B-1----:R-:W-:Y:S05]  /*0050*/  @!P0 BRA `(.L_x_338) ;  /* 0x0000000400608947 */ /* 0x002fea0003800000 */
[----:B------:R-:W0:Y:S01]  /*0060*/  S2R R2, SR_TID.X ;  /* 0x0000000000027919 */ /* 0x000e220000002100 */
[----:B------:R-:W1:Y:S01]  /*0070*/  LDC R3, c[0x0][0x3a0] ;  /* 0x0000e800ff037b82 */ /* 0x000e620000000800 */
[----:B------:R-:W2:Y:S01]  /*0080*/  LDCU UR5, c[0x0][0x390] ;  /* 0x00007200ff0577ac */ /* 0x000ea20008000800 */
[----:B------:R-:W0:Y:S01]  /*0090*/  S2R R5, SR_CTAID.X ;  /* 0x0000000000057919 */ /* 0x000e220000002500 */
[----:B------:R-:W0:Y:S01]  /*00a0*/  LDCU UR4, c[0x0][0x360] ;  /* 0x00006c00ff0477ac */ /* 0x000e220008000800 */
[----:B--2---:R-:W-:Y:S01]  /*00b0*/  IMAD R4, R0, UR5, RZ ;  /* 0x0000000500047c24 */ /* 0x004fe2000f8e02ff */
[----:B-1----:R-:W-:-:S04]  /*00c0*/  LEA.HI R3, R3, R3, RZ, 0x1 ;  /* 0x0000000303037211 */ /* 0x002fc800078f08ff */
[----:B------:R-:W-:Y:S01]  /*00d0*/  SHF.R.S32.HI R3, RZ, 0x1, R3 ;  /* 0x00000001ff037819 */ /* 0x000fe20000011403 */
[----:B0-----:R-:W-:-:S04]  /*00e0*/  IMAD R2, R5, UR4, R2 ;  /* 0x0000000405027c24 */ /* 0x001fc8000f8e0202 */
[----:B------:R-:W-:-:S05]  /*00f0*/  IMAD R5, R3, R4, R4 ;  /* 0x0000000403057224 */ /* 0x000fca00078e0204 */
[----:B------:R-:W-:-:S13]  /*0100*/  ISETP.GE.AND P0, PT, R2, R5, PT ;  /* 0x000000050200720c */ /* 0x000fda0003f06270 */
[----:B------:R-:W-:Y:S05]  /*0110*/  @P0 EXIT ;  /* 0x000000000000094d */ /* 0x000fea0003800000 */
[----:B------:R-:W-:Y:S01]  /*0120*/  VIADD R5, R3, 0x1 ;  /* 0x0000000103057836 */ /* 0x000fe20000000000 */
[----:B------:R-:W-:Y:S01]  /*0130*/  IABS R10, R2 ;  /* 0x00000002000a7213 */ /* 0x000fe20000000000 */
[----:B------:R-:W0:Y:S02]  /*0140*/  LDCU UR4, c[0x0][0x398] ;  /* 0x00007300ff0477ac */ /* 0x000e240008000800 */
[----:B------:R-:W-:-:S05]  /*0150*/  IMAD R7, R5, R0, RZ ;  /* 0x0000000005077224 */ /* 0x000fca00078e02ff */
[-C--:B------:R-:W-:Y:S02]  /*0160*/  IABS R13, R7.reuse ;  /* 0x00000007000d7213 */ /* 0x080fe40000000000 */
[----:B------:R-:W-:Y:S02]  /*0170*/  IABS R12, R7 ;  /* 0x00000007000c7213 */ /* 0x000fe40000000000 */
[----:B------:R-:W1:Y:S01]  /*0180*/  I2F.RP R4, R13 ;  /* 0x0000000d00047306 */ /* 0x000e620000209400 */
[----:B0-----:R-:W-:-:S04]  /*0190*/  ULEA.HI UR4, UR4, UR4, URZ, 0x1 ;  /* 0x0000000404047291 */ /* 0x001fc8000f8f08ff */
[----:B------:R-:W-:-:S03]  /*01a0*/  ULEA.HI.SX32 UR4, UR4, 0x1, 0x1f ;  /* 0x0000000104047891 */ /* 0x000fc6000f8ffaff */
[----:B-1----:R-:W0:Y:S02]  /*01b0*/  MUFU.RCP R4, R4 ;  /* 0x0000000400047308 */ /* 0x002e240000001000 */
[----:B0-----:R-:W-:Y:S01]  /*01c0*/  VIADD R8, R4, 0xffffffe ;  /* 0x0ffffffe04087836 */ /* 0x001fe20000000000 */
[----:B------:R-:W-:-:S05]  /*01d0*/  IABS R4, R5 ;  /* 0x0000000500047213 */ /* 0x000fca0000000000 */
[----:B------:R0:W1:Y:S02]  /*01e0*/  F2I.FTZ.U32.TRUNC.NTZ R9, R8 ;  /* 0x0000000800097305 */ /* 0x000064000021f000 */
[----:B0-----:R-:W-:Y:S01]  /*01f0*/  IMAD.MOV.U32 R8, RZ, RZ, RZ ;  /* 0x000000ffff087224 */ /* 0x001fe200078e00ff */
[----:B-1----:R-:W-:-:S05]  /*0200*/  IADD3 R6, PT, PT, RZ, -R9, RZ ;  /* 0x80000009ff067210 */ /* 0x002fca0007ffe0ff */
[----:B------:R-:W-:Y:S02]  /*0210*/  IMAD R11, R6, R13, RZ ;  /* 0x0000000d060b7224 */ /* 0x000fe400078e02ff */
[----:B------:R-:W-:Y:S02]  /*0220*/  IMAD.MOV.U32 R6, RZ, RZ, R10 ;  /* 0x000000ffff067224 */ /* 0x000fe400078e000a */
[----:B------:R-:W-:Y:S01]  /*0230*/  IMAD.HI.U32 R9, R9, R11, R8 ;  /* 0x0000000b09097227 */ /* 0x000fe200078e0008 */
[----:B------:R-:W0:Y:S01]  /*0240*/  I2F.RP R10, R4 ;  /* 0x00000004000a7306 */ /* 0x000e220000209400 */
[----:B------:R-:W-:-:S04]  /*0250*/  IADD3 R8, PT, PT, RZ, -R12, RZ ;  /* 0x8000000cff087210 */ /* 0x000fc80007ffe0ff */
[----:B------:R-:W-:-:S04]  /*0260*/  IMAD.HI.U32 R11, R9, R6, RZ ;  /* 0x00000006090b7227 */ /* 0x000fc800078e00ff */
[----:B------:R-:W-:-:S05]  /*0270*/  IMAD R6, R11, R8, R6 ;  /* 0x000000080b067224 */ /* 0x000fca00078e0206 */
[----:B------:R-:W-:Y:S01]  /*0280*/  ISETP.GT.U32.AND P2, PT, R13, R6, PT ;  /* 0x000000060d00720c */ /* 0x000fe20003f44070 */
[----:B0-----:R-:W0:-:S12]  /*0290*/  MUFU.RCP R10, R10 ;  /* 0x0000000a000a7308 */ /* 0x001e180000001000 */
[----:B------:R-:W-:Y:S01]  /*02a0*/  @!P2 IMAD.IADD R6, R6, 0x1, -R13 ;  /* 0x000000010606a824 */ /* 0x000fe200078e0a0d */
[----:B------:R-:W-:Y:S02]  /*02b0*/  @!P2 IADD3 R11, PT, PT, R11, 0x1, RZ ;  /* 0x000000010b0ba810 */ /* 0x000fe40007ffe0ff */
[----:B------:R-:W-:Y:S02]  /*02c0*/  ISETP.NE.AND P2, PT, R7, RZ, PT ;  /* 0x000000ff0700720c */ /* 0x000fe40003f45270 */
[----:B------:R-:W-:Y:S01]  /*02d0*/  ISETP.GE.U32.AND P0, PT, R6, R13, PT ;  /* 0x0000000d0600720c */ /* 0x000fe20003f06070 */
[----:B0-----:R-:W-:Y:S01]  /*02e0*/  VIADD R8, R10, 0xffffffe ;  /* 0x0ffffffe0a087836 */ /* 0x001fe20000000000 */
[----:B------:R-:W-:-:S03]  /*02f0*/  LOP3.LUT R6, R2, R7, RZ, 0x3c, !PT ;  /* 0x0000000702067212 */ /* 0x000fc600078e3cff */
[----:B------:R0:W1:Y:S01]  /*0300*/  F2I.FTZ.U32.TRUNC.NTZ R9, R8 ;  /* 0x0000000800097305 */ /* 0x000062000021f000 */
[----:B------:R-:W-:Y:S02]  /*0310*/  ISETP.GE.AND P1, PT, R6, RZ, PT ;  /* 0x000000ff0600720c */ /* 0x000fe40003f26270 */
[----:B------:R-:W-:-:S05]  /*0320*/  IADD3 R6, PT, PT, -R7, RZ, RZ ;  /* 0x000000ff07067210 */ /* 0x000fca0007ffe1ff */
[----:B------:R-:W-:Y:S01]  /*0330*/  @P0 VIADD R11, R11, 0x1 ;  /* 0x000000010b0b0836 */ /* 0x000fe20000000000 */
[----:B0-----:R-:W-:-:S04]  /*0340*/  IABS R8, R5 ;  /* 0x0000000500087213 */ /* 0x001fc80000000000 */
[----:B------:R-:W-:Y:S01]  /*0350*/  IADD3 R12, PT, PT, RZ, -R8, RZ ;  /* 0x80000008ff0c7210 */ /* 0x000fe20007ffe0ff */
[----:B------:R-:W-:Y:S01]  /*0360*/  @!P1 IMAD.MOV R11, RZ, RZ, -R11 ;  /* 0x000000ffff0b9224 */ /* 0x000fe200078e0a0b */
[----:B------:R-:W-:Y:S01]  /*0370*/  @!P2 LOP3.LUT R11, RZ, R7, RZ, 0x33, !PT ;  /* 0x00000007ff0ba212 */ /* 0x000fe200078e33ff */
[----:B-1----:R-:W-:Y:S02]  /*0380*/  IMAD.MOV R10, RZ, RZ, -R9 ;  /* 0x000000ffff0a7224 */ /* 0x002fe400078e0a09 */
[----:B------:R-:W-:Y:S02]  /*0390*/  IMAD.MOV.U32 R8, RZ, RZ, RZ ;  /* 0x000000ffff087224 */ /* 0x000fe400078e00ff */
[----:B------:R-:W-:Y:S02]  /*03a0*/  IMAD.MOV.U32 R7, RZ, RZ, R10 ;  /* 0x000000ffff077224 */ /* 0x000fe400078e000a */
[----:B------:R-:W-:Y:S02]  /*03b0*/  IMAD R10, R11, R6, R2 ;  /* 0x000000060b0a7224 */ /* 0x000fe400078e0202 */
[----:B------:R-:W-:-:S03]  /*03c0*/  IMAD R7, R7, R4, RZ ;  /* 0x0000000407077224 */ /* 0x000fc600078e02ff */
[----:B------:R-:W-:Y:S01]  /*03d0*/  IABS R6, R10 ;  /* 0x0000000a00067213 */ /* 0x000fe20000000000 */
[----:B------:R-:W-:-:S04]  /*03e0*/  IMAD.HI.U32 R8, R9, R7, R8 ;  /* 0x0000000709087227 */ /* 0x000fc800078e0008 */
[----:B------:R-:W-:Y:S01]  /*03f0*/  IMAD.MOV.U32 R7, RZ, RZ, R6 ;  /* 0x000000ffff077224 */ /* 0x000fe200078e0006 */
[----:B------:R-:W-:-:S03]  /*0400*/  MOV R6, R12 ;  /* 0x0000000c00067202 */ /* 0x000fc60000000f00 */
[----:B------:R-:W-:-:S04]  /*0410*/  IMAD.HI.U32 R8, R8, R7, RZ ;  /* 0x0000000708087227 */ /* 0x000fc800078e00ff */
[----:B------:R-:W-:-:S05]  /*0420*/  IMAD R7, R8, R6, R7 ;  /* 0x0000000608077224 */ /* 0x000fca00078e0207 */
[----:B------:R-:W-:-:S13]  /*0430*/  ISETP.GT.U32.AND P2, PT, R4, R7, PT ;  /* 0x000000070400720c */ /* 0x000fda0003f44070 */
[----:B------:R-:W-:Y:S02]  /*0440*/  @!P2 IMAD.IADD R7, R7, 0x1, -R4 ;  /* 0x000000010707a824 */ /* 0x000fe400078e0a04 */
[----:B------:R-:W-:Y:S01]  /*0450*/  @!P2 VIADD R8, R8, 0x1 ;  /* 0x000000010808a836 */ /* 0x000fe20000000000 */
[----:B------:R-:W-:Y:S02]  /*0460*/  ISETP.NE.AND P2, PT, R5, RZ, PT ;  /* 0x000000ff0500720c */ /* 0x000fe40003f45270 */
[----:B------:R-:W-:Y:S02]  /*0470*/  ISETP.GE.U32.AND P0, PT, R7, R4, PT ;  /* 0x000000040700720c */ /* 0x000fe40003f06070 */
[----:B------:R-:W-:Y:S02]  /*0480*/  LOP3.LUT R4, R10, R5, RZ, 0x3c, !PT ;  /* 0x000000050a047212 */ /* 0x000fe400078e3cff */
[----:B------:R-:W-:Y:S02]  /*0490*/  LOP3.LUT R7, RZ, R3, RZ, 0x33, !PT ;  /* 0x00000003ff077212 */ /* 0x000fe400078e33ff */
[----:B------:R-:W-:-:S02]  /*04a0*/  ISETP.GE.AND P1, PT, R4, RZ, PT ;  /* 0x000000ff0400720c */ /* 0x000fc40003f26270 */
[----:B------:R-:W-:-:S05]  /*04b0*/  LEA.HI R4, R0, R0, RZ, 0x1 ;  /* 0x0000000000047211 */ /* 0x000fca00078f08ff */
[----:B------:R-:W-:-:S06]  /*04c0*/  @P0 IADD3 R8, PT, PT, R8, 0x1, RZ ;  /* 0x0000000108080810 */ /* 0x000fcc0007ffe0ff */
[----:B------:R-:W-:Y:S01]  /*04d0*/  @!P1 IMAD.MOV R8, RZ, RZ, -R8 ;  /* 0x000000ffff089224 */ /* 0x000fe200078e0a08 */
[----:B------:R-:W-:-:S05]  /*04e0*/  @!P2 LOP3.LUT R8, RZ, R5, RZ, 0x33, !PT ;  /* 0x00000005ff08a212 */ /* 0x000fca00078e33ff */
[----:B------:R-:W-:Y:S01]  /*04f0*/  IMAD R10, R8, R7, R10 ;  /* 0x00000007080a7224 */ /* 0x000fe200078e020a */
[----:B------:R-:W-:Y:S02]  /*0500*/  SHF.R.S32.HI R7, RZ, 0x1, R4 ;  /* 0x00000001ff077819 */ /* 0x000fe40000011404 */
[----:B------:R-:W0:Y:S02]  /*0510*/  LDC.64 R4, c[0x0][0x380] ;  /* 0x0000e000ff047b82 */ /* 0x000e240000000a00 */
[----:B------:R-:W-:Y:S01]  /*0520*/  ISETP.GT.AND P0, PT, R10, R3, PT ;  /* 0x000000030a00720c */ /* 0x000fe20003f04270 */
[----:B------:R-:W-:-:S03]  /*0530*/  IMAD R3, R11, UR7, R8 ;  /* 0x000000070b037c24 */ /* 0x000fc6000f8e0208 */
[----:B------:R-:W-:Y:S02]  /*0540*/  ISETP.LT.OR P0, PT, R8, R7, P0 ;  /* 0x000000070800720c */ /* 0x000fe40000701670 */
[----:B------:R-:W1:Y:S11]  /*0550*/  LDC.64 R6, c[0x0][0x388] ;  /* 0x0000e200ff067b82 */ /* 0x000e760000000a00 */
[C---:B------:R-:W-:Y:S01]  /*0560*/  @!P0 IADD3 R0, PT, PT, R3.reuse, UR7, -R0 ;  /* 0x0000000703008c10 */ /* 0x040fe2000fffe800 */
[----:B------:R-:W-:-:S04]  /*0570*/  IMAD R3, R3, UR4, R10 ;  /* 0x0000000403037c24 */ /* 0x000fc8000f8e020a */
[----:B------:R-:W-:-:S04]  /*0580*/  @!P0 IMAD R3, R0, UR4, R10 ;  /* 0x0000000400038c24 */ /* 0x000fc8000f8e020a */
[----:B0-----:R-:W-:-:S06]  /*0590*/  IMAD.WIDE R4, R3, 0x8, R4 ;  /* 0x0000000803047825 */ /* 0x001fcc00078e0204 */
[----:B------:R-:W2:Y:S01]  /*05a0*/  LDG.E.64 R4, desc[UR8][R4.64] ;  /* 0x0000000804047981 */ /* 0x000ea2000c1e1b00 */
[----:B-1----:R-:W-:-:S05]  /*05b0*/  IMAD.WIDE R2, R2, 0x8, R6 ;  /* 0x0000000802027825 */ /* 0x002fca00078e0206 */
[----:B--2---:R-:W-:Y:S01]  /*05c0*/  STG.E.64 desc[UR8][R2.64], R4 ;  /* 0x0000000402007986 */ /* 0x004fe2000c101b08 */
[----:B------:R-:W-:Y:S05]  /*05d0*/  EXIT ;  /* 0x000000000000794d */ /* 0x000fea0003800000 */
.L_x_338:
[----:B------:R-:W0:Y:S01]  /*05e0*/  S2R R4, SR_TID.X ;  /* 0x0000000000047919 */ /* 0x000e220000002100 */
[----:B------:R-:W1:Y:S01]  /*05f0*/  LDC R2, c[0x0][0x3a0] ;  /* 0x0000e800ff027b82 */ /* 0x000e620000000800 */
[----:B------:R-:W2:Y:S01]  /*0600*/  LDCU UR6, c[0x0][0x390] ;  /* 0x00007200ff0677ac */ /* 0x000ea20008000800 */
[----:B------:R-:W0:Y:S01]  /*0610*/  S2R R5, SR_CTAID.X ;  /* 0x0000000000057919 */ /* 0x000e220000002500 */
[----:B------:R-:W0:Y:S01]  /*0620*/  LDCU UR5, c[0x0][0x360] ;  /* 0x00006c00ff0577ac */ /* 0x000e220008000800 */
[----:B------:R-:W3:Y:S01]  /*0630*/  LDCU UR4, c[0x0][0x398] ;  /* 0x00007300ff0477ac */ /* 0x000ee20008000800 */
[----:B--2---:R-:W-:Y:S01]  /*0640*/  IMAD R6, R0, UR6, RZ ;  /* 0x0000000600067c24 */ /* 0x004fe2000f8e02ff */
[----:B-1----:R-:W-:-:S04]  /*0650*/  LEA.HI R3, R2, R2, RZ, 0x1 ;  /* 0x0000000202037211 */ /* 0x002fc800078f08ff */
[----:B------:R-:W-:Y:S01]  /*0660*/  SHF.R.S32.HI R3, RZ, 0x1, R3 ;  /* 0x00000001ff037819 */ /* 0x000fe20000011403 */
[----:B0-----:R-:W-:Y:S01]  /*0670*/  IMAD R2, R5, UR5, R4 ;  /* 0x0000000505027c24 */ /* 0x001fe2000f8e0204 */
[----:B---3--:R-:W-:-:S03]  /*0680*/  ULEA.HI UR5, UR4, UR4, URZ, 0x1 ;  /* 0x0000000404057291 */ /* 0x008fc6000f8f08ff */
[----:B------:R-:W-:-:S05]  /*0690*/  IMAD R5, R3, R6, R6 ;  /* 0x0000000603057224 */ /* 0x000fca00078e0206 */
[----:B------:R-:W-:-:S13]  /*06a0*/  ISETP.GE.AND P0, PT, R2, R5, PT ;  /* 0x000000050200720c */ /* 0x000fda0003f06270 */
[----:B------:R-:W-:Y:S05]  /*06b0*/  @P0 EXIT ;  /* 0x000000000000094d */ /* 0x000fea0003800000 */
[----:B------:R-:W-:Y:S01]  /*06c0*/  VIADD R5, R3, 0x1 ;  /* 0x0000000103057836 */ /* 0x000fe20000000000 */
[----:B------:R-:W-:Y:S01]  /*06d0*/  IABS R10, R2 ;  /* 0x00000002000a7213 */ /* 0x000fe20000000000 */
[----:B------:R-:W-:Y:S01]  /*06e0*/  USHF.R.S32.HI UR6, URZ, 0x1, UR5 ;  /* 0x00000001ff067899 */ /* 0x000fe20008011405 */
[----:B------:R-:W-:Y:S01]  /*06f0*/  LOP3.LUT R3, RZ, R3, RZ, 0x33, !PT ;  /* 0x00000003ff037212 */ /* 0x000fe200078e33ff */
[----:B------:R-:W-:Y:S01]  /*0700*/  IMAD R7, R5, R0, RZ ;  /* 0x0000000005077224 */ /* 0x000fe200078e02ff */
[----:B------:R-:W-:Y:S02]  /*0710*/  ULEA.HI UR4, UR7, UR7, URZ, 0x1 ;  /* 0x0000000707047291 */ /* 0x000fe4000f8f08ff */
[----:B------:R-:W-:Y:S02]  /*0720*/  ULEA.HI.SX32 UR5, UR5, 0x1, 0x1f ;  /* 0x0000000105057891 */ /* 0x000fe4000f8ffaff */
[-C--:B------:R-:W-:Y:S01]  /*0730*/  IABS R13, R7.reuse ;  /* 0x00000007000d7213 */ /* 0x080fe20000000000 */
[----:B------:R-:W-:Y:S01]  /*0740*/  USHF.R.S32.HI UR4, URZ, 0x1, UR4 ;  /* 0x00000001ff047899 */ /* 0x000fe20008011404 */
[----:B------:R-:W-:-:S02]  /*0750*/  IABS R12, R7 ;  /* 0x00000007000c7213 */ /* 0x000fc40000000000 */
[----:B------:R-:W0:Y:S08]  /*0760*/  I2F.RP R4, R13 ;  /* 0x0000000d00047306 */ /* 0x000e300000209400 */
[----:B0-----:R-:W0:Y:S02]  /*0770*/  MUFU.RCP R4, R4 ;  /* 0x0000000400047308 */ /* 0x001e240000001000 */
[----:B0-----:R-:W-:-:S02]  /*0780*/  IADD3 R8, PT, PT, R4, 0xffffffe, RZ ;  /* 0x0ffffffe04087810 */ /* 0x001fc40007ffe0ff */
[----:B------:R-:W-:-:S04]  /*0790*/  IABS R4, R5 ;  /* 0x0000000500047213 */ /* 0x000fc80000000000 */
[----:B------:R0:W1:Y:S02]  /*07a0*/  F2I.FTZ.U32.TRUNC.NTZ R9, R8 ;  /* 0x0000000800097305 */ /* 0x000064000021f000 */
[----:B0-----:R-:W-:Y:S02]  /*07b0*/  IMAD.MOV.U32 R8, RZ, RZ, RZ ;  /* 0x000000ffff087224 */ /* 0x001fe400078e00ff */
[----:B-1----:R-:W-:-:S04]  /*07c0*/  IMAD.MOV R6, RZ, RZ, -R9 ;  /* 0x000000ffff067224 */ /* 0x002fc800078e0a09 */
[----:B------:R-:W-:Y:S01]  /*07d0*/  IMAD R11, R6, R13, RZ ;  /* 0x0000000d060b7224 */ /* 0x000fe200078e02ff */
[----:B------:R-:W-:Y:S02]  /*07e0*/  MOV R6, R10 ;  /* 0x0000000a00067202 */ /* 0x000fe40000000f00 */
[----:B------:R-:W0:Y:S01]  /*07f0*/  I2F.RP R10, R4 ;  /* 0x00000004000a7306 */ /* 0x000e220000209400 */
[----:B------:R-:W-:-:S04]  /*0800*/  IMAD.HI.U32 R11, R9, R11, R8 ;  /* 0x0000000b090b7227 */ /* 0x000fc800078e0008 */
[----:B------:R-:W-:Y:S02]  /*0810*/  IMAD.MOV R8, RZ, RZ, -R12 ;  /* 0x000000ffff087224 */ /* 0x000fe400078e0a0c */
[----:B------:R-:W-:-:S04]  /*0820*/  IMAD.HI.U32 R11, R11, R6, RZ ;  /* 0x000000060b0b7227 */ /* 0x000fc800078e00ff */
[----:B------:R-:W-:Y:S01]  /*0830*/  IMAD R6, R11, R8, R6 ;  /* 0x000000080b067224 */ /* 0x000fe200078e0206 */
[----:B0-----:R-:W0:Y:S04]  /*0840*/  MUFU.RCP R10, R10 ;  /* 0x0000000a000a7308 */ /* 0x001e280000001000 */
[----:B------:R-:W-:-:S13]  /*0850*/  ISETP.GT.U32.AND P2, PT, R13, R6, PT ;  /* 0x000000060d00720c */ /* 0x000fda0003f44070 */
[----:B------:R-:W-:Y:S02]  /*0860*/  @!P2 IMAD.IADD R6, R6, 0x1, -R13 ;  /* 0x000000010606a824 */ /* 0x000fe400078e0a0d */
[----:B------:R-:W-:Y:S01]  /*0870*/  @!P2 VIADD R11, R11, 0x1 ;  /* 0x000000010b0ba836 */ /* 0x000fe20000000000 */
[----:B0-----:R-:W-:Y:S01]  /*0880*/  IADD3 R8, PT, PT, R10, 0xffffffe, RZ ;  /* 0x0ffffffe0a087810 */ /* 0x001fe20007ffe0ff */
[----:B------:R-:W-:Y:S01]  /*0890*/  IMAD.MOV R10, RZ, RZ, -R7 ;  /* 0x000000ffff0a7224 */ /* 0x000fe200078e0a07 */
[----:B------:R-:W-:Y:S02]  /*08a0*/  ISETP.GE.U32.AND P1, PT, R6, R13, PT ;  /* 0x0000000d0600720c */ /* 0x000fe40003f26070 */
[----:B------:R-:W-:Y:S01]  /*08b0*/  LOP3.LUT R6, R2, R7, RZ, 0x3c, !PT ;  /* 0x0000000702067212 */ /* 0x000fe200078e3cff */
[----:B------:R0:W1:Y:S01]  /*08c0*/  F2I.FTZ.U32.TRUNC.NTZ R9, R8 ;  /* 0x0000000800097305 */ /* 0x000062000021f000 */
[----:B------:R-:W-:Y:S02]  /*08d0*/  ISETP.NE.AND P2, PT, R7, RZ, PT ;  /* 0x000000ff0700720c */ /* 0x000fe40003f45270 */
[----:B------:R-:W-:Y:S01]  /*08e0*/  ISETP.GE.AND P0, PT, R6, RZ, PT ;  /* 0x000000ff0600720c */ /* 0x000fe20003f06270 */
[----:B0-----:R-:W-:-:S06]  /*08f0*/  IMAD.MOV.U32 R8, RZ, RZ, RZ ;  /* 0x000000ffff087224 */ /* 0x001fcc00078e00ff */
[----:B------:R-:W-:Y:S01]  /*0900*/  @P1 VIADD R11, R11, 0x1 ;  /* 0x000000010b0b1836 */ /* 0x000fe20000000000 */
[----:B-1----:R-:W-:-:S05]  /*0910*/  IADD3 R6, PT, PT, RZ, -R9, RZ ;  /* 0x80000009ff067210 */ /* 0x002fca0007ffe0ff */
[----:B------:R-:W-:Y:S02]  /*0920*/  @!P0 IADD3 R11, PT, PT, -R11, RZ, RZ ;  /* 0x000000ff0b0b8210 */ /* 0x000fe40007ffe1ff */
[----:B------:R-:W-:Y:S01]  /*0930*/  @!P2 LOP3.LUT R11, RZ, R7, RZ, 0x33, !PT ;  /* 0x00000007ff0ba212 */ /* 0x000fe200078e33ff */
[----:B------:R-:W-:Y:S01]  /*0940*/  IMAD.MOV.U32 R7, RZ, RZ, R6 ;  /* 0x000000ffff077224 */ /* 0x000fe200078e0006 */
[----:B------:R-:W-:-:S03]  /*0950*/  IABS R6, R5 ;  /* 0x0000000500067213 */ /* 0x000fc60000000000 */
[----:B------:R-:W-:Y:S01]  /*0960*/  IMAD R10, R11, R10, R2 ;  /* 0x0000000a0b0a7224 */ /* 0x000fe200078e0202 */
[----:B------:R-:W-:Y:S01]  /*0970*/  IADD3 R13, PT, PT, RZ, -R6, RZ ;  /* 0x80000006ff0d7210 */ /* 0x000fe20007ffe0ff */
[----:B------:R-:W-:-:S03]  /*0980*/  IMAD R7, R7, R4, RZ ;  /* 0x0000000407077224 */ /* 0x000fc600078e02ff */
[----:B------:R-:W-:Y:S01]  /*0990*/  IABS R12, R10 ;  /* 0x0000000a000c7213 */ /* 0x000fe20000000000 */
[----:B------:R-:W-:-:S03]  /*09a0*/  IMAD.HI.U32 R6, R9, R7, R8 ;  /* 0x0000000709067227 */ /* 0x000fc600078e0008 */
[----:B------:R-:W-:Y:S01]  /*09b0*/  MOV R7, R12 ;  /* 0x0000000c00077202 */ /* 0x000fe20000000f00 */
[----:B------:R-:W-:-:S04]  /*09c0*/  IMAD.MOV.U32 R8, RZ, RZ, R13 ;  /* 0x000000ffff087224 */ /* 0x000fc800078e000d */
[----:B------:R-:W-:-:S04]  /*09d0*/  IMAD.HI.U32 R6, R6, R7, RZ ;  /* 0x0000000706067227 */ /* 0x000fc800078e00ff */
[----:B------:R-:W-:-:S05]  /*09e0*/  IMAD R7, R6, R8, R7 ;  /* 0x0000000806077224 */ /* 0x000fca00078e0207 */
[----:B------:R-:W-:-:S13]  /*09f0*/  ISETP.GT.U32.AND P2, PT, R4, R7, PT ;  /* 0x000000070400720c */ /* 0x000fda0003f44070 */
[-C--:B------:R-:W-:Y:S01]  /*0a00*/  @!P2 IADD3 R7, PT, PT, R7, -R4.reuse, RZ ;  /* 0x800000040707a210 */ /* 0x080fe20007ffe0ff */
[----:B------:R-:W-:Y:S01]  /*0a10*/  @!P2 VIADD R6, R6, 0x1 ;  /* 0x000000010606a836 */ /* 0x000fe20000000000 */
[----:B------:R-:W-:Y:S02]  /*0a20*/  ISETP.NE.AND P2, PT, R5, RZ, PT ;  /* 0x000000ff0500720c */ /* 0x000fe40003f45270 */
[----:B------:R-:W-:Y:S02]  /*0a30*/  ISETP.GE.U32.AND P1, PT, R7, R4, PT ;  /* 0x000000040700720c */ /* 0x000fe40003f26070 */
[----:B------:R-:W-:-:S04]  /*0a40*/  LOP3.LUT R4, R10, R5, RZ, 0x3c, !PT ;  /* 0x000000050a047212 */ /* 0x000fc800078e3cff */
[----:B------:R-:W-:-:S07]  /*0a50*/  ISETP.GE.AND P0, PT, R4, RZ, PT ;  /* 0x000000ff0400720c */ /* 0x000fce0003f06270 */
[----:B------:R-:W-:-:S06]  /*0a60*/  @P1 IADD3 R6, PT, PT, R6, 0x1, RZ ;  /* 0x0000000106061810 */ /* 0x000fcc0007ffe0ff */
[----:B------:R-:W-:Y:S01]  /*0a70*/  @!P0 IMAD.MOV R6, RZ, RZ, -R6 ;  /* 0x000000ffff068224 */ /* 0x000fe200078e0a06 */
[----:B------:R-:W-:-:S05]  /*0a80*/  @!P2 LOP3.LUT R6, RZ, R5, RZ, 0x33, !PT ;  /* 0x00000005ff06a212 */ /* 0x000fca00078e33ff */
[----:B------:R-:W-:-:S05]  /*0a90*/  IMAD R10, R6, R3, R10 ;  /* 0x00000003060a7224 */ /* 0x000fca00078e020a */
[----:B------:R-:W-:-:S04]  /*0aa0*/  ISETP.GT.AND P0, PT, R10, UR6, PT ;  /* 0x000000060a007c0c */ /* 0x000fc8000bf04270 */
[----:B------:R-:W-:-:S13]  /*0ab0*/  ISETP.GE.OR P0, PT, R6, UR4, P0 ;  /* 0x0000000406007c0c */ /* 0x000fda0008706670 */
[----:B------:R-:W-:Y:S05]  /*0ac0*/  @P0 BRA `(.L_x_339) ;  /* 0x0000000000240947 */ /* 0x000fea0003800000 */
[----:B------:R-:W0:Y:S01]  /*0ad0*/  LDC.64 R4, c[0x0][0x380] ;  /* 0x0000e000ff047b82 */ /* 0x000e220000000a00 */
[----:B------:R-:W-:-:S04]  /*0ae0*/  IMAD R11, R11, UR7, R6 ;  /* 0x000000070b0b7c24 */ /* 0x000fc8000f8e0206 */
[----:B------:R-:W-:-:S03]  /*0af0*/  IMAD R11, R11, UR5, R10 ;  /* 0x000000050b0b7c24 */ /* 0x000fc6000f8e020a */
[----:B------:R-:W1:Y:S01]  /*0b00*/  LDC.64 R6, c[0x0][0x388] ;  /* 0x0000e200ff067b82 */ /* 0x000e620000000a00 */
[----:B0-----:R-:W-:-:S06]  /*0b10*/  IMAD.WIDE R4, R11, 0x8, R4 ;  /* 0x000000080b047825 */ /* 0x001fcc00078e0204 */
[----:B------:R-:W2:Y:S01]  /*0b20*/  LDG.E.64 R4, desc[UR8][R4.64] ;  /* 0x0000000804047981 */ /* 0x000ea2000c1e1b00 */
[----:B-1----:R-:W-:-:S05]  /*0b30*/  IMAD.WIDE R2, R2, 0x8, R6 ;  /* 0x0000000802027825 */ /* 0x002fca00078e0206 */
[----:B--2---:R-:W-:Y:S01]  /*0b40*/  STG.E.64 desc[UR8][R2.64], R4 ;  /* 0x0000000402007986 */ /* 0x004fe2000c101b08 */
[----:B------:R-:W-:Y:S05]  /*0b50*/  EXIT ;  /* 0x000000000000794d */ /* 0x000fea0003800000 */
.L_x_339:
[----:B------:R-:W-:Y:S02]  /*0b60*/  ISETP.GE.AND P0, PT, R6, R0, PT ;  /* 0x000000000600720c */ /* 0x000fe40003f06270 */
[----:B------:R-:W-:-:S04]  /*0b70*/  IADD3 R3, PT, PT, R0, -UR4, RZ ;  /* 0x8000000400037c10 */ /* 0x000fc8000fffe0ff */
[----:B------:R-:W-:-:S04]  /*0b80*/  ISETP.LT.OR P0, PT, R6, R3, P0 ;  /* 0x000000030600720c */ /* 0x000fc80000701670 */
[----:B------:R-:W-:-:S13]  /*0b90*/  ISETP.GT.OR P0, PT, R10, UR6, P0 ;  /* 0x000000060a007c0c */ /* 0x000fda0008704670 */
[----:B------:R-:W-:Y:S05]  /*0ba0*/  @P0 BRA `(.L_x_340) ;  /* 0x0000000000280947 */ /* 0x000fea0003800000 */
[----:B------:R-:W0:Y:S01]  /*0bb0*/  LDC.64 R4, c[0x0][0x380] ;  /* 0x0000e000ff047b82 */ /* 0x000e220000000a00 */
[----:B------:R-:W-:-:S05]  /*0bc0*/  IADD3 R0, PT, PT, R6, UR7, -R0 ;  /* 0x0000000706007c10 */ /* 0x000fca000fffe800 */
[----:B------:R-:W-:Y:S02]  /*0bd0*/  IMAD R0, R11, UR7, R0 ;  /* 0x000000070b007c24 */ /* 0x000fe4000f8e0200 */
[----:B------:R-:W1:Y:S02]  /*0be0*/  LDC.64 R6, c[0x0][0x388] ;  /* 0x0000e200ff067b82 */ /* 0x000e640000000a00 */
[----:B------:R-:W-:-:S04]  /*0bf0*/  IMAD R3, R0, UR5, R10 ;  /* 0x0000000500037c24 */ /* 0x000fc8000f8e020a */
[----:B0-----:R-:W-:-:S06]  /*0c00*/  IMAD.WIDE R4, R3, 0x8, R4 ;  /* 0x0000000803047825 */ /* 0x001fcc00078e0204 */
[----:B------:R-:W2:Y:S01]  /*0c10*/  LDG.E.64 R4, desc[UR8][R4.64] ;  /* 0x0000000804047981 */ /* 0x000ea2000c1e1b00 */
[----:B-1----:R-:W-:-:S05]  /*0c20*/  IMAD.WIDE R6, R2, 0x8, R6 ;  /* 0x0000000802067825 */ /* 0x002fca00078e0206 */
[----:B--2---:R-:W-:Y:S01]  /*0c30*/  STG.E.64 desc[UR8][R6.64], R4 ;  /* 0x0000000406007986 */ /* 0x004fe2000c101b08 */
[----:B------:R-:W-:Y:S05]  /*0c40*/  EXIT ;  /* 0x000000000000794d */ /* 0x000fea0003800000 */
.L_x_340:
[----:B------:R-:W0:Y:S02]  /*0c50*/  LDC.64 R4, c[0x0][0x388] ;  /* 0x0000e200ff047b82 */ /* 0x000e240000000a00 */
[----:B0-----:R-:W-:-:S05]  /*0c60*/  IMAD.WIDE R4, R2, 0x8, R4 ;  /* 0x0000000802047825 */ /* 0x001fca00078e0204 */
[----:B------:R-:W-:Y:S01]  /*0c70*/  STG.E.64 desc[UR8][R4.64], RZ ;  /* 0x000000ff04007986 */ /* 0x000fe2000c101b08 */
[----:B------:R-:W-:Y:S05]  /*0c80*/  EXIT ;  /* 0x000000000000794d */ /* 0x000fea0003800000 */
.L_x_341:
        /* <DEDUP_REMOVED lines=15> */
.L_x_408:


//--------------------- .text._Z4poolP6float2iiii --------------------------
	.section	.text._Z4poolP6float2iiii,"ax",@progbits
	.align	128
        .global         _Z4poolP6float2iiii
        .type           _Z4poolP6float2iiii,@function
        .size           _Z4poolP6float2iiii,(.L_x_390 - _Z4poolP6float2iiii)
        .other          _Z4poolP6float2iiii,@"STO_CUDA_ENTRY STV_DEFAULT"
_Z4poolP6float2iiii:
.text._Z4poolP6float2iiii:
[----:B------:R-:W-:Y:S01]  /*0000*/  LDC R1, c[0x0][0x37c] ;  /* 0x0000df00ff017b82 */ /* 0x000fe20000000800 */
[----:B------:R-:W0:Y:S02]  /*0010*/  LDCU UR4, c[0x0][0x394] ;  /* 0x00007280ff0477ac */ /* 0x000e240008000800 */
[----:B0-----:R-:W-:-:S05]  /*0020*/  I2FP.F32.S32 R0, UR4 ;  /* 0x0000000400007c45 */ /* 0x001fca0008201400 */
[----:B------:R-:W-:-:S04]  /*0030*/  FADD R0, R0, R0 ;  /* 0x0000000000007221 */ /* 0x000fc80000000000 */
[----:B------:R-:W-:-:S05]  /*0040*/  VIADD R2, R0, 0x1800000 ;  /* 0x0180000000027836 */ /* 0x000fca0000000000 */
[----:B------:R-:W-:-:S04]  /*0050*/  LOP3.LUT R2, R2, 0x7f800000, RZ, 0xc0, !PT ;  /* 0x7f80000002027812 */ /* 0x000fc800078ec0ff */
[----:B------:R-:W-:-:S13]  /*0060*/  ISETP.GT.U32.AND P0, PT, R2, 0x1ffffff, PT ;  /* 0x01ffffff0200780c */ /* 0x000fda0003f04070 */
[----:B------:R-:W-:Y:S05]  /*0070*/  @P0 BRA `(.L_x_342) ;  /* 0x00000000000c0947 */ /* 0x000fea0003800000 */
[----:B------:R-:W-:-:S07]  /*0080*/  MOV R2, 0xa0 ;  /* 0x000000a000027802 */ /* 0x000fce0000000f00 */
[----:B------:R-:W-:Y:S05]  /*0090*/  CALL.REL.NOINC `($__internal_3_$__cuda_sm20_rcp_rn_f32_slowpath) ;  /* 0x0000000400ac7944 */ /* 0x000fea0003c00000 */
[----:B------:R-:W-:Y:S05]  /*00a0*/  BRA `(.L_x_343) ;  /* 0x0000000000107947 */ /* 0x000fea0003800000 */
.L_x_342:
[----:B------:R-:W0:Y:S02]  /*00b0*/  MUFU.RCP R5, R0 ;  /* 0x0000000000057308 */ /* 0x000e240000001000 */
[----:B0-----:R-:W-:-:S04]  /*00c0*/  FFMA R2, R0, R5, -1 ;  /* 0xbf80000000027423 */ /* 0x001fc80000000005 */
[----:B------:R-:W-:-:S04]  /*00d0*/  FADD.FTZ R2, -R2, -RZ ;  /* 0x800000ff02027221 */ /* 0x000fc80000010100 */
[----:B------:R-:W-:-:S07]  /*00e0*/  FFMA R5, R5, R2, R5 ;  /* 0x0000000205057223 */ /* 0x000fce0000000005 */
.L_x_343:
[----:B------:R-:W0:Y:S01]  /*00f0*/  LDC R4, c[0x0][0x390] ;  /* 0x0000e400ff047b82 */ /* 0x000e220000000800 */
[----:B------:R-:W1:Y:S01]  /*0100*/  S2R R0, SR_TID.X ;  /* 0x0000000000007919 */ /* 0x000e620000002100 */
[----:B------:R-:W1:Y:S01]  /*0110*/  LDCU UR4, c[0x0][0x360] ;  /* 0x00006c00ff0477ac */ /* 0x000e620008000800 */
[----:B------:R-:W1:Y:S05]  /*0120*/  S2R R9, SR_CTAID.X ;  /* 0x0000000000097919 */ /* 0x000e6a0000002500 */
[----:B------:R-:W2:Y:S01]  /*0130*/  LDC.64 R2, c[0x0][0x388] ;  /* 0x0000e200ff027b82 */ /* 0x000ea20000000a00 */
[----:B0-----:R-:W-:-:S04]  /*0140*/  LEA.HI R6, R4, R4, RZ, 0x1 ;  /* 0x0000000404067211 */ /* 0x001fc800078f08ff */
[----:B------:R-:W-:Y:S01]  /*0150*/  SHF.R.S32.HI R6, RZ, 0x1, R6 ;  /* 0x00000001ff067819 */ /* 0x000fe20000011406 */
[----:B--2---:R-:W-:-:S04]  /*0160*/  IMAD R7, R3, R2, RZ ;  /* 0x0000000203077224 */ /* 0x004fc800078e02ff */
[----:B------:R-:W-:Y:S02]  /*0170*/  IMAD R7, R6, R7, R7 ;  /* 0x0000000706077224 */ /* 0x000fe400078e0207 */
[----:B-1----:R-:W-:-:S05]  /*0180*/  IMAD R0, R9, UR4, R0 ;  /* 0x0000000409007c24 */ /* 0x002fca000f8e0200 */
[----:B------:R-:W-:-:S13]  /*0190*/  ISETP.GE.AND P0, PT, R0, R7, PT ;  /* 0x000000070000720c */ /* 0x000fda0003f06270 */
[----:B------:R-:W-:Y:S05]  /*01a0*/  @P0 EXIT ;  /* 0x000000000000094d */ /* 0x000fea0003800000 */
[----:B------:R-:W-:Y:S01]  /*01b0*/  VIADD R2, R6, 0x1 ;  /* 0x0000000106027836 */ /* 0x000fe20000000000 */
[----:B------:R-:W-:Y:S01]  /*01c0*/  IABS R15, R0 ;  /* 0x00000000000f7213 */ /* 0x000fe20000000000 */
[----:B------:R-:W-:Y:S01]  /*01d0*/  BSSY.RECONVERGENT B0, `(.L_x_344) ;  /* 0x0000052000007945 */ /* 0x000fe20003800200 */
[----:B------:R-:W-:Y:S01]  /*01e0*/  ISETP.GE.AND P2, PT, R0, RZ, PT ;  /* 0x000000ff0000720c */ /* 0x000fe20003f46270 */
[----:B------:R-:W-:Y:S01]  /*01f0*/  IMAD R14, R2, R3, RZ ;  /* 0x00000003020e7224 */ /* 0x000fe200078e02ff */
[----:B------:R-:W-:Y:S01]  /*0200*/  IABS R7, R2 ;  /* 0x0000000200077213 */ /* 0x000fe20000000000 */
[----:B------:R-:W0:Y:S01]  /*0210*/  LDCU.64 UR4, c[0x0][0x358] ;  /* 0x00006b00ff0477ac */ /* 0x000e220008000a00 */
[----:B------:R-:W-:Y:S01]  /*0220*/  LOP3.LUT R6, RZ, R6, RZ, 0x33, !PT ;  /* 0x00000006ff067212 */ /* 0x000fe200078e33ff */
[----:B------:R-:W-:Y:S01]  /*0230*/  BSSY.RELIABLE B1, `(.L_x_345) ;  /* 0x000003f000017945 */ /* 0x000fe20003800100 */
[-C--:B------:R-:W-:Y:S01]  /*0240*/  IABS R10, R14.reuse ;  /* 0x0000000e000a7213 */ /* 0x080fe20000000000 */
[----:B------:R-:W1:Y:S01]  /*0250*/  I2F.RP R12, R7 ;  /* 0x00000007000c7306 */ /* 0x000e620000209400 */
[----:B------:R-:W-:-:S07]  /*0260*/  IABS R16, R14 ;  /* 0x0000000e00107213 */ /* 0x000fce0000000000 */
[----:B------:R-:W2:Y:S08]  /*0270*/  I2F.RP R11, R10 ;  /* 0x0000000a000b7306 */ /* 0x000eb00000209400 */
[----:B-1----:R-:W-:Y:S08]  /*0280*/  MUFU.RCP R12, R12 ;  /* 0x0000000c000c7308 */ /* 0x002ff00000001000 */
[----:B--2---:R-:W1:Y:S02]  /*0290*/  MUFU.RCP R11, R11 ;  /* 0x0000000b000b7308 */ /* 0x004e640000001000 */
[----:B-1----:R-:W-:-:S02]  /*02a0*/  VIADD R8, R11, 0xffffffe ;  /* 0x0ffffffe0b087836 */ /* 0x002fc40000000000 */
[----:B------:R-:W-:-:S04]  /*02b0*/  IMAD.MOV R11, RZ, RZ, -R16 ;  /* 0x000000ffff0b7224 */ /* 0x000fc800078e0a10 */
[----:B------:R1:W2:Y:S02]  /*02c0*/  F2I.FTZ.U32.TRUNC.NTZ R9, R8 ;  /* 0x0000000800097305 */ /* 0x0002a4000021f000 */
[----:B-1----:R-:W-:Y:S02]  /*02d0*/  IMAD.MOV.U32 R8, RZ, RZ, RZ ;  /* 0x000000ffff087224 */ /* 0x002fe400078e00ff */
[----:B--2---:R-:W-:-:S04]  /*02e0*/  IMAD.MOV R13, RZ, RZ, -R9 ;  /* 0x000000ffff0d7224 */ /* 0x004fc800078e0a09 */
[----:B------:R-:W-:-:S04]  /*02f0*/  IMAD R13, R13, R10, RZ ;  /* 0x0000000a0d0d7224 */ /* 0x000fc800078e02ff */
[----:B------:R-:W-:Y:S01]  /*0300*/  IMAD.HI.U32 R9, R9, R13, R8 ;  /* 0x0000000d09097227 */ /* 0x000fe200078e0008 */
[----:B------:R-:W-:-:S05]  /*0310*/  MOV R8, R15 ;  /* 0x0000000f00087202 */ /* 0x000fca0000000f00 */
[----:B------:R-:W-:-:S04]  /*0320*/  IMAD.HI.U32 R9, R9, R8, RZ ;  /* 0x0000000809097227 */ /* 0x000fc800078e00ff */
[----:B------:R-:W-:Y:S02]  /*0330*/  IMAD R11, R9, R11, R8 ;  /* 0x0000000b090b7224 */ /* 0x000fe400078e0208 */
[----:B------:R-:W-:Y:S01]  /*0340*/  VIADD R8, R12, 0xffffffe ;  /* 0x0ffffffe0c087836 */ /* 0x000fe20000000000 */
[----:B------:R-:W-:Y:S02]  /*0350*/  IABS R12, R2 ;  /* 0x00000002000c7213 */ /* 0x000fe40000000000 */
[----:B------:R-:W-:Y:S01]  /*0360*/  ISETP.GT.U32.AND P0, PT, R10, R11, PT ;  /* 0x0000000b0a00720c */ /* 0x000fe20003f04070 */
[----:B------:R1:W2:Y:S02]  /*0370*/  F2I.FTZ.U32.TRUNC.NTZ R9, R8 ;  /* 0x0000000800097305 */ /* 0x0002a4000021f000 */
[----:B------:R-:W-:Y:S02]  /*0380*/  IMAD.MOV R12, RZ, RZ, -R12 ;  /* 0x000000ffff0c7224 */ /* 0x000fe400078e0a0c */
[----:B-1----:R-:W-:-:S08]  /*0390*/  IMAD.MOV.U32 R8, RZ, RZ, RZ ;  /* 0x000000ffff087224 */ /* 0x002fd000078e00ff */
[----:B------:R-:W-:Y:S01]  /*03a0*/  @!P0 IMAD.IADD R11, R11, 0x1, -R10 ;  /* 0x000000010b0b8824 */ /* 0x000fe200078e0a0a */
[----:B------:R-:W-:-:S04]  /*03b0*/  ISETP.NE.AND P0, PT, R14, RZ, PT ;  /* 0x000000ff0e00720c */ /* 0x000fc80003f05270 */
[----:B------:R-:W-:-:S13]  /*03c0*/  ISETP.GT.U32.AND P1, PT, R10, R11, PT ;  /* 0x0000000b0a00720c */ /* 0x000fda0003f24070 */
[----:B------:R-:W-:Y:S02]  /*03d0*/  @!P1 IMAD.IADD R11, R11, 0x1, -R10 ;  /* 0x000000010b0b9824 */ /* 0x000fe400078e0a0a */
[----:B--2---:R-:W-:-:S03]  /*03e0*/  IMAD.MOV R10, RZ, RZ, -R9 ;  /* 0x000000ffff0a7224 */ /* 0x004fc600078e0a09 */
[----:B------:R-:W-:Y:S01]  /*03f0*/  MOV R13, R11 ;  /* 0x0000000b000d7202 */ /* 0x000fe20000000f00 */
[----:B------:R-:W-:-:S04]  /*0400*/  IMAD R11, R10, R7, RZ ;  /* 0x000000070a0b7224 */ /* 0x000fc800078e02ff */
[----:B------:R-:W-:Y:S01]  /*0410*/  @!P2 IMAD.MOV R13, RZ, RZ, -R13 ;  /* 0x000000ffff0da224 */ /* 0x000fe200078e0a0d */
[----:B------:R-:W-:Y:S01]  /*0420*/  @!P0 LOP3.LUT R13, RZ, R14, RZ, 0x33, !PT ;  /* 0x0000000eff0d8212 */ /* 0x000fe200078e33ff */
[----:B------:R-:W-:-:S03]  /*0430*/  IMAD.HI.U32 R8, R9, R11, R8 ;  /* 0x0000000b09087227 */ /* 0x000fc600078e0008 */
[----:B------:R-:W-:-:S04]  /*0440*/  IABS R10, R13 ;  /* 0x0000000d000a7213 */ /* 0x000fc80000000000 */
[----:B------:R-:W-:Y:S01]  /*0450*/  MOV R9, R10 ;  /* 0x0000000a00097202 */ /* 0x000fe20000000f00 */
[----:B------:R-:W-:-:S04]  /*0460*/  IMAD.MOV.U32 R10, RZ, RZ, R12 ;  /* 0x000000ffff0a7224 */ /* 0x000fc800078e000c */
[----:B------:R-:W-:-:S04]  /*0470*/  IMAD.HI.U32 R8, R8, R9, RZ ;  /* 0x0000000908087227 */ /* 0x000fc800078e00ff */
[----:B------:R-:W-:-:S05]  /*0480*/  IMAD R10, R8, R10, R9 ;  /* 0x0000000a080a7224 */ /* 0x000fca00078e0209 */
[----:B------:R-:W-:-:S13]  /*0490*/  ISETP.GT.U32.AND P2, PT, R7, R10, PT ;  /* 0x0000000a0700720c */ /* 0x000fda0003f44070 */
[----:B------:R-:W-:Y:S02]  /*04a0*/  @!P2 IMAD.IADD R10, R10, 0x1, -R7 ;  /* 0x000000010a0aa824 */ /* 0x000fe400078e0a07 */
[----:B------:R-:W-:Y:S01]  /*04b0*/  @!P2 VIADD R8, R8, 0x1 ;  /* 0x000000010808a836 */ /* 0x000fe20000000000 */
[----:B------:R-:W-:Y:S02]  /*04c0*/  ISETP.NE.AND P2, PT, R2, RZ, PT ;  /* 0x000000ff0200720c */ /* 0x000fe40003f45270 */
[----:B------:R-:W-:Y:S02]  /*04d0*/  ISETP.GE.U32.AND P0, PT, R10, R7, PT ;  /* 0x000000070a00720c */ /* 0x000fe40003f06070 */
[----:B------:R-:W-:-:S04]  /*04e0*/  LOP3.LUT R7, R13, R2, RZ, 0x3c, !PT ;  /* 0x000000020d077212 */ /* 0x000fc800078e3cff */
[----:B------:R-:W-:-:S07]  /*04f0*/  ISETP.GE.AND P1, PT, R7, RZ, PT ;  /* 0x000000ff0700720c */ /* 0x000fce0003f26270 */
[----:B------:R-:W-:-:S05]  /*0500*/  @P0 VIADD R8, R8, 0x1 ;  /* 0x0000000108080836 */ /* 0x000fca0000000000 */
[----:B------:R-:W-:Y:S02]  /*0510*/  MOV R10, R8 ;  /* 0x00000008000a7202 */ /* 0x000fe40000000f00 */
[----:B------:R-:W-:-:S03]  /*0520*/  I2FP.F32.S32 R8, R3 ;  /* 0x0000000300087245 */ /* 0x000fc60000201400 */
[----:B------:R-:W-:Y:S01]  /*0530*/  @!P1 IMAD.MOV R10, RZ, RZ, -R10 ;  /* 0x000000ffff0a9224 */ /* 0x000fe200078e0a0a */
[----:B------:R-:W-:Y:S01]  /*0540*/  @!P2 LOP3.LUT R10, RZ, R2, RZ, 0x33, !PT ;  /* 0x00000002ff0aa212 */ /* 0x000fe200078e33ff */
[----:B------:R-:W-:-:S03]  /*0550*/  FMUL R7, R8, R5 ;  /* 0x0000000508077220 */ /* 0x000fc60000400000 */
[----:B------:R-:W-:Y:S01]  /*0560*/  I2FP.F32.S32 R2, R10 ;  /* 0x0000000a00027245 */ /* 0x000fe20000201400 */
[----:B------:R-:W-:-:S03]  /*0570*/  IMAD R13, R10, R6, R13 ;  /* 0x000000060a0d7224 */ /* 0x000fc600078e020d */
[----:B------:R-:W-:-:S13]  /*0580*/  FSETP.GT.AND P0, PT, R7, R2, PT ;  /* 0x000000020700720b */ /* 0x000fda0003f04000 */
[----:B0-----:R-:W-:Y:S05]  /*0590*/  @P0 BRA `(.L_x_346) ;  /* 0x0000000000200947 */ /* 0x001fea0003800000 */
[----:B------:R-:W0:Y:S08]  /*05a0*/  F2F.F64.F32 R6, R5 ;  /* 0x0000000500067310 */ /* 0x000e300000201800 */
[----:B------:R-:W1:Y:S01]  /*05b0*/  I2F.F64 R2, R3 ;  /* 0x0000000300027312 */ /* 0x000e620000201c00 */
[----:B0-----:R-:W-:-:S07]  /*05c0*/  DADD R8, -R6, 1 ;  /* 0x3ff0000006087429 */ /* 0x001fce0000000100 */
[----:B------:R-:W0:Y:S01]  /*05d0*/  I2F.F64 R6, R10 ;  /* 0x0000000a00067312 */ /* 0x000e220000201c00 */
[----:B-1----:R-:W-:-:S08]  /*05e0*/  DMUL R8, R8, R2 ;  /* 0x0000000208087228 */ /* 0x002fd00000000000 */
[----:B0-----:R-:W-:-:S14]  /*05f0*/  DSETP.GTU.AND P0, PT, R8, R6, PT ;  /* 0x000000060800722a */ /* 0x001fdc0003f0c000 */
[----:B------:R-:W-:Y:S05]  /*0600*/  @P0 BREAK.RELIABLE B1 ;  /* 0x0000000000010942 */ /* 0x000fea0003800100 */
[----:B------:R-:W-:Y:S05]  /*0610*/  @P0 BRA `(.L_x_347) ;  /* 0x0000000000340947 */ /* 0x000fea0003800000 */
.L_x_346:
[----:B------:R-:W-:Y:S05]  /*0620*/  BSYNC.RELIABLE B1 ;  /* 0x0000000000017941 */ /* 0x000fea0003800100 */
.L_x_345:
[----:B------:R-:W-:-:S05]  /*0630*/  I2FP.F32.S32 R2, R4 ;  /* 0x0000000400027245 */ /* 0x000fca0000201400 */
[----:B------:R-:W-:Y:S01]  /*0640*/  FMUL R3, R2, R5 ;  /* 0x0000000502037220 */ /* 0x000fe20000400000 */
[----:B------:R-:W-:-:S04]  /*0650*/  I2FP.F32.S32 R2, R13 ;  /* 0x0000000d00027245 */ /* 0x000fc80000201400 */
[----:B------:R-:W-:-:S13]  /*0660*/  FSETP.GT.AND P0, PT, R3, R2, PT ;  /* 0x000000020300720b */ /* 0x000fda0003f04000 */
[----:B------:R-:W-:Y:S05]  /*0670*/  @P0 EXIT ;  /* 0x000000000000094d */ /* 0x000fea0003800000 */
[----:B------:R-:W0:Y:S08]  /*0680*/  F2F.F64.F32 R2, R5 ;  /* 0x0000000500027310 */ /* 0x000e300000201800 */
[----:B------:R-:W1:Y:S01]  /*0690*/  I2F.F64 R6, R4 ;  /* 0x0000000400067312 */ /* 0x000e620000201c00 */
[----:B0-----:R-:W-:-:S07]  /*06a0*/  DADD R8, -R2, 1 ;  /* 0x3ff0000002087429 */ /* 0x001fce0000000100 */
[----:B------:R-:W0:Y:S01]  /*06b0*/  I2F.F64 R2, R13 ;  /* 0x0000000d00027312 */ /* 0x000e220000201c00 */
[----:B-1----:R-:W-:-:S08]  /*06c0*/  DMUL R6, R8, R6 ;  /* 0x0000000608067228 */ /* 0x002fd00000000000 */
[----:B0-----:R-:W-:-:S14]  /*06d0*/  DSETP.GTU.AND P0, PT, R6, R2, PT ;  /* 0x000000020600722a */ /* 0x001fdc0003f0c000 */
[----:B------:R-:W-:Y:S05]  /*06e0*/  @!P0 EXIT ;  /* 0x000000000000894d */ /* 0x000fea0003800000 */
.L_x_347:
[----:B------:R-:W-:Y:S05]  /*06f0*/  BSYNC.RECONVERGENT B0 ;  /* 0x0000000000007941 */ /* 0x000fea0003800200 */
.L_x_344:
[----:B------:R-:W-:Y:S05]  /*0700*/  WARPSYNC.ALL ;  /* 0x0000000000007948 */ /* 0x000fea0003800000 */
[----:B------:R-:W0:Y:S02]  /*0710*/  LDC.64 R2, c[0x0][0x380] ;  /* 0x0000e000ff027b82 */ /* 0x000e240000000a00 */
[----:B0-----:R-:W-:-:S05]  /*0720*/  IMAD.WIDE R2, R0, 0x8, R2 ;  /* 0x0000000800027825 */ /* 0x001fca00078e0202 */
[----:B------:R-:W-:Y:S01]  /*0730*/  STG.E.64 desc[UR4][R2.64], RZ ;  /* 0x000000ff02007986 */ /* 0x000fe2000c101b04 */
[----:B------:R-:W-:Y:S05]  /*0740*/  EXIT ;  /* 0x000000000000794d */ /* 0x000fea0003800000 */
        .weak           $__internal_3_$__cuda_sm20_rcp_rn_f32_slowpath
        .type           $__internal_3_$__cuda_sm20_rcp_rn_f32_slowpath,@function
        .size           $__internal_3_$__cuda_sm20_rcp_rn_f32_slowpath,(.L_x_390 - $__internal_3_$__cuda_sm20_rcp_rn_f32_slowpath)
$__internal_3_$__cuda_sm20_rcp_rn_f32_slowpath:
[----:B------:R-:W-:-:S05]  /*0750*/  IMAD.SHL.U32 R3, R0, 0x2, RZ ;  /* 0x0000000200037824 */ /* 0x000fca00078e00ff */
[----:B------:R-:W-:-:S04]  /*0760*/  SHF.R.U32.HI R3, RZ, 0x18, R3 ;  /* 0x00000018ff037819 */ /* 0x000fc80000011603 */
[----:B------:R-:W-:-:S13]  /*0770*/  ISETP.NE.U32.AND P0, PT, R3, RZ, PT ;  /* 0x000000ff0300720c */ /* 0x000fda0003f05070 */
[----:B------:R-:W-:Y:S05]  /*0780*/  @P0 BRA `(.L_x_348) ;  /* 0x00000000002c0947 */ /* 0x000fea0003800000 */
[----:B------:R-:W-:-:S05]  /*0790*/  IMAD.SHL.U32 R3, R0, 0x2, RZ ;  /* 0x0000000200037824 */ /* 0x000fca00078e00ff */
[----:B------:R-:W-:-:S13]  /*07a0*/  ISETP.NE.AND P0, PT, R3, RZ, PT ;  /* 0x000000ff0300720c */ /* 0x000fda0003f05270 */
[----:B------:R2:W3:Y:S01]  /*07b0*/  @!P0 MUFU.RCP R3, R0 ;  /* 0x0000000000038308 */ /* 0x0004e20000001000 */
[----:B------:R-:W-:Y:S05]  /*07c0*/  @!P0 BRA `(.L_x_349) ;  /* 0x0000000000a48947 */ /* 0x000fea0003800000 */
[----:B------:R-:W-:-:S04]  /*07d0*/  FFMA R4, R0, 1.84467440737095516160e+19, RZ ;  /* 0x5f80000000047823 */ /* 0x000fc800000000ff */
[----:B---3--:R-:W2:Y:S02]  /*07e0*/  MUFU.RCP R3, R4 ;  /* 0x0000000400037308 */ /* 0x008ea40000001000 */
[----:B--2---:R-:W-:-:S04]  /*07f0*/  FFMA R0, R4, R3, -1 ;  /* 0xbf80000004007423 */ /* 0x004fc80000000003 */
[----:B------:R-:W-:-:S04]  /*0800*/  FADD.FTZ R0, -R0, -RZ ;  /* 0x800000ff00007221 */ /* 0x000fc80000010100 */
[----:B------:R-:W-:-:S04]  /*0810*/  FFMA R0, R3, R0, R3 ;  /* 0x0000000003007223 */ /* 0x000fc80000000003 */
[----:B------:R-:W-:Y:S01]  /*0820*/  FFMA R3, R0, 1.84467440737095516160e+19, RZ ;  /* 0x5f80000000037823 */ /* 0x000fe200000000ff */
[----:B------:R-:W-:Y:S06]  /*0830*/  BRA `(.L_x_349) ;  /* 0x0000000000887947 */ /* 0x000fec0003800000 */
.L_x_348:
[----:B------:R-:W-:-:S05]  /*0840*/  VIADD R4, R3, 0xffffff03 ;  /* 0xffffff0303047836 */ /* 0x000fca0000000000 */
[----:B------:R-:W-:-:S13]  /*0850*/  ISETP.GT.U32.AND P0, PT, R4, 0x1, PT ;  /* 0x000000010400780c */ /* 0x000fda0003f04070 */
[----:B------:R-:W-:Y:S05]  /*0860*/  @P0 BRA `(.L_x_350) ;  /* 0x0000000000780947 */ /* 0x000fea0003800000 */
[----:B------:R-:W-:Y:S02]  /*0870*/  LOP3.LUT R5, R0, 0x7fffff, RZ, 0xc0, !PT ;  /* 0x007fffff00057812 */ /* 0x000fe400078ec0ff */
[----:B------:R-:W-:Y:S02]  /*0880*/  MOV R9, 0x3 ;  /* 0x0000000300097802 */ /* 0x000fe40000000f00 */
[----:B------:R-:W-:Y:S02]  /*0890*/  LOP3.LUT R5, R5, 0x3f800000, RZ, 0xfc, !PT ;  /* 0x3f80000005057812 */ /* 0x000fe400078efcff */
[----:B------:R-:W-:Y:S02]  /*08a0*/  SHF.L.U32 R10, R9, R4, RZ ;  /* 0x00000004090a7219 */ /* 0x000fe400000006ff */
[----:B------:R-:W0:Y:S02]  /*08b0*/  MUFU.RCP R6, R5 ;  /* 0x0000000500067308 */ /* 0x000e240000001000 */
[----:B0-----:R-:W-:-:S04]  /*08c0*/  FFMA R7, R5, R6, -1 ;  /* 0xbf80000005077423 */ /* 0x001fc80000000006 */
[----:B------:R-:W-:-:S04]  /*08d0*/  FADD.FTZ R7, -R7, -RZ ;  /* 0x800000ff07077221 */ /* 0x000fc80000010100 */
[CCC-:B------:R-:W-:Y:S01]  /*08e0*/  FFMA.RM R8, R6.reuse, R7.reuse, R6.reuse ;  /* 0x0000000706087223 */ /* 0x1c0fe20000004006 */
[----:B------:R-:W-:-:S04]  /*08f0*/  FFMA.RP R7, R6, R7, R6 ;  /* 0x0000000706077223 */ /* 0x000fc80000008006 */
[C---:B------:R-:W-:Y:S02]  /*0900*/  LOP3.LUT R6, R8.reuse, 0x7fffff, RZ, 0xc0, !PT ;  /* 0x007fffff08067812 */ /* 0x040fe400078ec0ff */
[----:B------:R-:W-:Y:S02]  /*0910*/  FSETP.NEU.FTZ.AND P0, PT, R8, R7, PT ;  /* 0x000000070800720b */ /* 0x000fe40003f1d000 */
[----:B------:R-:W-:Y:S02]  /*0920*/  LOP3.LUT R7, R6, 0x800000, RZ, 0xfc, !PT ;  /* 0x0080000006077812 */ /* 0x000fe400078efcff */
[----:B------:R-:W-:Y:S02]  /*0930*/  SEL R6, RZ, 0xffffffff, !P0 ;  /* 0xffffffffff067807 */ /* 0x000fe40004000000 */
[----:B------:R-:W-:-:S03]  /*0940*/  LOP3.LUT R5, R10, R7, RZ, 0xc0, !PT ;  /* 0x000000070a057212 */ /* 0x000fc600078ec0ff */
[----:B------:R-:W-:Y:S01]  /*0950*/  IMAD.MOV R6, RZ, RZ, -R6 ;  /* 0x000000ffff067224 */ /* 0x000fe200078e0a06 */
[----:B------:R-:W-:-:S04]  /*0960*/  SHF.R.U32.HI R5, RZ, R4, R5 ;  /* 0x00000004ff057219 */ /* 0x000fc80000011605 */
[----:B------:R-:W-:Y:S02]  /*0970*/  LOP3.LUT P1, RZ, R6, R4, R7, 0xf8, !PT ;  /* 0x0000000406ff7212 */ /* 0x000fe4000782f807 */
[C---:B------:R-:W-:Y:S02]  /*0980*/  LOP3.LUT P0, RZ, R5.reuse, 0x1, RZ, 0xc0, !PT ;  /* 0x0000000105ff7812 */ /* 0x040fe4000780c0ff */
[----:B------:R-:W-:-:S04]  /*0990*/  LOP3.LUT P2, RZ, R5, 0x2, RZ, 0xc0, !PT ;  /* 0x0000000205ff7812 */ /* 0x000fc8000784c0ff */
[----:B------:R-:W-:Y:S02]  /*09a0*/  PLOP3.LUT P0, PT, P0, P1, P2, 0xe0, 0x0 ;  /* 0x000000000000781c */ /* 0x000fe40000703c20 */
[----:B------:R-:W-:Y:S02]  /*09b0*/  LOP3.LUT P1, RZ, R0, 0x7fffff, RZ, 0xc0, !PT ;  /* 0x007fffff00ff7812 */ /* 0x000fe4000782c0ff */
[----:B------:R-:W-:-:S05]  /*09c0*/  SEL R4, RZ, 0x1, !P0 ;  /* 0x00000001ff047807 */ /* 0x000fca0004000000 */
[----:B------:R-:W-:-:S05]  /*09d0*/  IMAD.MOV R4, RZ, RZ, -R4 ;  /* 0x000000ffff047224 */ /* 0x000fca00078e0a04 */
[----:B------:R-:W-:Y:S01]  /*09e0*/  ISETP.GE.AND P0, PT, R4, RZ, PT ;  /* 0x000000ff0400720c */ /* 0x000fe20003f06270 */
[----:B------:R-:W-:-:S05]  /*09f0*/  VIADD R4, R3, 0xffffff04 ;  /* 0xffffff0403047836 */ /* 0x000fca0000000000 */
[----:B------:R-:W-:-:S07]  /*0a00*/  SHF.R.U32.HI R3, RZ, R4, R7 ;  /* 0x00000004ff037219 */ /* 0x000fce0000011607 */
[----:B------:R-:W-:-:S05]  /*0a10*/  @!P0 VIADD R3, R3, 0x1 ;  /* 0x0000000103038836 */ /* 0x000fca0000000000 */
[----:B------:R-:W-:-:S04]  /*0a20*/  @!P1 SHF.L.U32 R3, R3, 0x1, RZ ;  /* 0x0000000103039819 */ /* 0x000fc800000006ff */
[----:B------:R-:W-:Y:S01]  /*0a30*/  LOP3.LUT R3, R3, 0x80000000, R0, 0xf8, !PT ;  /* 0x8000000003037812 */ /* 0x000fe200078ef800 */
[----:B------:R-:W-:Y:S06]  /*0a40*/  BRA `(.L_x_349) ;  /* 0x0000000000047947 */ /* 0x000fec0003800000 */
.L_x_350:
[----:B------:R0:W1:Y:S02]  /*0a50*/  MUFU.RCP R3, R0 ;  /* 0x0000000000037308 */ /* 0x0000640000001000 */
.L_x_349:
[----:B-1-3--:R-:W-:Y:S02]  /*0a60*/  IMAD.MOV.U32 R5, RZ, RZ, R3 ;  /* 0x000000ffff057224 */ /* 0x00afe400078e0003 */
[----:B------:R-:W-:-:S04]  /*0a70*/  IMAD.MOV.U32 R3, RZ, RZ, 0x0 ;  /* 0x00000000ff037424 */ /* 0x000fc800078e00ff */
[----:B0-2---:R-:W-:Y:S05]  /*0a80*/  RET.REL.NODEC R2 `(_Z4poolP6float2iiii) ;  /* 0xfffffff4025c7950 */ /* 0x005fea0003c3ffff */
.L_x_351:
        /* <DEDUP_REMOVED lines=15> */
.L_x_390:


//--------------------- .text._Z9magnitudeP6float2Pfiii --------------------------
	.section	.text._Z9magnitudeP6float2Pfiii,"ax",@progbits
	.align	128
        .global         _Z9magnitudeP6float2Pfiii
        .type           _Z9magnitudeP6float2Pfiii,@function
        .size           _Z9magnitudeP6float2Pfiii,(.L_x_392 - _Z9magnitudeP6float2Pfiii)
        .other          _Z9magnitudeP6float2Pfiii,@"STO_CUDA_ENTRY STV_DEFAULT"
_Z9magnitudeP6float2Pfiii:
.text._Z9magnitudeP6float2Pfiii:
[----:B------:R-:W-:Y:S08]  /*0000*/  LDC R1, c[0x0][0x37c] ;  /* 0x0000df00ff017b82 */ /* 0x000ff00000000800 */
[----:B------:R-:W0:Y:S01]  /*0010*/  LDC R0, c[0x0][0x398] ;  /* 0x0000e600ff007b82 */ /* 0x000e220000000800 */
[----:B------:R-:W0:Y:S01]  /*0020*/  LDCU UR5, c[0x0][0x394] ;  /* 0x00007280ff0577ac */ /* 0x000e220008000800 */
[----:B------:R-:W1:Y:S01]  /*0030*/  S2R R4, SR_TID.X ;  /* 0x0000000000047919 */ /* 0x000e620000002100 */
[----:B------:R-:W1:Y:S01]  /*0040*/  LDCU UR4, c[0x0][0x360] ;  /* 0x00006c00ff0477ac */ /* 0x000e620008000800 */
[----:B------:R-:W1:Y:S01]  /*0050*/  S2R R5, SR_CTAID.X ;  /* 0x0000000000057919 */ /* 0x000e620000002500 */
[----:B0-----:R-:W-:Y:S01]  /*0060*/  IMAD R3, R0, UR5, RZ ;  /* 0x0000000500037c24 */ /* 0x001fe2000f8e02ff */
[----:B------:R-:W-:-:S04]  /*0070*/  IABS R11, R0 ;  /* 0x00000000000b7213 */ /* 0x000fc80000000000 */
[----:B------:R-:W-:-:S04]  /*0080*/  IABS R9, R3 ;  /* 0x0000000300097213 */ /* 0x000fc80000000000 */
[----:B------:R-:W0:Y:S01]  /*0090*/  I2F.RP R2, R9 ;  /* 0x0000000900027306 */ /* 0x000e220000209400 */
[----:B-1----:R-:W-:Y:S01]  /*00a0*/  IMAD R4, R5, UR4, R4 ;  /* 0x0000000405047c24 */ /* 0x002fe2000f8e0204 */
[----:B------:R-:W1:Y:S06]  /*00b0*/  LDCU UR4, c[0x0][0x390] ;  /* 0x00007200ff0477ac */ /* 0x000e6c0008000800 */
[----:B0-----:R-:W0:Y:S01]  /*00c0*/  MUFU.RCP R2, R2 ;  /* 0x0000000200027308 */ /* 0x001e220000001000 */
[----:B-1----:R-:W-:Y:S01]  /*00d0*/  UIMAD UR4, UR5, UR4, URZ ;  /* 0x00000004050472a4 */ /* 0x002fe2000f8e02ff */
[----:B0-----:R-:W-:Y:S01]  /*00e0*/  VIADD R6, R2, 0xffffffe ;  /* 0x0ffffffe02067836 */ /* 0x001fe20000000000 */
[----:B------:R-:W-:-:S05]  /*00f0*/  IABS R2, R4 ;  /* 0x0000000400027213 */ /* 0x000fca0000000000 */
[----:B------:R0:W1:Y:S02]  /*0100*/  F2I.FTZ.U32.TRUNC.NTZ R7, R6 ;  /* 0x0000000600077305 */ /* 0x000064000021f000 */
[----:B0-----:R-:W-:Y:S02]  /*0110*/  IMAD.MOV.U32 R6, RZ, RZ, RZ ;  /* 0x000000ffff067224 */ /* 0x001fe400078e00ff */
[----:B-1----:R-:W-:-:S04]  /*0120*/  IMAD.MOV R8, RZ, RZ, -R7 ;  /* 0x000000ffff087224 */ /* 0x002fc800078e0a07 */
[----:B------:R-:W-:Y:S01]  /*0130*/  IMAD R5, R8, R9, RZ ;  /* 0x0000000908057224 */ /* 0x000fe200078e02ff */
[----:B------:R-:W-:-:S03]  /*0140*/  IABS R8, R3 ;  /* 0x0000000300087213 */ /* 0x000fc60000000000 */
[----:B------:R-:W-:Y:S01]  /*0150*/  IMAD.HI.U32 R7, R7, R5, R6 ;  /* 0x0000000507077227 */ /* 0x000fe200078e0006 */
[----:B------:R-:W-:-:S05]  /*0160*/  IADD3 R5, PT, PT, RZ, -R8, RZ ;  /* 0x80000008ff057210 */ /* 0x000fca0007ffe0ff */
[----:B------:R-:W-:-:S04]  /*0170*/  IMAD.HI.U32 R7, R7, R2, RZ ;  /* 0x0000000207077227 */ /* 0x000fc800078e00ff */
[----:B------:R-:W-:Y:S02]  /*0180*/  IMAD R2, R7, R5, R2 ;  /* 0x0000000507027224 */ /* 0x000fe400078e0202 */
[----:B------:R-:W0:Y:S03]  /*0190*/  I2F.RP R5, R11 ;  /* 0x0000000b00057306 */ /* 0x000e260000209400 */
[----:B------:R-:W-:-:S05]  /*01a0*/  ISETP.GT.U32.AND P2, PT, R9, R2, PT ;  /* 0x000000020900720c */ /* 0x000fca0003f44070 */
[----:B0-----:R-:W0:Y:S08]  /*01b0*/  MUFU.RCP R5, R5 ;  /* 0x0000000500057308 */ /* 0x001e300000001000 */
[----:B------:R-:W-:Y:S02]  /*01c0*/  @!P2 IMAD.IADD R2, R2, 0x1, -R9 ;  /* 0x000000010202a824 */ /* 0x000fe400078e0a09 */
[----:B------:R-:W-:Y:S01]  /*01d0*/  @!P2 VIADD R7, R7, 0x1 ;  /* 0x000000010707a836 */ /* 0x000fe20000000000 */
[----:B------:R-:W-:-:S02]  /*01e0*/  ISETP.NE.AND P2, PT, R3, RZ, PT ;  /* 0x000000ff0300720c */ /* 0x000fc40003f45270 */
[----:B------:R-:W-:Y:S02]  /*01f0*/  ISETP.GE.U32.AND P0, PT, R2, R9, PT ;  /* 0x000000090200720c */ /* 0x000fe40003f06070 */
[----:B------:R-:W-:-:S04]  /*0200*/  LOP3.LUT R2, R4, R3, RZ, 0x3c, !PT ;  /* 0x0000000304027212 */ /* 0x000fc800078e3cff */
[----:B------:R-:W-:Y:S01]  /*0210*/  ISETP.GE.AND P1, PT, R2, RZ, PT ;  /* 0x000000ff0200720c */ /* 0x000fe20003f26270 */
[----:B0-----:R-:W-:-:S06]  /*0220*/  VIADD R6, R5, 0xffffffe ;  /* 0x0ffffffe05067836 */ /* 0x001fcc0000000000 */
[----:B------:R-:W-:-:S05]  /*0230*/  @P0 IADD3 R7, PT, PT, R7, 0x1, RZ ;  /* 0x0000000107070810 */ /* 0x000fca0007ffe0ff */
[----:B------:R-:W-:Y:S02]  /*0240*/  IMAD.MOV.U32 R2, RZ, RZ, R7 ;  /* 0x000000ffff027224 */ /* 0x000fe400078e0007 */
[----:B------:R0:W1:Y:S03]  /*0250*/  F2I.FTZ.U32.TRUNC.NTZ R7, R6 ;  /* 0x0000000600077305 */ /* 0x000066000021f000 */
[----:B------:R-:W-:Y:S02]  /*0260*/  @!P1 IADD3 R2, PT, PT, -R2, RZ, RZ ;  /* 0x000000ff02029210 */ /* 0x000fe40007ffe1ff */
[----:B------:R-:W-:Y:S01]  /*0270*/  @!P2 LOP3.LUT R2, RZ, R3, RZ, 0x33, !PT ;  /* 0x00000003ff02a212 */ /* 0x000fe200078e33ff */
[----:B0-----:R-:W-:-:S04]  /*0280*/  HFMA2 R6, -RZ, RZ, 0, 0 ;  /* 0x00000000ff067431 */ /* 0x001fc800000001ff */
[----:B------:R-:W-:-:S04]  /*0290*/  IMAD R9, R2, UR5, RZ ;  /* 0x0000000502097c24 */ /* 0x000fc8000f8e02ff */
[----:B------:R-:W-:Y:S02]  /*02a0*/  IMAD R13, R9, R0, RZ ;  /* 0x00000000090d7224 */ /* 0x000fe400078e02ff */
[----:B-1----:R-:W-:Y:S02]  /*02b0*/  IMAD.MOV R2, RZ, RZ, -R7 ;  /* 0x000000ffff027224 */ /* 0x002fe400078e0a07 */
[----:B------:R-:W-:Y:S02]  /*02c0*/  IMAD.IADD R3, R4, 0x1, -R13 ;  /* 0x0000000104037824 */ /* 0x000fe400078e0a0d */
[----:B------:R-:W-:-:S03]  /*02d0*/  IMAD R5, R2, R11, RZ ;  /* 0x0000000b02057224 */ /* 0x000fc600078e02ff */
[----:B------:R-:W-:Y:S01]  /*02e0*/  IABS R2, R3 ;  /* 0x0000000300027213 */ /* 0x000fe20000000000 */
[----:B------:R-:W-:Y:S01]  /*02f0*/  IMAD.HI.U32 R6, R7, R5, R6 ;  /* 0x0000000507067227 */ /* 0x000fe200078e0006 */
[----:B------:R-:W-:-:S04]  /*0300*/  LOP3.LUT R3, R3, R0, RZ, 0x3c, !PT ;  /* 0x0000000003037212 */ /* 0x000fc800078e3cff */
[----:B------:R-:W-:Y:S01]  /*0310*/  ISETP.GE.AND P1, PT, R3, RZ, PT ;  /* 0x000000ff0300720c */ /* 0x000fe20003f26270 */
[----:B------:R-:W-:-:S04]  /*0320*/  IMAD.HI.U32 R6, R6, R2, RZ ;  /* 0x0000000206067227 */ /* 0x000fc800078e00ff */
[----:B------:R-:W-:-:S04]  /*0330*/  IMAD.MOV R5, RZ, RZ, -R6 ;  /* 0x000000ffff057224 */ /* 0x000fc800078e0a06 */
[----:B------:R-:W-:Y:S02]  /*0340*/  IMAD R2, R11, R5, R2 ;  /* 0x000000050b027224 */ /* 0x000fe400078e0202 */
[----:B------:R-:W-:-:S03]  /*0350*/  IMAD R5, R0, UR4, RZ ;  /* 0x0000000400057c24 */ /* 0x000fc6000f8e02ff */
[----:B------:R-:W-:-:S13]  /*0360*/  ISETP.GT.U32.AND P2, PT, R11, R2, PT ;  /* 0x000000020b00720c */ /* 0x000fda0003f44070 */
[----:B------:R-:W-:Y:S01]  /*0370*/  @!P2 IMAD.IADD R2, R2, 0x1, -R11 ;  /* 0x000000010202a824 */ /* 0x000fe200078e0a0b */
[----:B------:R-:W-:Y:S02]  /*0380*/  @!P2 IADD3 R6, PT, PT, R6, 0x1, RZ ;  /* 0x000000010606a810 */ /* 0x000fe40007ffe0ff */
[----:B------:R-:W-:Y:S02]  /*0390*/  ISETP.NE.AND P2, PT, R0, RZ, PT ;  /* 0x000000ff0000720c */ /* 0x000fe40003f45270 */
[----:B------:R-:W-:Y:S02]  /*03a0*/  ISETP.GE.U32.AND P0, PT, R2, R11, PT ;  /* 0x0000000b0200720c */ /* 0x000fe40003f06070 */
[----:B------:R-:W-:-:S04]  /*03b0*/  LEA.HI R2, R0, R0, RZ, 0x1 ;  /* 0x0000000000027211 */ /* 0x000fc800078f08ff */
[----:B------:R-:W-:-:S05]  /*03c0*/  SHF.R.S32.HI R7, RZ, 0x1, R2 ;  /* 0x00000001ff077819 */ /* 0x000fca0000011402 */
[----:B------:R-:W-:Y:S02]  /*03d0*/  IMAD R9, R9, R7, R9 ;  /* 0x0000000709097224 */ /* 0x000fe400078e0209 */
[----:B------:R-:W-:Y:S01]  /*03e0*/  @P0 VIADD R6, R6, 0x1 ;  /* 0x0000000106060836 */ /* 0x000fe20000000000 */
[----:B------:R-:W-:-:S03]  /*03f0*/  ISETP.GE.AND P0, PT, R4, R5, PT ;  /* 0x000000050400720c */ /* 0x000fc60003f06270 */
[----:B------:R-:W-:Y:S01]  /*0400*/  @!P1 IMAD.MOV R6, RZ, RZ, -R6 ;  /* 0x000000ffff069224 */ /* 0x000fe200078e0a06 */
[----:B------:R-:W-:-:S05]  /*0410*/  @!P2 LOP3.LUT R6, RZ, R0, RZ, 0x33, !PT ;  /* 0x00000000ff06a212 */ /* 0x000fca00078e33ff */
[----:B------:R-:W-:Y:S01]  /*0420*/  IMAD R3, R6, R0, R13 ;  /* 0x0000000006037224 */ /* 0x000fe200078e020d */
[----:B------:R-:W-:-:S04]  /*0430*/  LOP3.LUT R0, RZ, R6, RZ, 0x33, !PT ;  /* 0x00000006ff007212 */ /* 0x000fc800078e33ff */
[----:B------:R-:W-:Y:S01]  /*0440*/  IADD3 R8, PT, PT, R4, -R3, RZ ;  /* 0x8000000304087210 */ /* 0x000fe20007ffe0ff */
[----:B------:R-:W-:Y:S01]  /*0450*/  VIADD R0, R0, UR5 ;  /* 0x0000000500007c36 */ /* 0x000fe20008000000 */
[----:B------:R-:W-:Y:S06]  /*0460*/  @P0 EXIT ;  /* 0x000000000000094d */ /* 0x000fec0003800000 */
[-C--:B------:R-:W-:Y:S01]  /*0470*/  ISETP.GT.AND P0, PT, R8, R7.reuse, PT ;  /* 0x000000070800720c */ /* 0x080fe20003f04270 */
[----:B------:R-:W-:Y:S01]  /*0480*/  IMAD R0, R7, R0, R0 ;  /* 0x0000000007007224 */ /* 0x000fe200078e0200 */
[----:B------:R-:W-:Y:S01]  /*0490*/  LOP3.LUT R2, R2, 0xfffffffe, RZ, 0xc0, !PT ;  /* 0xfffffffe02027812 */ /* 0x000fe200078ec0ff */
[----:B------:R-:W-:Y:S01]  /*04a0*/  IMAD R6, R6, R7, R6 ;  /* 0x0000000706067224 */ /* 0x000fe200078e0206 */
[----:B------:R-:W0:Y:S02]  /*04b0*/  LDCU.64 UR4, c[0x0][0x358] ;  /* 0x00006b00ff0477ac */ /* 0x000e240008000a00 */
[----:B------:R-:W-:Y:S02]  /*04c0*/  IADD3 R3, PT, PT, R0, R2, R9 ;  /* 0x0000000200037210 */ /* 0x000fe40007ffe009 */
[----:B------:R-:W-:Y:S02]  /*04d0*/  LOP3.LUT R0, RZ, R8, RZ, 0x33, !PT ;  /* 0x00000008ff007212 */ /* 0x000fe400078e33ff */
[----:B------:R-:W-:-:S02]  /*04e0*/  IADD3 R9, PT, PT, R8, R9, R6 ;  /* 0x0000000908097210 */ /* 0x000fc40007ffe006 */
[----:B------:R-:W-:Y:S01]  /*04f0*/  IADD3 R3, PT, PT, R3, 0x2, R0 ;  /* 0x0000000203037810 */ /* 0x000fe20007ffe000 */
[----:B------:R-:W-:Y:S06]  /*0500*/  @P0 BRA `(.L_x_352) ;  /* 0x00000004001c0947 */ /* 0x000fec0003800000 */
[----:B------:R-:W1:Y:S02]  /*0510*/  LDC.64 R6, c[0x0][0x380] ;  /* 0x0000e000ff067b82 */ /* 0x000e640000000a00 */
[----:B-1----:R-:W-:-:S06]  /*0520*/  IMAD.WIDE R6, R9, 0x8, R6 ;  /* 0x0000000809067825 */ /* 0x002fcc00078e0206 */
[----:B0-----:R-:W2:Y:S01]  /*0530*/  LDG.E.64 R6, desc[UR4][R6.64] ;  /* 0x0000000406067981 */ /* 0x001ea2000c1e1b00 */
[----:B------:R-:W-:Y:S01]  /*0540*/  BSSY.RECONVERGENT B0, `(.L_x_353) ;  /* 0x000000e000007945 */ /* 0x000fe20003800200 */
[----:B--2---:R-:W-:-:S04]  /*0550*/  FSETP.GT.AND P0, PT, |R6|, |R7|, PT ;  /* 0x400000070600720b */ /* 0x004fc80003f04200 */
[----:B------:R-:W-:Y:S02]  /*0560*/  FSEL R3, |R6|, |R7|, P0 ;  /* 0x4000000706037208 */ /* 0x000fe40000000200 */
[----:B------:R-:W-:Y:S02]  /*0570*/  FSEL R0, |R7|, |R6|, P0 ;  /* 0x4000000607007208 */ /* 0x000fe40000000200 */
[----:B------:R-:W0:Y:S08]  /*0580*/  MUFU.RCP R2, R3 ;  /* 0x0000000300027308 */ /* 0x000e300000001000 */
[----:B------:R-:W1:Y:S01]  /*0590*/  FCHK P0, R0, R3 ;  /* 0x0000000300007302 */ /* 0x000e620000000000 */
[----:B0-----:R-:W-:-:S04]  /*05a0*/  FFMA R9, -R3, R2, 1 ;  /* 0x3f80000003097423 */ /* 0x001fc80000000102 */
[----:B------:R-:W-:-:S04]  /*05b0*/  FFMA R9, R2, R9, R2 ;  /* 0x0000000902097223 */ /* 0x000fc80000000002 */
[----:B------:R-:W-:-:S04]  /*05c0*/  FFMA R2, R0, R9, RZ ;  /* 0x0000000900027223 */ /* 0x000fc800000000ff */
[----:B------:R-:W-:-:S04]  /*05d0*/  FFMA R8, -R3, R2, R0 ;  /* 0x0000000203087223 */ /* 0x000fc80000000100 */
[----:B------:R-:W-:Y:S01]  /*05e0*/  FFMA R2, R9, R8, R2 ;  /* 0x0000000809027223 */ /* 0x000fe20000000002 */
[----:B-1----:R-:W-:Y:S06]  /*05f0*/  @!P0 BRA `(.L_x_354) ;  /* 0x0000000000088947 */ /* 0x002fec0003800000 */
[----:B------:R-:W-:-:S07]  /*0600*/  MOV R8, 0x620 ;  /* 0x0000062000087802 */ /* 0x000fce0000000f00 */
[----:B------:R-:W-:Y:S05]  /*0610*/  CALL.REL.NOINC `($__internal_5_$__cuda_sm3x_div_rn_noftz_f32_slowpath) ;  /* 0x0000000800547944 */ /* 0x000fea0003c00000 */
.L_x_354:
[----:B------:R-:W-:Y:S05]  /*0620*/  BSYNC.RECONVERGENT B0 ;  /* 0x0000000000007941 */ /* 0x000fea0003800200 */
.L_x_353:
[----:B------:R-:W-:Y:S01]  /*0630*/  FFMA R9, R2, R2, 1 ;  /* 0x3f80000002097423 */ /* 0x000fe20000000002 */
[----:B------:R-:W-:Y:S03]  /*0640*/  BSSY.RECONVERGENT B0, `(.L_x_355) ;  /* 0x000000d000007945 */ /* 0x000fe60003800200 */
[----:B------:R-:W-:Y:S01]  /*0650*/  VIADD R2, R9, 0xf3000000 ;  /* 0xf300000009027836 */ /* 0x000fe20000000000 */
[----:B------:R0:W1:Y:S04]  /*0660*/  MUFU.RSQ R8, R9 ;  /* 0x0000000900087308 */ /* 0x0000680000001400 */
[----:B------:R-:W-:-:S13]  /*0670*/  ISETP.GT.U32.AND P0, PT, R2, 0x727fffff, PT ;  /* 0x727fffff0200780c */ /* 0x000fda0003f04070 */
[----:B01----:R-:W-:Y:S05]  /*0680*/  @!P0 BRA `(.L_x_356) ;  /* 0x0000000000108947 */ /* 0x003fea0003800000 */
[----:B------:R-:W-:Y:S02]  /*0690*/  MOV R2, R9 ;  /* 0x0000000900027202 */ /* 0x000fe40000000f00 */
[----:B------:R-:W-:-:S07]  /*06a0*/  MOV R13, 0x6c0 ;  /* 0x000006c0000d7802 */ /* 0x000fce0000000f00 */
[----:B------:R-:W-:Y:S05]  /*06b0*/  CALL.REL.NOINC `($__internal_4_$__cuda_sm20_sqrt_rn_f32_slowpath) ;  /* 0x0000000400d07944 */ /* 0x000fea0003c00000 */
[----:B------:R-:W-:Y:S05]  /*06c0*/  BRA `(.L_x_357) ;  /* 0x0000000000107947 */ /* 0x000fea0003800000 */
.L_x_356:
[----:B------:R-:W-:Y:S01]  /*06d0*/  FMUL.FTZ R2, R9, R8 ;  /* 0x0000000809027220 */ /* 0x000fe20000410000 */
[----:B------:R-:W-:-:S03]  /*06e0*/  FMUL.FTZ R8, R8, 0.5 ;  /* 0x3f00000008087820 */ /* 0x000fc60000410000 */
[----:B------:R-:W-:-:S04]  /*06f0*/  FFMA R9, -R2, R2, R9 ;  /* 0x0000000202097223 */ /* 0x000fc80000000109 */
[----:B------:R-:W-:-:S07]  /*0700*/  FFMA R2, R9, R8, R2 ;  /* 0x0000000809027223 */ /* 0x000fce0000000002 */
.L_x_357:
[----:B------:R-:W-:Y:S05]  /*0710*/  BSYNC.RECONVERGENT B0 ;  /* 0x0000000000007941 */ /* 0x000fea0003800200 */
.L_x_355:
[C---:B------:R-:W-:Y:S01]  /*0720*/  FMNMX R0, R3.reuse, R0, !PT ;  /* 0x0000000003007209 */ /* 0x040fe20007800000 */
[----:B------:R-:W-:Y:S01]  /*0730*/  BSSY.RECONVERGENT B0, `(.L_x_358) ;  /* 0x0000012000007945 */ /* 0x000fe20003800200 */
[----:B------:R-:W-:Y:S01]  /*0740*/  I2FP.F32.S32 R9, R5 ;  /* 0x0000000500097245 */ /* 0x000fe20000201400 */
[C---:B------:R-:W-:Y:S01]  /*0750*/  FMUL R5, R3.reuse, R2 ;  /* 0x0000000203057220 */ /* 0x040fe20000400000 */
[----:B------:R-:W-:Y:S01]  /*0760*/  FSETP.GT.AND P0, PT, R0, 3.40282346638528859812e+38, PT ;  /* 0x7f7fffff0000780b */ /* 0x000fe20003f04000 */
[----:B------:R-:W-:Y:S01]  /*0770*/  FADD R0, |R6|, |R7| ;  /* 0x4000000706007221 */ /* 0x000fe20000000200 */
[----:B------:R-:W0:Y:S01]  /*0780*/  MUFU.RCP R8, R9 ;  /* 0x0000000900087308 */ /* 0x000e220000001000 */
[----:B------:R-:W-:-:S10]  /*0790*/  FSETP.NEU.AND P1, PT, R3, RZ, PT ;  /* 0x000000ff0300720b */ /* 0x000fd40003f2d000 */
[----:B------:R-:W-:-:S04]  /*07a0*/  @!P0 FSEL R0, R0, R5, !P1 ;  /* 0x0000000500008208 */ /* 0x000fc80004800000 */
        /* <DEDUP_REMOVED lines=8> */
[----:B------:R-:W-:-:S07]  /*0830*/  MOV R8, 0x850 ;  /* 0x0000085000087802 */ /* 0x000fce0000000f00 */
[----:B------:R-:W-:Y:S05]  /*0840*/  CALL.REL.NOINC `($__internal_5_$__cuda_sm3x_div_rn_noftz_f32_slowpath) ;  /* 0x0000000400c87944 */ /* 0x000fea0003c00000 */
.L_x_359:
[----:B------:R-:W-:Y:S05]  /*0850*/  BSYNC.RECONVERGENT B0 ;  /* 0x0000000000007941 */ /* 0x000fea0003800200 */
.L_x_358:
[----:B------:R-:W-:Y:S01]  /*0860*/  VIADD R0, R2, 0xf3000000 ;  /* 0xf300000002007836 */ /* 0x000fe20000000000 */
[----:B------:R0:W1:Y:S01]  /*0870*/  MUFU.RSQ R3, R2 ;  /* 0x0000000200037308 */ /* 0x0000620000001400 */
[----:B------:R-:W-:Y:S03]  /*0880*/  BSSY.RECONVERGENT B0, `(.L_x_360) ;  /* 0x000000b000007945 */ /* 0x000fe60003800200 */
[----:B------:R-:W-:-:S13]  /*0890*/  ISETP.GT.U32.AND P0, PT, R0, 0x727fffff, PT ;  /* 0x727fffff0000780c */ /* 0x000fda0003f04070 */
[----:B01----:R-:W-:Y:S05]  /*08a0*/  @!P0 BRA `(.L_x_361) ;  /* 0x0000000000108947 */ /* 0x003fea0003800000 */
[----:B------:R-:W-:-:S07]  /*08b0*/  MOV R13, 0x8d0 ;  /* 0x000008d0000d7802 */ /* 0x000fce0000000f00 */
[----:B------:R-:W-:Y:S05]  /*08c0*/  CALL.REL.NOINC `($__internal_4_$__cuda_sm20_sqrt_rn_f32_slowpath) ;  /* 0x00000004004c7944 */ /* 0x000fea0003c00000 */
[----:B------:R-:W-:Y:S01]  /*08d0*/  MOV R7, R2 ;  /* 0x0000000200077202 */ /* 0x000fe20000000f00 */
[----:B------:R-:W-:Y:S06]  /*08e0*/  BRA `(.L_x_362) ;  /* 0x0000000000107947 */ /* 0x000fec0003800000 */
.L_x_361:
[C---:B------:R-:W-:Y:S01]  /*08f0*/  FMUL.FTZ R7, R3.reuse, R2 ;  /* 0x0000000203077220 */ /* 0x040fe20000410000 */
[----:B------:R-:W-:-:S03]  /*0900*/  FMUL.FTZ R0, R3, 0.5 ;  /* 0x3f00000003007820 */ /* 0x000fc60000410000 */
[----:B------:R-:W-:-:S04]  /*0910*/  FFMA R2, -R7, R7, R2 ;  /* 0x0000000707027223 */ /* 0x000fc80000000102 */
[----:B------:R-:W-:-:S07]  /*0920*/  FFMA R7, R2, R0, R7 ;  /* 0x0000000002077223 */ /* 0x000fce0000000007 */
.L_x_362:
[----:B------:R-:W-:Y:S05]  /*0930*/  BSYNC.RECONVERGENT B0 ;  /* 0x0000000000007941 */ /* 0x000fea0003800200 */
.L_x_360:
[----:B------:R-:W0:Y:S02]  /*0940*/  LDC.64 R2, c[0x0][0x388] ;  /* 0x0000e200ff027b82 */ /* 0x000e240000000a00 */
[----:B0-----:R-:W-:-:S05]  /*0950*/  IMAD.WIDE R4, R4, 0x4, R2 ;  /* 0x0000000404047825 */ /* 0x001fca00078e0202 */
[----:B------:R-:W-:Y:S01]  /*0960*/  STG.E desc[UR4][R4.64], R7 ;  /* 0x0000000704007986 */ /* 0x000fe2000c101904 */
[----:B------:R-:W-:Y:S05]  /*0970*/  EXIT ;  /* 0x000000000000794d */ /* 0x000fea0003800000 */
.L_x_352:
        /* <DEDUP_REMOVED lines=17> */
.L_x_364:
[----:B------:R-:W-:Y:S05]  /*0a90*/  BSYNC.RECONVERGENT B0 ;  /* 0x0000000000007941 */ /* 0x000fea0003800200 */
.L_x_363:
[----:B------:R-:W-:Y:S01]  /*0aa0*/  FFMA R9, R2, R2, 1 ;  /* 0x3f80000002097423 */ /* 0x000fe20000000002 */
[----:B------:R-:W-:Y:S03]  /*0ab0*/  BSSY.RECONVERGENT B0, `(.L_x_365) ;  /* 0x000000d000007945 */ /* 0x000fe60003800200 */
[----:B------:R-:W-:Y:S01]  /*0ac0*/  VIADD R2, R9, 0xf3000000 ;  /* 0xf300000009027836 */ /* 0x000fe20000000000 */
[----:B------:R0:W1:Y:S04]  /*0ad0*/  MUFU.RSQ R8, R9 ;  /* 0x0000000900087308 */ /* 0x0000680000001400 */
[----:B------:R-:W-:-:S13]  /*0ae0*/  ISETP.GT.U32.AND P0, PT, R2, 0x727fffff, PT ;  /* 0x727fffff0200780c */ /* 0x000fda0003f04070 */
[----:B01----:R-:W-:Y:S05]  /*0af0*/  @!P0 BRA `(.L_x_366) ;  /* 0x0000000000108947 */ /* 0x003fea0003800000 */
[----:B------:R-:W-:Y:S01]  /*0b00*/  IMAD.MOV.U32 R2, RZ, RZ, R9 ;  /* 0x000000ffff027224 */ /* 0x000fe200078e0009 */
[----:B------:R-:W-:-:S07]  /*0b10*/  MOV R13, 0xb30 ;  /* 0x00000b30000d7802 */ /* 0x000fce0000000f00 */
[----:B------:R-:W-:Y:S05]  /*0b20*/  CALL.REL.NOINC `($__internal_4_$__cuda_sm20_sqrt_rn_f32_slowpath) ;  /* 0x0000000000b47944 */ /* 0x000fea0003c00000 */
[----:B------:R-:W-:Y:S05]  /*0b30*/  BRA `(.L_x_367) ;  /* 0x0000000000107947 */ /* 0x000fea0003800000 */
.L_x_366:
[----:B------:R-:W-:Y:S01]  /*0b40*/  FMUL.FTZ R2, R9, R8 ;  /* 0x0000000809027220 */ /* 0x000fe20000410000 */
[----:B------:R-:W-:-:S03]  /*0b50*/  FMUL.FTZ R8, R8, 0.5 ;  /* 0x3f00000008087820 */ /* 0x000fc60000410000 */
[----:B------:R-:W-:-:S04]  /*0b60*/  FFMA R9, -R2, R2, R9 ;  /* 0x0000000202097223 */ /* 0x000fc80000000109 */
[----:B------:R-:W-:-:S07]  /*0b70*/  FFMA R2, R9, R8, R2 ;  /* 0x0000000809027223 */ /* 0x000fce0000000002 */
.L_x_367:
[----:B------:R-:W-:Y:S05]  /*0b80*/  BSYNC.RECONVERGENT B0 ;  /* 0x0000000000007941 */ /* 0x000fea0003800200 */
.L_x_365:
[C---:B------:R-:W-:Y:S01]  /*0b90*/  FMNMX R0, R3.reuse, R0, !PT ;  /* 0x0000000003007209 */ /* 0x040fe20007800000 */
[----:B------:R-:W-:Y:S01]  /*0ba0*/  FADD R7, |R6|, |R7| ;  /* 0x4000000706077221 */ /* 0x000fe20000000200 */
[----:B------:R-:W-:Y:S01]  /*0bb0*/  I2FP.F32.S32 R8, R5 ;  /* 0x0000000500087245 */ /* 0x000fe20000201400 */
[C---:B------:R-:W-:Y:S01]  /*0bc0*/  FMUL R2, R3.reuse, R2 ;  /* 0x0000000203027220 */ /* 0x040fe20000400000 */
[----:B------:R-:W-:Y:S01]  /*0bd0*/  FSETP.GT.AND P0, PT, R0, 3.40282346638528859812e+38, PT ;  /* 0x7f7fffff0000780b */ /* 0x000fe20003f04000 */
[----:B------:R-:W-:Y:S01]  /*0be0*/  BSSY.RECONVERGENT B0, `(.L_x_368) ;  /* 0x000000f000007945 */ /* 0x000fe20003800200 */
        /* <DEDUP_REMOVED lines=11> */
[----:B------:R-:W-:Y:S02]  /*0ca0*/  MOV R0, R7 ;  /* 0x0000000700007202 */ /* 0x000fe40000000f00 */
[----:B------:R-:W-:-:S07]  /*0cb0*/  MOV R8, 0xcd0 ;  /* 0x00000cd000087802 */ /* 0x000fce0000000f00 */
[----:B------:R-:W-:Y:S05]  /*0cc0*/  CALL.REL.NOINC `($__internal_5_$__cuda_sm3x_div_rn_noftz_f32_slowpath) ;  /* 0x0000000000a87944 */ /* 0x000fea0003c00000 */
.L_x_369:
[----:B------:R-:W-:Y:S05]  /*0cd0*/  BSYNC.RECONVERGENT B0 ;  /* 0x0000000000007941 */ /* 0x000fea0003800200 */
.L_x_368:
        /* <DEDUP_REMOVED lines=9> */
.L_x_371:
[C---:B------:R-:W-:Y:S01]  /*0d70*/  FMUL.FTZ R5, R3.reuse, R2 ;  /* 0x0000000203057220 */ /* 0x040fe20000410000 */
[----:B------:R-:W-:-:S03]  /*0d80*/  FMUL.FTZ R0, R3, 0.5 ;  /* 0x3f00000003007820 */ /* 0x000fc60000410000 */
[----:B------:R-:W-:-:S04]  /*0d90*/  FFMA R2, -R5, R5, R2 ;  /* 0x0000000505027223 */ /* 0x000fc80000000102 */
[----:B------:R-:W-:-:S07]  /*0da0*/  FFMA R5, R2, R0, R5 ;  /* 0x0000000002057223 */ /* 0x000fce0000000005 */
.L_x_372:
[----:B------:R-:W-:Y:S05]  /*0db0*/  BSYNC.RECONVERGENT B0 ;  /* 0x0000000000007941 */ /* 0x000fea0003800200 */
.L_x_370:
[----:B------:R-:W0:Y:S02]  /*0dc0*/  LDC.64 R2, c[0x0][0x388] ;  /* 0x0000e200ff027b82 */ /* 0x000e240000000a00 */
[----:B0-----:R-:W-:-:S05]  /*0dd0*/  IMAD.WIDE R2, R4, 0x4, R2 ;  /* 0x0000000404027825 */ /* 0x001fca00078e0202 */
[----:B------:R-:W-:Y:S01]  /*0de0*/  STG.E desc[UR4][R2.64], R5 ;  /* 0x0000000502007986 */ /* 0x000fe2000c101904 */
[----:B------:R-:W-:Y:S05]  /*0df0*/  EXIT ;  /* 0x000000000000794d */ /* 0x000fea0003800000 */
        .weak           $__internal_4_$__cuda_sm20_sqrt_rn_f32_slowpath
        .type           $__internal_4_$__cuda_sm20_sqrt_rn_f32_slowpath,@function
        .size           $__internal_4_$__cuda_sm20_sqrt_rn_f32_slowpath,($__internal_5_$__cuda_sm3x_div_rn_noftz_f32_slowpath - $__internal_4_$__cuda_sm20_sqrt_rn_f32_slowpath)
$__internal_4_$__cuda_sm20_sqrt_rn_f32_slowpath:
[----:B------:R-:W-:-:S13]  /*0e00*/  LOP3.LUT P0, RZ, R2, 0x7fffffff, RZ, 0xc0, !PT ;  /* 0x7fffffff02ff7812 */ /* 0x000fda000780c0ff */
[----:B------:R-:W-:Y:S01]  /*0e10*/  @!P0 IMAD.MOV.U32 R8, RZ, RZ, R2 ;  /* 0x000000ffff088224 */ /* 0x000fe200078e0002 */
[----:B------:R-:W-:Y:S06]  /*0e20*/  @!P0 BRA `(.L_x_373) ;  /* 0x0000000000408947 */ /* 0x000fec0003800000 */
[----:B------:R-:W-:-:S13]  /*0e30*/  FSETP.GEU.FTZ.AND P0, PT, R2, RZ, PT ;  /* 0x000000ff0200720b */ /* 0x000fda0003f1e000 */
[----:B------:R-:W-:Y:S01]  /*0e40*/  @!P0 IMAD.MOV.U32 R8, RZ, RZ, 0x7fffffff ;  /* 0x7fffffffff088424 */ /* 0x000fe200078e00ff */
[----:B------:R-:W-:Y:S06]  /*0e50*/  @!P0 BRA `(.L_x_373) ;  /* 0x0000000000348947 */ /* 0x000fec0003800000 */
[----:B------:R-:W-:-:S13]  /*0e60*/  FSETP.GTU.FTZ.AND P0, PT, |R2|, +INF , PT ;  /* 0x7f8000000200780b */ /* 0x000fda0003f1c200 */
[----:B------:R-:W-:Y:S01]  /*0e70*/  @P0 FADD.FTZ R8, R2, 1 ;  /* 0x3f80000002080421 */ /* 0x000fe20000010000 */
[----:B------:R-:W-:Y:S06]  /*0e80*/  @P0 BRA `(.L_x_373) ;  /* 0x0000000000280947 */ /* 0x000fec0003800000 */
[----:B------:R-:W-:-:S13]  /*0e90*/  FSETP.NEU.FTZ.AND P0, PT, |R2|, +INF , PT ;  /* 0x7f8000000200780b */ /* 0x000fda0003f1d200 */
[----:B------:R-:W-:-:S04]  /*0ea0*/  @P0 FFMA R9, R2, 1.84467440737095516160e+19, RZ ;  /* 0x5f80000002090823 */ /* 0x000fc800000000ff */
[----:B------:R-:W0:Y:S02]  /*0eb0*/  @P0 MUFU.RSQ R8, R9 ;  /* 0x0000000900080308 */ /* 0x000e240000001400 */
[----:B0-----:R-:W-:Y:S01]  /*0ec0*/  @P0 FMUL.FTZ R10, R9, R8 ;  /* 0x00000008090a0220 */ /* 0x001fe20000410000 */
[----:B------:R-:W-:Y:S01]  /*0ed0*/  @P0 FMUL.FTZ R12, R8, 0.5 ;  /* 0x3f000000080c0820 */ /* 0x000fe20000410000 */
[----:B------:R-:W-:Y:S02]  /*0ee0*/  @!P0 MOV R8, R2 ;  /* 0x0000000200088202 */ /* 0x000fe40000000f00 */
[----:B------:R-:W-:-:S04]  /*0ef0*/  @P0 FADD.FTZ R11, -R10, -RZ ;  /* 0x800000ff0a0b0221 */ /* 0x000fc80000010100 */
[----:B------:R-:W-:-:S04]  /*0f00*/  @P0 FFMA R11, R10, R11, R9 ;  /* 0x0000000b0a0b0223 */ /* 0x000fc80000000009 */
[----:B------:R-:W-:-:S04]  /*0f10*/  @P0 FFMA R11, R11, R12, R10 ;  /* 0x0000000c0b0b0223 */ /* 0x000fc8000000000a */
[----:B------:R-:W-:-:S07]  /*0f20*/  @P0 FMUL.FTZ R8, R11, 2.3283064365386962891e-10 ;  /* 0x2f8000000b080820 */ /* 0x000fce0000410000 */
.L_x_373:
[----:B------:R-:W-:Y:S02]  /*0f30*/  HFMA2 R9, -RZ, RZ, 0, 0 ;  /* 0x00000000ff097431 */ /* 0x000fe400000001ff */
[----:B------:R-:W-:Y:S02]  /*0f40*/  IMAD.MOV.U32 R2, RZ, RZ, R8 ;  /* 0x000000ffff027224 */ /* 0x000fe400078e0008 */
[----:B------:R-:W-:-:S04]  /*0f50*/  IMAD.MOV.U32 R8, RZ, RZ, R13 ;  /* 0x000000ffff087224 */ /* 0x000fc800078e000d */
[----:B------:R-:W-:Y:S05]  /*0f60*/  RET.REL.NODEC R8 `(_Z9magnitudeP6float2Pfiii) ;  /* 0xfffffff008247950 */ /* 0x000fea0003c3ffff */
        .weak           $__internal_5_$__cuda_sm3x_div_rn_noftz_f32_slowpath
        .type           $__internal_5_$__cuda_sm3x_div_rn_noftz_f32_slowpath,@function
        .size           $__internal_5_$__cuda_sm3x_div_rn_noftz_f32_slowpath,(.L_x_392 - $__internal_5_$__cuda_sm3x_div_rn_noftz_f32_slowpath)
$__internal_5_$__cuda_sm3x_div_rn_noftz_f32_slowpath:
[--C-:B------:R-:W-:Y:S01]  /*0f70*/  SHF.R.U32.HI R10, RZ, 0x17, R3.reuse ;  /* 0x00000017ff0a7819 */ /* 0x100fe20000011603 */
[----:B------:R-:W-:Y:S01]  /*0f80*/  BSSY.RECONVERGENT B1, `(.L_x_374) ;  /* 0x0000064000017945 */ /* 0x000fe20003800200 */
[----:B------:R-:W-:Y:S01]  /*0f90*/  SHF.R.U32.HI R2, RZ, 0x17, R0 ;  /* 0x00000017ff027819 */ /* 0x000fe20000011600 */
[----:B------:R-:W-:Y:S01]  /*0fa0*/  IMAD.MOV.U32 R11, RZ, RZ, R3 ;  /* 0x000000ffff0b7224 */ /* 0x000fe200078e0003 */
[----:B------:R-:W-:Y:S02]  /*0fb0*/  LOP3.LUT R10, R10, 0xff, RZ, 0xc0, !PT ;  /* 0x000000ff0a0a7812 */ /* 0x000fe400078ec0ff */
[----:B------:R-:W-:Y:S02]  /*0fc0*/  LOP3.LUT R13, R2, 0xff, RZ, 0xc0, !PT ;  /* 0x000000ff020d7812 */ /* 0x000fe400078ec0ff */
[----:B------:R-:W-:Y:S01]  /*0fd0*/  MOV R2, R0 ;  /* 0x0000000000027202 */ /* 0x000fe20000000f00 */
        /* <DEDUP_REMOVED lines=29> */
.L_x_375:
[----:B------:R-:W-:Y:S01]  /*11b0*/  LEA R12, R10, 0xc0800000, 0x17 ;  /* 0xc08000000a0c7811 */ /* 0x000fe200078eb8ff */
[----:B------:R-:W-:Y:S01]  /*11c0*/  VIADD R13, R13, 0xffffff81 ;  /* 0xffffff810d0d7836 */ /* 0x000fe20000000000 */
[----:B------:R-:W-:Y:S02]  /*11d0*/  BSSY.RECONVERGENT B2, `(.L_x_380) ;  /* 0x0000035000027945 */ /* 0x000fe40003800200 */
[----:B------:R-:W-:Y:S01]  /*11e0*/  IADD3 R12, PT, PT, -R12, R11, RZ ;  /* 0x0000000b0c0c7210 */ /* 0x000fe20007ffe1ff */
[----:B------:R-:W-:-:S03]  /*11f0*/  IMAD R2, R13, -0x800000, R2 ;  /* 0xff8000000d027824 */ /* 0x000fc600078e0202 */
[----:B------:R0:W1:Y:S01]  /*1200*/  MUFU.RCP R11, R12 ;  /* 0x0000000c000b7308 */ /* 0x0000620000001000 */
[----:B------:R-:W-:Y:S01]  /*1210*/  FADD.FTZ R15, -R12, -RZ ;  /* 0x800000ff0c0f7221 */ /* 0x000fe20000010100 */
[----:B0-----:R-:W-:-:S05]  /*1220*/  IADD3 R12, PT, PT, R13, 0x7f, -R10 ;  /* 0x0000007f0d0c7810 */ /* 0x001fca0007ffe80a */
[----:B------:R-:W-:Y:S02]  /*1230*/  IMAD.IADD R9, R12, 0x1, R9 ;  /* 0x000000010c097824 */ /* 0x000fe400078e0209 */
[----:B-1----:R-:W-:-:S04]  /*1240*/  FFMA R14, R11, R15, 1 ;  /* 0x3f8000000b0e7423 */ /* 0x002fc8000000000f */
        /* <DEDUP_REMOVED lines=8> */
[----:B------:R-:W-:-:S05]  /*12d0*/  IADD3 R13, PT, PT, R10, R9, RZ ;  /* 0x000000090a0d7210 */ /* 0x000fca0007ffe0ff */
        /* <DEDUP_REMOVED lines=16> */
[C---:B------:R-:W-:Y:S01]  /*13e0*/  VIADD R11, R13.reuse, 0x20 ;  /* 0x000000200d0b7836 */ /* 0x040fe20000000000 */
[----:B------:R-:W-:Y:S02]  /*13f0*/  IADD3 R13, PT, PT, -R13, RZ, RZ ;  /* 0x000000ff0d0d7210 */ /* 0x000fe40007ffe1ff */
        /* <DEDUP_REMOVED lines=14> */
.L_x_382:
[----:B------:R-:W-:-:S04]  /*14e0*/  LOP3.LUT R2, R2, 0x80000000, RZ, 0xc0, !PT ;  /* 0x8000000002027812 */ /* 0x000fc800078ec0ff */
[----:B------:R-:W-:Y:S01]  /*14f0*/  LOP3.LUT R2, R2, 0x7f800000, RZ, 0xfc, !PT ;  /* 0x7f80000002027812 */ /* 0x000fe200078efcff */
[----:B------:R-:W-:Y:S06]  /*1500*/  BRA `(.L_x_383) ;  /* 0x0000000000047947 */ /* 0x000fec0003800000 */
.L_x_381:
[----:B------:R-:W-:-:S07]  /*1510*/  IMAD R2, R9, 0x800000, R2 ;  /* 0x0080000009027824 */ /* 0x000fce00078e0202 */
.L_x_383:
[----:B------:R-:W-:Y:S05]  /*1520*/  BSYNC.RECONVERGENT B2 ;  /* 0x0000000000027941 */ /* 0x000fea0003800200 */
.L_x_380:
[----:B------:R-:W-:Y:S05]  /*1530*/  BRA `(.L_x_384) ;  /* 0x0000000000207947 */ /* 0x000fea0003800000 */
.L_x_379:
[----:B------:R-:W-:-:S04]  /*1540*/  LOP3.LUT R2, R11, 0x80000000, R2, 0x48, !PT ;  /* 0x800000000b027812 */ /* 0x000fc800078e4802 */
[----:B------:R-:W-:Y:S01]  /*1550*/  LOP3.LUT R2, R2, 0x7f800000, RZ, 0xfc, !PT ;  /* 0x7f80000002027812 */ /* 0x000fe200078efcff */
[----:B------:R-:W-:Y:S06]  /*1560*/  BRA `(.L_x_384) ;  /* 0x0000000000147947 */ /* 0x000fec0003800000 */
.L_x_378:
[----:B------:R-:W-:Y:S01]  /*1570*/  LOP3.LUT R2, R11, 0x80000000, R2, 0x48, !PT ;  /* 0x800000000b027812 */ /* 0x000fe200078e4802 */
[----:B------:R-:W-:Y:S06]  /*1580*/  BRA `(.L_x_384) ;  /* 0x00000000000c7947 */ /* 0x000fec0003800000 */
.L_x_377:
[----:B------:R-:W0:Y:S01]  /*1590*/  MUFU.RSQ R2, -QNAN ;  /* 0xffc0000000027908 */ /* 0x000e220000001400 */
[----:B------:R-:W-:Y:S05]  /*15a0*/  BRA `(.L_x_384) ;  /* 0x0000000000047947 */ /* 0x000fea0003800000 */
.L_x_376:
[----:B------:R-:W-:-:S07]  /*15b0*/  FADD.FTZ R2, R0, R3 ;  /* 0x0000000300027221 */ /* 0x000fce0000010000 */
.L_x_384:
[----:B------:R-:W-:Y:S05]  /*15c0*/  BSYNC.RECONVERGENT B1 ;  /* 0x0000000000017941 */ /* 0x000fea0003800200 */
.L_x_374:
[----:B------:R-:W-:-:S04]  /*15d0*/  HFMA2 R9, -RZ, RZ, 0, 0 ;  /* 0x00000000ff097431 */ /* 0x000fc800000001ff */
[----:B0-----:R-:W-:Y:S05]  /*15e0*/  RET.REL.NODEC R8 `(_Z9magnitudeP6float2Pfiii) ;  /* 0xffffffe808847950 */ /* 0x001fea0003c3ffff */
.L_x_385:
        /* <DEDUP_REMOVED lines=9> */
.L_x_392:


//--------------------- .text._Z15shift_magnitudePfS_iii --------------------------
	.section	.text._Z15shift_magnitudePfS_iii,"ax",@progbits
	.align	128
        .global         _Z15shift_magnitudePfS_iii
        .type           _Z15shift_magnitudePfS_iii,@function
        .size           _Z15shift_magnitudePfS_iii,(.L_x_411 - _Z15shift_magnitudePfS_iii)
        .other          _Z15shift_magnitudePfS_iii,@"STO_CUDA_ENTRY STV_DEFAULT"
_Z15shift_magnitudePfS_iii:
.text._Z15shift_magnitudePfS_iii:
[----:B------:R-:W-:Y:S08]  /*0000*/  LDC R1, c[0x0][0x37c] ;  /* 0x0000df00ff017b82 */ /* 0x000ff00000000800 */
[----:B------:R-:W0:Y:S01]  /*0010*/  LDC R2, c[0x0][0x398] ;  /* 0x0000e600ff027b82 */ /* 0x000e220000000800 */
[----:B------:R-:W0:Y:S01]  /*0020*/  LDCU UR6, c[0x0][0x394] ;  /* 0x00007280ff0677ac */ /* 0x000e220008000800 */
[----:B------:R-:W1:Y:S01]  /*0030*/  S2R R0, SR_TID.X ;  /* 0x0000000000007919 */ /* 0x000e620000002100 */
[----:B------:R-:W1:Y:S01]  /*0040*/  LDCU UR4, c[0x0][0x360] ;  /* 0x00006c00ff0477ac */ /* 0x000e620008000800 */
[----:B------:R-:W1:Y:S01]  /*0050*/  S2R R7, SR_CTAID.X ;  /* 0x0000000000077919 */ /* 0x000e620000002500 */
[----:B0-----:R-:W-:-:S05]  /*0060*/  IMAD R11, R2, UR6, RZ ;  /* 0x00000006020b7c24 */ /* 0x001fca000f8e02ff */
[-C--:B------:R-:W-:Y:S02]  /*0070*/  IABS R9, R11.reuse ;  /* 0x0000000b00097213 */ /* 0x080fe40000000000 */
[----:B------:R-:W-:Y:S02]  /*0080*/  IABS R10, R11 ;  /* 0x0000000b000a7213 */ /* 0x000fe40000000000 */
[----:B------:R-:W0:Y:S01]  /*0090*/  I2F.RP R3, R9 ;  /* 0x0000000900037306 */ /* 0x000e220000209400 */
[----:B-1----:R-:W-:Y:S01]  /*00a0*/  IMAD R0, R7, UR4, R0 ;  /* 0x0000000407007c24 */ /* 0x002fe2000f8e0200 */
[----:B------:R-:W1:Y:S04]  /*00b0*/  LDCU UR4, c[0x0][0x390] ;  /* 0x00007200ff0477ac */ /* 0x000e680008000800 */
[----:B------:R-:W-:-:S02]  /*00c0*/  IABS R8, R0 ;  /* 0x0000000000087213 */ /* 0x000fc40000000000 */
[----:B------:R-:W-:Y:S01]  /*00d0*/  ISETP.GE.AND P2, PT, R0, RZ, PT ;  /* 0x000000ff0000720c */ /* 0x000fe20003f46270 */
[----:B0-----:R-:W0:Y:S01]  /*00e0*/  MUFU.RCP R3, R3 ;  /* 0x0000000300037308 */ /* 0x001e220000001000 */
[----:B-1----:R-:W-:Y:S01]  /*00f0*/  UIMAD UR4, UR6, UR4, URZ ;  /* 0x00000004060472a4 */ /* 0x002fe2000f8e02ff */
[----:B0-----:R-:W-:Y:S01]  /*0100*/  VIADD R4, R3, 0xffffffe ;  /* 0x0ffffffe03047836 */ /* 0x001fe20000000000 */
[----:B------:R-:W-:-:S05]  /*0110*/  IABS R3, R2 ;  /* 0x0000000200037213 */ /* 0x000fca0000000000 */
[----:B------:R0:W1:Y:S02]  /*0120*/  F2I.FTZ.U32.TRUNC.NTZ R5, R4 ;  /* 0x0000000400057305 */ /* 0x000064000021f000 */
[----:B0-----:R-:W-:Y:S02]  /*0130*/  HFMA2 R4, -RZ, RZ, 0, 0 ;  /* 0x00000000ff047431 */ /* 0x001fe400000001ff */
[----:B-1----:R-:W-:-:S04]  /*0140*/  IMAD.MOV R6, RZ, RZ, -R5 ;  /* 0x000000ffff067224 */ /* 0x002fc800078e0a05 */
[----:B------:R-:W-:Y:S02]  /*0150*/  IMAD R7, R6, R9, RZ ;  /* 0x0000000906077224 */ /* 0x000fe400078e02ff */
[----:B------:R-:W0:Y:S02]  /*0160*/  I2F.RP R6, R3 ;  /* 0x0000000300067306 */ /* 0x000e240000209400 */
[----:B------:R-:W-:-:S04]  /*0170*/  IMAD.HI.U32 R5, R5, R7, R4 ;  /* 0x0000000705057227 */ /* 0x000fc800078e0004 */
[----:B------:R-:W-:Y:S02]  /*0180*/  IMAD.MOV.U32 R4, RZ, RZ, R8 ;  /* 0x000000ffff047224 */ /* 0x000fe400078e0008 */
[----:B------:R-:W-:Y:S02]  /*0190*/  IMAD.MOV R7, RZ, RZ, -R10 ;  /* 0x000000ffff077224 */ /* 0x000fe400078e0a0a */
[----:B------:R-:W-:-:S04]  /*01a0*/  IMAD.HI.U32 R5, R5, R4, RZ ;  /* 0x0000000405057227 */ /* 0x000fc800078e00ff */
[----:B------:R-:W-:Y:S01]  /*01b0*/  IMAD R4, R5, R7, R4 ;  /* 0x0000000705047224 */ /* 0x000fe200078e0204 */
[----:B0-----:R-:W0:Y:S04]  /*01c0*/  MUFU.RCP R6, R6 ;  /* 0x0000000600067308 */ /* 0x001e280000001000 */
[----:B------:R-:W-:-:S13]  /*01d0*/  ISETP.GT.U32.AND P0, PT, R9, R4, PT ;  /* 0x000000040900720c */ /* 0x000fda0003f04070 */
[----:B------:R-:W-:Y:S01]  /*01e0*/  @!P0 IADD3 R4, PT, PT, R4, -R9, RZ ;  /* 0x8000000904048210 */ /* 0x000fe20007ffe0ff */
[----:B0-----:R-:W-:Y:S01]  /*01f0*/  VIADD R5, R6, 0xffffffe ;  /* 0x0ffffffe06057836 */ /* 0x001fe20000000000 */
[----:B------:R-:W-:Y:S02]  /*0200*/  ISETP.NE.AND P0, PT, R11, RZ, PT ;  /* 0x000000ff0b00720c */ /* 0x000fe40003f05270 */
[----:B------:R-:W-:-:S03]  /*0210*/  ISETP.GT.U32.AND P1, PT, R9, R4, PT ;  /* 0x000000040900720c */ /* 0x000fc60003f24070 */
[----:B------:R-:W0:Y:S10]  /*0220*/  F2I.FTZ.U32.TRUNC.NTZ R5, R5 ;  /* 0x0000000500057305 */ /* 0x000e34000021f000 */
[----:B------:R-:W-:-:S05]  /*0230*/  @!P1 IMAD.IADD R4, R4, 0x1, -R9 ;  /* 0x0000000104049824 */ /* 0x000fca00078e0a09 */
[----:B------:R-:W-:Y:S01]  /*0240*/  MOV R7, R4 ;  /* 0x0000000400077202 */ /* 0x000fe20000000f00 */
[----:B0-----:R-:W-:-:S04]  /*0250*/  IMAD.MOV R4, RZ, RZ, -R5 ;  /* 0x000000ffff047224 */ /* 0x001fc800078e0a05 */
[----:B------:R-:W-:Y:S02]  /*0260*/  IMAD R9, R4, R3, RZ ;  /* 0x0000000304097224 */ /* 0x000fe400078e02ff */
[----:B------:R-:W-:Y:S02]  /*0270*/  HFMA2 R4, -RZ, RZ, 0, 0 ;  /* 0x00000000ff047431 */ /* 0x000fe400000001ff */
[----:B------:R-:W-:Y:S01]  /*0280*/  @!P2 IMAD.MOV R7, RZ, RZ, -R7 ;  /* 0x000000ffff07a224 */ /* 0x000fe200078e0a07 */
[----:B------:R-:W-:-:S04]  /*0290*/  @!P0 LOP3.LUT R7, RZ, R11, RZ, 0x33, !PT ;  /* 0x0000000bff078212 */ /* 0x000fc800078e33ff */
[----:B------:R-:W-:Y:S01]  /*02a0*/  IABS R6, R7 ;  /* 0x0000000700067213 */ /* 0x000fe20000000000 */
[----:B------:R-:W-:-:S06]  /*02b0*/  IMAD.HI.U32 R4, R5, R9, R4 ;  /* 0x0000000905047227 */ /* 0x000fcc00078e0004 */
[----:B------:R-:W-:-:S04]  /*02c0*/  IMAD.HI.U32 R4, R4, R6, RZ ;  /* 0x0000000604047227 */ /* 0x000fc800078e00ff */
[----:B------:R-:W-:-:S04]  /*02d0*/  IMAD.MOV R5, RZ, RZ, -R4 ;  /* 0x000000ffff057224 */ /* 0x000fc800078e0a04 */
[----:B------:R-:W-:Y:S01]  /*02e0*/  IMAD R6, R3, R5, R6 ;  /* 0x0000000503067224 */ /* 0x000fe200078e0206 */
[----:B------:R-:W-:-:S04]  /*02f0*/  LOP3.LUT R5, R7, R2, RZ, 0x3c, !PT ;  /* 0x0000000207057212 */ /* 0x000fc800078e3cff */
[----:B------:R-:W-:Y:S02]  /*0300*/  ISETP.GT.U32.AND P2, PT, R3, R6, PT ;  /* 0x000000060300720c */ /* 0x000fe40003f44070 */
[----:B------:R-:W-:-:S11]  /*0310*/  ISETP.GE.AND P0, PT, R5, RZ, PT ;  /* 0x000000ff0500720c */ /* 0x000fd60003f06270 */
[----:B------:R-:W-:Y:S01]  /*0320*/  @!P2 IADD3 R6, PT, PT, R6, -R3, RZ ;  /* 0x800000030606a210 */ /* 0x000fe20007ffe0ff */
[----:B------:R-:W-:-:S03]  /*0330*/  @!P2 VIADD R4, R4, 0x1 ;  /* 0x000000010404a836 */ /* 0x000fc60000000000 */
[----:B------:R-:W-:Y:S01]  /*0340*/  ISETP.GE.U32.AND P1, PT, R6, R3, PT ;  /* 0x000000030600720c */ /* 0x000fe20003f26070 */
[----:B------:R-:W-:-:S05]  /*0350*/  IMAD R3, R2, UR4, RZ ;  /* 0x0000000402037c24 */ /* 0x000fca000f8e02ff */
[----:B------:R-:W-:-:S07]  /*0360*/  ISETP.GE.AND P2, PT, R0, R3, PT ;  /* 0x000000030000720c */ /* 0x000fce0003f46270 */
[----:B------:R-:W-:Y:S02]  /*0370*/  @P1 IADD3 R4, PT, PT, R4, 0x1, RZ ;  /* 0x0000000104041810 */ /* 0x000fe40007ffe0ff */
[----:B------:R-:W-:-:S03]  /*0380*/  ISETP.NE.AND P1, PT, R2, RZ, PT ;  /* 0x000000ff0200720c */ /* 0x000fc60003f25270 */
[----:B------:R-:W-:-:S05]  /*0390*/  IMAD.MOV.U32 R8, RZ, RZ, R4 ;  /* 0x000000ffff087224 */ /* 0x000fca00078e0004 */
[----:B------:R-:W-:Y:S01]  /*03a0*/  @!P0 IADD3 R8, PT, PT, -R8, RZ, RZ ;  /* 0x000000ff08088210 */ /* 0x000fe20007ffe1ff */
[----:B------:R-:W-:Y:S06]  /*03b0*/  @P2 EXIT ;  /* 0x000000000000294d */ /* 0x000fec0003800000 */
[-C--:B------:R-:W-:Y:S01]  /*03c0*/  @!P1 LOP3.LUT R8, RZ, R2.reuse, RZ, 0x33, !PT ;  /* 0x00000002ff089212 */ /* 0x080fe200078e33ff */
[----:B------:R-:W-:Y:S01]  /*03d0*/  IMAD.IADD R13, R0, 0x1, -R7 ;  /* 0x00000001000d7824 */ /* 0x000fe200078e0a07 */
[-C--:B------:R-:W-:Y:S01]  /*03e0*/  LEA.HI R4, R2, R2.reuse, RZ, 0x1 ;  /* 0x0000000202047211 */ /* 0x080fe200078f08ff */
[----:B------:R-:W-:Y:S02]  /*03f0*/  ULEA.HI UR4, UR6, UR6, URZ, 0x1 ;  /* 0x0000000606047291 */ /* 0x000fe4000f8f08ff */
[----:B------:R-:W-:Y:S01]  /*0400*/  IMAD R3, R8, R2, R13 ;  /* 0x0000000208037224 */ /* 0x000fe200078e020d */
[----:B------:R-:W-:Y:S01]  /*0410*/  SHF.R.S32.HI R6, RZ, 0x1, R4 ;  /* 0x00000001ff067819 */ /* 0x000fe20000011404 */
[----:B------:R-:W-:Y:S01]  /*0420*/  USHF.R.S32.HI UR4, URZ, 0x1, UR4 ;  /* 0x00000001ff047899 */ /* 0x000fe20008011404 */
[----:B------:R-:W0:Y:S02]  /*0430*/  LDC.64 R4, c[0x0][0x380] ;  /* 0x0000e000ff047b82 */ /* 0x000e240000000a00 */
[----:B------:R-:W-:-:S04]  /*0440*/  IADD3 R10, PT, PT, R0, -R3, RZ ;  /* 0x80000003000a7210 */ /* 0x000fc80007ffe0ff */
[CC--:B------:R-:W-:Y:S02]  /*0450*/  ISETP.GE.AND P1, PT, R10.reuse, R6.reuse, PT ;  /* 0x000000060a00720c */ /* 0x0c0fe40003f26270 */
[----:B------:R-:W-:Y:S02]  /*0460*/  ISETP.GE.AND P0, PT, R10, R6, PT ;  /* 0x000000060a00720c */ /* 0x000fe40003f06270 */
[C---:B------:R-:W-:Y:S02]  /*0470*/  ISETP.GE.OR P2, PT, R8.reuse, UR4, P1 ;  /* 0x0000000408007c0c */ /* 0x040fe40008f46670 */
[C---:B------:R-:W-:Y:S02]  /*0480*/  ISETP.GE.OR P3, PT, R8.reuse, UR4, !P0 ;  /* 0x0000000408007c0c */ /* 0x040fe4000c766670 */
[C---:B------:R-:W-:Y:S02]  /*0490*/  ISETP.LT.OR P1, PT, R8.reuse, UR4, P1 ;  /* 0x0000000408007c0c */ /* 0x040fe40008f21670 */
[----:B------:R-:W-:-:S07]  /*04a0*/  ISETP.LT.OR P0, PT, R8, UR4, !P0 ;  /* 0x0000000408007c0c */ /* 0x000fce000c701670 */
[CC--:B------:R-:W-:Y:S01]  /*04b0*/  @!P2 IADD3 R7, PT, PT, R13.reuse, R6.reuse, RZ ;  /* 0x000000060d07a210 */ /* 0x0c0fe20007ffe0ff */
[C---:B------:R-:W-:Y:S01]  /*04c0*/  @!P2 VIADD R3, R8.reuse, UR4 ;  /* 0x000000040803ac36 */ /* 0x040fe20008000000 */
[----:B------:R-:W-:Y:S01]  /*04d0*/  @!P3 IADD3 R11, PT, PT, R13, -R6, RZ ;  /* 0x800000060d0bb210 */ /* 0x000fe20007ffe0ff */
[C---:B------:R-:W-:Y:S02]  /*04e0*/  @!P3 VIADD R12, R8.reuse, UR4 ;  /* 0x00000004080cbc36 */ /* 0x040fe40008000000 */
[----:B------:R-:W-:Y:S01]  /*04f0*/  @!P2 IMAD R3, R3, R2, R7 ;  /* 0x000000020303a224 */ /* 0x000fe200078e0207 */
[----:B------:R-:W-:Y:S01]  /*0500*/  @!P1 IADD3 R7, PT, PT, R8, -UR4, RZ ;  /* 0x8000000408079c10 */ /* 0x000fe2000fffe0ff */
[C---:B------:R-:W-:Y:S01]  /*0510*/  @!P1 IMAD.IADD R14, R13.reuse, 0x1, R6 ;  /* 0x000000010d0e9824 */ /* 0x040fe200078e0206 */
[----:B------:R-:W-:Y:S01]  /*0520*/  @!P0 IADD3 R6, PT, PT, R13, -R6, RZ ;  /* 0x800000060d068210 */ /* 0x000fe20007ffe0ff */
[----:B------:R-:W-:Y:S02]  /*0530*/  @!P2 IMAD.IADD R9, R10, 0x1, R3 ;  /* 0x000000010a09a824 */ /* 0x000fe400078e0203 */
[----:B------:R-:W-:Y:S01]  /*0540*/  @!P0 VIADD R3, R8, -UR4 ;  /* 0x8000000408038c36 */ /* 0x000fe20008000000 */
[----:B------:R-:W1:Y:S01]  /*0550*/  LDCU.64 UR4, c[0x0][0x358] ;  /* 0x00006b00ff0477ac */ /* 0x000e620008000a00 */
[----:B------:R-:W-:-:S02]  /*0560*/  @!P3 IMAD R11, R12, R2, R11 ;  /* 0x000000020c0bb224 */ /* 0x000fc400078e020b */
[-C--:B------:R-:W-:Y:S02]  /*0570*/  @!P1 IMAD R7, R7, R2.reuse, R14 ;  /* 0x0000000207079224 */ /* 0x080fe400078e020e */
[----:B------:R-:W-:Y:S01]  /*0580*/  @!P0 IMAD R2, R3, R2, R6 ;  /* 0x0000000203028224 */ /* 0x000fe200078e0206 */
[C---:B------:R-:W-:Y:S01]  /*0590*/  @!P3 IADD3 R9, PT, PT, R10.reuse, R11, RZ ;  /* 0x0000000b0a09b210 */ /* 0x040fe20007ffe0ff */
[----:B------:R-:W-:-:S03]  /*05a0*/  @!P1 IMAD.IADD R9, R10, 0x1, R7 ;  /* 0x000000010a099824 */ /* 0x000fc600078e0207 */
[----:B------:R-:W-:Y:S02]  /*05b0*/  @!P0 IADD3 R9, PT, PT, R10, R2, RZ ;  /* 0x000000020a098210 */ /* 0x000fe40007ffe0ff */
[----:B------:R-:W2:Y:S03]  /*05c0*/  LDC.64 R2, c[0x0][0x388] ;  /* 0x0000e200ff027b82 */ /* 0x000ea60000000a00 */
[----:B0-----:R-:W-:-:S06]  /*05d0*/  IMAD.WIDE R4, R9, 0x4, R4 ;  /* 0x0000000409047825 */ /* 0x001fcc00078e0204 */
[----:B-1----:R-:W3:Y:S01]  /*05e0*/  LDG.E R5, desc[UR4][R4.64] ;  /* 0x0000000404057981 */ /* 0x002ee2000c1e1900 */
[----:B--2---:R-:W-:-:S05]  /*05f0*/  IMAD.WIDE R2, R0, 0x4, R2 ;  /* 0x0000000400027825 */ /* 0x004fca00078e0202 */
[----:B---3--:R-:W-:Y:S01]  /*0600*/  STG.E desc[UR4][R2.64], R5 ;  /* 0x0000000502007986 */ /* 0x008fe2000c101904 */
[----:B------:R-:W-:Y:S05]  /*0610*/  EXIT ;  /* 0x000000000000794d */ /* 0x000fea0003800000 */
.L_x_386:
        /* <DEDUP_REMOVED lines=14> */
.L_x_411:


//--------------------- .nv.shared._ZN3cub18CUB_300001_SM_10006detail6reduce28DeviceReduceSingleTileKernelINS2_10policy_hubIfyN4cuda3std3__44plusIfEEE10Policy1000EPfSC_iS9_ffNS7_10__identityEEEvT0_T1_T2_T3_T4_T6_ --------------------------
	.section	.nv.shared._ZN3cub18CUB_300001_SM_10006detail6reduce28DeviceReduceSingleTileKernelINS2_10policy_hubIfyN4cuda3std3__44plusIfEEE10Policy1000EPfSC_iS9_ffNS7_10__identityEEEvT0_T1_T2_T3_T4_T6_,"aw",@nobits
	.sectionflags	@""
	.align	4
.nv.shared._ZN3cub18CUB_300001_SM_10006detail6reduce28DeviceReduceSingleTileKernelINS2_10policy_hubIfyN4cuda3std3__44plusIfEEE10Policy1000EPfSC_iS9_ffNS7_10__identityEEEvT0_T1_T2_T3_T4_T6_:
	.zero		1068


//--------------------- .nv.shared.reserved.0     --------------------------
	.section	.nv.shared.reserved.0,"aw",@nobits
	.weak		__nv_reservedSMEM_offset_0_alias
	.size		__nv_reservedSMEM_offset_0_alias, 0, 64
	.other		__nv_reservedSMEM_offset_0_alias,@"STO_CUDA_RESERVED_SHARED STV_DEFAULT"
__nv_reservedSMEM_offset_0_alias:
	.zero		0
	.zero		64


//--------------------- .nv.global                --------------------------
	.section	.nv.global,"aw",@nobits
.nv.global:
	.type		_ZN34_INTERNAL_c2e247cb_4_k_cu_021c7cc06thrust24THRUST_300001_SM_1000_NS3seqE,@object
	.size		_ZN34_INTERNAL_c2e247cb_4_k_cu_021c7cc06thrust24THRUST_300001_SM_1000_NS3seqE,(_ZN34_INTERNAL_c2e247cb_4_k_cu_021c7cc04cuda3std3__48in_placeE - _ZN34_INTERNAL_c2e247cb_4_k_cu_021c7cc06thrust24THRUST_300001_SM_1000_NS3seqE)
_ZN34_INTERNAL_c2e247cb_4_k_cu_021c7cc06thrust24THRUST_300001_SM_1000_NS3seqE:
	.zero		1
	.type		_ZN34_INTERNAL_c2e247cb_4_k_cu_021c7cc04cuda3std3__48in_placeE,@object
	.size		_ZN34_INTERNAL_c2e247cb_4_k_cu_021c7cc04cuda3std3__48in_placeE,(_ZN34_INTERNAL_c2e247cb_4_k_cu_021c7cc04cuda3std6ranges3__45__cpo4sizeE - _ZN34_INTERNAL_c2e247cb_4_k_cu_021c7cc04cuda3std3__48in_placeE)
_ZN34_INTERNAL_c2e247cb_4_k_cu_021c7cc04cuda3std3__48in_placeE:
	.zero		1
	.type		_ZN34_INTERNAL_c2e247cb_4_k_cu_021c7cc04cuda3std6ranges3__45__cpo4sizeE,@object
	.size		_ZN34_INTERNAL_c2e247cb_4_k_cu_021c7cc04cuda3std6ranges3__45__cpo4sizeE,(_ZN34_INTERNAL_c2e247cb_4_k_cu_021c7cc06thrust24THRUST_300001_SM_1000_NS12placeholders2_3E - _ZN34_INTERNAL_c2e247cb_4_k_cu_021c7cc04cuda3std6ranges3__45__cpo4sizeE)
_ZN34_INTERNAL_c2e247cb_4_k_cu_021c7cc04cuda3std6ranges3__45__cpo4sizeE:
	.zero		1
	.type		_ZN34_INTERNAL_c2e247cb_4_k_cu_021c7cc06thrust24THRUST_300001_SM_1000_NS12placeholders2_3E,@object
	.size		_ZN34_INTERNAL_c2e247cb_4_k_cu_021c7cc06thrust24THRUST_300001_SM_1000_NS12placeholders2_3E,(_ZN34_INTERNAL_c2e247cb_4_k_cu_021c7cc04cuda3std3__45__cpo6cbeginE - _ZN34_INTERNAL_c2e247cb_4_k_cu_021c7cc06thrust24THRUST_300001_SM_1000_NS12placeholders2_3E)
_ZN34_INTERNAL_c2e247cb_4_k_cu_021c7cc06thrust24THRUST_300001_SM_1000_NS12placeholders2_3E:
	.zero		1
	.type		_ZN34_INTERNAL_c2e247cb_4_k_cu_021c7cc04cuda3std3__45__cpo6cbeginE,@object
	.size		_ZN34_INTERNAL_c2e247cb_4_k_cu_021c7cc04cuda3std3__45__cpo6cbeginE,(_ZN34_INTERNAL_c2e247cb_4_k_cu_021c7cc04cuda3std6ranges3__45__cpo6cbeginE - _ZN34_INTERNAL_c2e247cb_4_k_cu_021c7cc04cuda3std3__45__cpo6cbeginE)
_ZN34_INTERNAL_c2e247cb_4_k_cu_021c7cc04cuda3std3__45__cpo6cbeginE:
	.zero		1
	.type		_ZN34_INTERNAL_c2e247cb_4_k_cu_021c7cc04cuda3std6ranges3__45__cpo6cbeginE,@object
	.size		_ZN34_INTERNAL_c2e247cb_4_k_cu_021c7cc04cuda3std6ranges3__45__cpo6cbeginE,(_ZN34_INTERNAL_c2e247cb_4_k_cu_021c7cc06thrust24THRUST_300001_SM_1000_NS12placeholders2_7E - _ZN34_INTERNAL_c2e247cb_4_k_cu_021c7cc04cuda3std6ranges3__45__cpo6cbeginE)
_ZN34_INTERNAL_c2e247cb_4_k_cu_021c7cc04cuda3std6ranges3__45__cpo6cbeginE:
	.zero		1
	.type		_ZN34_INTERNAL_c2e247cb_4_k_cu_021c7cc06thrust24THRUST_300001_SM_1000_NS12placeholders2_7E,@object
	.size		_ZN34_INTERNAL_c2e247cb_4_k_cu_021c7cc06thrust24THRUST_300001_SM_1000_NS12placeholders2_7E,(_ZN34_INTERNAL_c2e247cb_4_k_cu_021c7cc04cuda3std3__45__cpo7crbeginE - _ZN34_INTERNAL_c2e247cb_4_k_cu_021c7cc06thrust24THRUST_300001_SM_1000_NS12placeholders2_7E)
_ZN34_INTERNAL_c2e247cb_4_k_cu_021c7cc06thrust24THRUST_300001_SM_1000_NS12placeholders2_7E:
	.zero		1
	.type		_ZN34_INTERNAL_c2e247cb_4_k_cu_021c7cc04cuda3std3__45__cpo7crbeginE,@object
	.size		_ZN34_INTERNAL_c2e247cb_4_k_cu_021c7cc04cuda3std3__45__cpo7crbeginE,(_ZN34_INTERNAL_c2e247cb_4_k_cu_021c7cc04cuda3std6ranges3__45__cpo4nextE - _ZN34_INTERNAL_c2e247cb_4_k_cu_021c7cc04cuda3std3__45__cpo7crbeginE)
_ZN34_INTERNAL_c2e247cb_4_k_cu_021c7cc04cuda3std3__45__cpo7crbeginE:
	.zero		1
	.type		_ZN34_INTERNAL_c2e247cb_4_k_cu_021c7cc04cuda3std6ranges3__45__cpo4nextE,@object
	.size		_ZN34_INTERNAL_c2e247cb_4_k_cu_021c7cc04cuda3std6ranges3__45__cpo4nextE,(_ZN34_INTERNAL_c2e247cb_4_k_cu_021c7cc04cuda3std6ranges3__45__cpo4swapE - _ZN34_INTERNAL_c2e247cb_4_k_cu_021c7cc04cuda3std6ranges3__45__cpo4nextE)
_ZN34_INTERNAL_c2e247cb_4_k_cu_021c7cc04cuda3std6ranges3__45__cpo4nextE:
	.zero		1
	.type		_ZN34_INTERNAL_c2e247cb_4_k_cu_021c7cc04cuda3std6ranges3__45__cpo4swapE,@object
	.size		_ZN34_INTERNAL_c2e247cb_4_k_cu_021c7cc04cuda3std6ranges3__45__cpo4swapE,(_ZN34_INTERNAL_c2e247cb_4_k_cu_021c7cc06thrust24THRUST_300001_SM_1000_NS8cuda_cub10par_nosyncE - _ZN34_INTERNAL_c2e247cb_4_k_cu_021c7cc04cuda3std6ranges3__45__cpo4swapE)
_ZN34_INTERNAL_c2e247cb_4_k_cu_021c7cc04cuda3std6ranges3__45__cpo4swapE:
	.zero		1
	.type		_ZN34_INTERNAL_c2e247cb_4_k_cu_021c7cc06thrust24THRUST_300001_SM_1000_NS8cuda_cub10par_nosyncE,@object
	.size		_ZN34_INTERNAL_c2e247cb_4_k_cu_021c7cc06thrust24THRUST_300001_SM_1000_NS8cuda_cub10par_nosyncE,(_ZN34_INTERNAL_c2e247cb_4_k_cu_021c7cc06thrust24THRUST_300001_SM_1000_NS12placeholders2_9E - _ZN34_INTERNAL_c2e247cb_4_k_cu_021c7cc06thrust24THRUST_300001_SM_1000_NS8cuda_cub10par_nosyncE)
_ZN34_INTERNAL_c2e247cb_4_k_cu_021c7cc06thrust24THRUST_300001_SM_1000_NS8cuda_cub10par_nosyncE:
	.zero		1
	.type		_ZN34_INTERNAL_c2e247cb_4_k_cu_021c7cc06thrust24THRUST_300001_SM_1000_NS12placeholders2_9E,@object
	.size		_ZN34_INTERNAL_c2e247cb_4_k_cu_021c7cc06thrust24THRUST_300001_SM_1000_NS12placeholders2_9E,(_ZN34_INTERNAL_c2e247cb_4_k_cu_021c7cc04cuda3std3__436_GLOBAL__N__c2e247cb_4_k_cu_021c7cc06ignoreE - _ZN34_INTERNAL_c2e247cb_4_k_cu_021c7cc06thrust24THRUST_300001_SM_1000_NS12placeholders2_9E)
_ZN34_INTERNAL_c2e247cb_4_k_cu_021c7cc06thrust24THRUST_300001_SM_1000_NS12placeholders2_9E:
	.zero		1
	.type		_ZN34_INTERNAL_c2e247cb_4_k_cu_021c7cc04cuda3std3__436_GLOBAL__N__c2e247cb_4_k_cu_021c7cc06ignoreE,@object
	.size		_ZN34_INTERNAL_c2e247cb_4_k_cu_021c7cc04cuda3std3__436_GLOBAL__N__c2e247cb_4_k_cu_021c7cc06ignoreE,(_ZN34_INTERNAL_c2e247cb_4_k_cu_021c7cc04cuda3std6ranges3__45__cpo4dataE - _ZN34_INTERNAL_c2e247cb_4_k_cu_021c7cc04cuda3std3__436_GLOBAL__N__c2e247cb_4_k_cu_021c7cc06ignoreE)
_ZN34_INTERNAL_c2e247cb_4_k_cu_021c7cc04cuda3std3__436_GLOBAL__N__c2e247cb_4_k_cu_021c7cc06ignoreE:
	.zero		1
	.type		_ZN34_INTERNAL_c2e247cb_4_k_cu_021c7cc04cuda3std6ranges3__45__cpo4dataE,@object
	.size		_ZN34_INTERNAL_c2e247cb_4_k_cu_021c7cc04cuda3std6ranges3__45__cpo4dataE,(_ZN34_INTERNAL_c2e247cb_4_k_cu_021c7cc06thrust24THRUST_300001_SM_1000_NS12placeholders2_1E - _ZN34_INTERNAL_c2e247cb_4_k_cu_021c7cc04cuda3std6ranges3__45__cpo4dataE)
_ZN34_INTERNAL_c2e247cb_4_k_cu_021c7cc04cuda3std6ranges3__45__cpo4dataE:
	.zero		1
	.type		_ZN34_INTERNAL_c2e247cb_4_k_cu_021c7cc06thrust24THRUST_300001_SM_1000_NS12placeholders2_1E,@object
	.size		_ZN34_INTERNAL_c2e247cb_4_k_cu_021c7cc06thrust24THRUST_300001_SM_1000_NS12placeholders2_1E,(_ZN34_INTERNAL_c2e247cb_4_k_cu_021c7cc04cuda3std3__45__cpo5beginE - _ZN34_INTERNAL_c2e247cb_4_k_cu_021c7cc06thrust24THRUST_300001_SM_1000_NS12placeholders2_1E)
_ZN34_INTERNAL_c2e247cb_4_k_cu_021c7cc06thrust24THRUST_300001_SM_1000_NS12placeholders2_1E:
	.zero		1
	.type		_ZN34_INTERNAL_c2e247cb_4_k_cu_021c7cc04cuda3std3__45__cpo5beginE,@object
	.size		_ZN34_INTERNAL_c2e247cb_4_k_cu_021c7cc04cuda3std3__45__cpo5beginE,(_ZN34_INTERNAL_c2e247cb_4_k_cu_021c7cc04cuda3std6ranges3__45__cpo5beginE - _ZN34_INTERNAL_c2e247cb_4_k_cu_021c7cc04cuda3std3__45__cpo5beginE)
_ZN34_INTERNAL_c2e247cb_4_k_cu_021c7cc04cuda3std3__45__cpo5beginE:
	.zero		1
	.type		_ZN34_INTERNAL_c2e247cb_4_k_cu_021c7cc04cuda3std6ranges3__45__cpo5beginE,@object
	.size		_ZN34_INTERNAL_c2e247cb_4_k_cu_021c7cc04cuda3std6ranges3__45__cpo5beginE,(_ZN34_INTERNAL_c2e247cb_4_k_cu_021c7cc06thrust24THRUST_300001_SM_1000_NS12placeholders2_5E - _ZN34_INTERNAL_c2e247cb_4_k_cu_021c7cc04cuda3std6ranges3__45__cpo5beginE)
_ZN34_INTERNAL_c2e247cb_4_k_cu_021c7cc04cuda3std6ranges3__45__cpo5beginE:
	.zero		1
	.type		_ZN34_INTERNAL_c2e247cb_4_k_cu_021c7cc06thrust24THRUST_300001_SM_1000_NS12placeholders2_5E,@object
	.size		_ZN34_INTERNAL_c2e247cb_4_k_cu_021c7cc06thrust24THRUST_300001_SM_1000_NS12placeholders2_5E,(_ZN34_INTERNAL_c2e247cb_4_k_cu_021c7cc04cuda3std3__45__cpo6rbeginE - _ZN34_INTERNAL_c2e247cb_4_k_cu_021c7cc06thrust24THRUST_300001_SM_1000_NS12placeholders2_5E)
_ZN34_INTERNAL_c2e247cb_4_k_cu_021c7cc06thrust24THRUST_300001_SM_1000_NS12placeholders2_5E:
	.zero		1
	.type		_ZN34_INTERNAL_c2e247cb_4_k_cu_021c7cc04cuda3std3__45__cpo6rbeginE,@object
	.size		_ZN34_INTERNAL_c2e247cb_4_k_cu_021c7cc04cuda3std3__45__cpo6rbeginE,(_ZN34_INTERNAL_c2e247cb_4_k_cu_021c7cc04cuda3std6ranges3__45__cpo7advanceE - _ZN34_INTERNAL_c2e247cb_4_k_cu_021c7cc04cuda3std3__45__cpo6rbeginE)
_ZN34_INTERNAL_c2e247cb_4_k_cu_021c7cc04cuda3std3__45__cpo6rbeginE:
	.zero		1
	.type		_ZN34_INTERNAL_c2e247cb_4_k_cu_021c7cc04cuda3std6ranges3__45__cpo7advanceE,@object
	.size		_ZN34_INTERNAL_c2e247cb_4_k_cu_021c7cc04cuda3std6ranges3__45__cpo7advanceE,(_ZN34_INTERNAL_c2e247cb_4_k_cu_021c7cc04cuda3std3__47nulloptE - _ZN34_INTERNAL_c2e247cb_4_k_cu_021c7cc04cuda3std6ranges3__45__cpo7advanceE)
_ZN34_INTERNAL_c2e247cb_4_k_cu_021c7cc04cuda3std6ranges3__45__cpo7advanceE:
	.zero		1
	.type		_ZN34_INTERNAL_c2e247cb_4_k_cu_021c7cc04cuda3std3__47nulloptE,@object
	.size		_ZN34_INTERNAL_c2e247cb_4_k_cu_021c7cc04cuda3std3__47nulloptE,(_ZN34_INTERNAL_c2e247cb_4_k_cu_021c7cc04cuda3std6ranges3__45__cpo8distanceE - _ZN34_INTERNAL_c2e247cb_4_k_cu_021c7cc04cuda3std3__47nulloptE)
_ZN34_INTERNAL_c2e247cb_4_k_cu_021c7cc04cuda3std3__47nulloptE:
	.zero		1
	.type		_ZN34_INTERNAL_c2e247cb_4_k_cu_021c7cc04cuda3std6ranges3__45__cpo8distanceE,@object
	.size		_ZN34_INTERNAL_c2e247cb_4_k_cu_021c7cc04cuda3std6ranges3__45__cpo8distanceE,(_ZN34_INTERNAL_c2e247cb_4_k_cu_021c7cc06thrust24THRUST_300001_SM_1000_NS12placeholders3_10E - _ZN34_INTERNAL_c2e247cb_4_k_cu_021c7cc04cuda3std6ranges3__45__cpo8distanceE)
_ZN34_INTERNAL_c2e247cb_4_k_cu_021c7cc04cuda3std6ranges3__45__cpo8distanceE:
	.zero		1
	.type		_ZN34_INTERNAL_c2e247cb_4_k_cu_021c7cc06thrust24THRUST_300001_SM_1000_NS12placeholders3_10E,@object
	.size		_ZN34_INTERNAL_c2e247cb_4_k_cu_021c7cc06thrust24THRUST_300001_SM_1000_NS12placeholders3_10E,(_ZN34_INTERNAL_c2e247cb_4_k_cu_021c7cc04cuda3std3__419piecewise_constructE - _ZN34_INTERNAL_c2e247cb_4_k_cu_021c7cc06thrust24THRUST_300001_SM_1000_NS12placeholders3_10E)
_ZN34_INTERNAL_c2e247cb_4_k_cu_021c7cc06thrust24THRUST_300001_SM_1000_NS12placeholders3_10E:
	.zero		1
	.type		_ZN34_INTERNAL_c2e247cb_4_k_cu_021c7cc04cuda3std3__419piecewise_constructE,@object
	.size		_ZN34_INTERNAL_c2e247cb_4_k_cu_021c7cc04cuda3std3__419piecewise_constructE,(_ZN34_INTERNAL_c2e247cb_4_k_cu_021c7cc04cuda3std6ranges3__45__cpo5cdataE - _ZN34_INTERNAL_c2e247cb_4_k_cu_021c7cc04cuda3std3__419piecewise_constructE)
_ZN34_INTERNAL_c2e247cb_4_k_cu_021c7cc04cuda3std3__419piecewise_constructE:
	.zero		1
	.type		_ZN34_INTERNAL_c2e247cb_4_k_cu_021c7cc04cuda3std6ranges3__45__cpo5cdataE,@object
	.size		_ZN34_INTERNAL_c2e247cb_4_k_cu_021c7cc04cuda3std6ranges3__45__cpo5cdataE,(_ZN34_INTERNAL_c2e247cb_4_k_cu_021c7cc06thrust24THRUST_300001_SM_1000_NS12placeholders2_2E - _ZN34_INTERNAL_c2e247cb_4_k_cu_021c7cc04cuda3std6ranges3__45__cpo5cdataE)
_ZN34_INTERNAL_c2e247cb_4_k_cu_021c7cc04cuda3std6ranges3__45__cpo5cdataE:
	.zero		1
	.type		_ZN34_INTERNAL_c2e247cb_4_k_cu_021c7cc06thrust24THRUST_300001_SM_1000_NS12placeholders2_2E,@object
	.size		_ZN34_INTERNAL_c2e247cb_4_k_cu_021c7cc06thrust24THRUST_300001_SM_1000_NS12placeholders2_2E,(_ZN34_INTERNAL_c2e247cb_4_k_cu_021c7cc04cuda3std3__45__cpo3endE - _ZN34_INTERNAL_c2e247cb_4_k_cu_021c7cc06thrust24THRUST_300001_SM_1000_NS12placeholders2_2E)
_ZN34_INTERNAL_c2e247cb_4_k_cu_021c7cc06thrust24THRUST_300001_SM_1000_NS12placeholders2_2E:
	.zero		1
	.type		_ZN34_INTERNAL_c2e247cb_4_k_cu_021c7cc04cuda3std3__45__cpo3endE,@object
	.size		_ZN34_INTERNAL_c2e247cb_4_k_cu_021c7cc04cuda3std3__45__cpo3endE,(_ZN34_INTERNAL_c2e247cb_4_k_cu_021c7cc04cuda3std6ranges3__45__cpo3endE - _ZN34_INTERNAL_c2e247cb_4_k_cu_021c7cc04cuda3std3__45__cpo3endE)
_ZN34_INTERNAL_c2e247cb_4_k_cu_021c7cc04cuda3std3__45__cpo3endE:
	.zero		1
	.type		_ZN34_INTERNAL_c2e247cb_4_k_cu_021c7cc04cuda3std6ranges3__45__cpo3endE,@object
	.size		_ZN34_INTERNAL_c2e247cb_4_k_cu_021c7cc04cuda3std6ranges3__45__cpo3endE,(_ZN34_INTERNAL_c2e247cb_4_k_cu_021c7cc06thrust24THRUST_300001_SM_1000_NS12placeholders2_6E - _ZN34_INTERNAL_c2e247cb_4_k_cu_021c7cc04cuda3std6ranges3__45__cpo3endE)
_ZN34_INTERNAL_c2e247cb_4_k_cu_021c7cc04cuda3std6ranges3__45__cpo3endE:
	.zero		1
	.type		_ZN34_INTERNAL_c2e247cb_4_k_cu_021c7cc06thrust24THRUST_300001_SM_1000_NS12placeholders2_6E,@object
	.size		_ZN34_INTERNAL_c2e247cb_4_k_cu_021c7cc06thrust24THRUST_300001_SM_1000_NS12placeholders2_6E,(_ZN34_INTERNAL_c2e247cb_4_k_cu_021c7cc04cuda3std3__45__cpo4rendE - _ZN34_INTERNAL_c2e247cb_4_k_cu_021c7cc06thrust24THRUST_300001_SM_1000_NS12placeholders2_6E)
_ZN34_INTERNAL_c2e247cb_4_k_cu_021c7cc06thrust24THRUST_300001_SM_1000_NS12placeholders2_6E:
	.zero		1
	.type		_ZN34_INTERNAL_c2e247cb_4_k_cu_021c7cc04cuda3std3__45__cpo4rendE,@object
	.size		_ZN34_INTERNAL_c2e247cb_4_k_cu_021c7cc04cuda3std3__45__cpo4rendE,(_ZN34_INTERNAL_c2e247cb_4_k_cu_021c7cc04cuda3std6ranges3__45__cpo9iter_swapE - _ZN34_INTERNAL_c2e247cb_4_k_cu_021c7cc04cuda3std3__45__cpo4rendE)
_ZN34_INTERNAL_c2e247cb_4_k_cu_021c7cc04cuda3std3__45__cpo4rendE:
	.zero		1
	.type		_ZN34_INTERNAL_c2e247cb_4_k_cu_021c7cc04cuda3std6ranges3__45__cpo9iter_swapE,@object
	.size		_ZN34_INTERNAL_c2e247cb_4_k_cu_021c7cc04cuda3std6ranges3__45__cpo9iter_swapE,(_ZN34_INTERNAL_c2e247cb_4_k_cu_021c7cc04cuda3std3__48unexpectE - _ZN34_INTERNAL_c2e247cb_4_k_cu_021c7cc04cuda3std6ranges3__45__cpo9iter_swapE)
_ZN34_INTERNAL_c2e247cb_4_k_cu_021c7cc04cuda3std6ranges3__45__cpo9iter_swapE:
	.zero		1
	.type		_ZN34_INTERNAL_c2e247cb_4_k_cu_021c7cc04cuda3std3__48unexpectE,@object
	.size		_ZN34_INTERNAL_c2e247cb_4_k_cu_021c7cc04cuda3std3__48unexpectE,(_ZN34_INTERNAL_c2e247cb_4_k_cu_021c7cc06thrust24THRUST_300001_SM_1000_NS8cuda_cub3parE - _ZN34_INTERNAL_c2e247cb_4_k_cu_021c7cc04cuda3std3__48unexpectE)
_ZN34_INTERNAL_c2e247cb_4_k_cu_021c7cc04cuda3std3__48unexpectE:
	.zero		1
	.type		_ZN34_INTERNAL_c2e247cb_4_k_cu_021c7cc06thrust24THRUST_300001_SM_1000_NS8cuda_cub3parE,@object
	.size		_ZN34_INTERNAL_c2e247cb_4_k_cu_021c7cc06thrust24THRUST_300001_SM_1000_NS8cuda_cub3parE,(_ZN34_INTERNAL_c2e247cb_4_k_cu_021c7cc06thrust24THRUST_300001_SM_1000_NS12placeholders2_4E - _ZN34_INTERNAL_c2e247cb_4_k_cu_021c7cc06thrust24THRUST_300001_SM_1000_NS8cuda_cub3parE)
_ZN34_INTERNAL_c2e247cb_4_k_cu_021c7cc06thrust24THRUST_300001_SM_1000_NS8cuda_cub3parE:
	.zero		1
	.type		_ZN34_INTERNAL_c2e247cb_4_k_cu_021c7cc06thrust24THRUST_300001_SM_1000_NS12placeholders2_4E,@object
	.size		_ZN34_INTERNAL_c2e247cb_4_k_cu_021c7cc06thrust24THRUST_300001_SM_1000_NS12placeholders2_4E,(_ZN34_INTERNAL_c2e247cb_4_k_cu_021c7cc04cuda3std3__45__cpo4cendE - _ZN34_INTERNAL_c2e247cb_4_k_cu_021c7cc06thrust24THRUST_300001_SM_1000_NS12placeholders2_4E)
_ZN34_INTERNAL_c2e247cb_4_k_cu_021c7cc06thrust24THRUST_300001_SM_1000_NS12placeholders2_4E:
	.zero		1
	.type		_ZN34_INTERNAL_c2e247cb_4_k_cu_021c7cc04cuda3std3__45__cpo4cendE,@object
	.size		_ZN34_INTERNAL_c2e247cb_4_k_cu_021c7cc04cuda3std3__45__cpo4cendE,(_ZN34_INTERNAL_c2e247cb_4_k_cu_021c7cc04cuda3std6ranges3__45__cpo4cendE - _ZN34_INTERNAL_c2e247cb_4_k_cu_021c7cc04cuda3std3__45__cpo4cendE)
_ZN34_INTERNAL_c2e247cb_4_k_cu_021c7cc04cuda3std3__45__cpo4cendE:
	.zero		1
	.type		_ZN34_INTERNAL_c2e247cb_4_k_cu_021c7cc04cuda3std6ranges3__45__cpo4cendE,@object
	.size		_ZN34_INTERNAL_c2e247cb_4_k_cu_021c7cc04cuda3std6ranges3__45__cpo4cendE,(_ZN34_INTERNAL_c2e247cb_4_k_cu_021c7cc04cuda3std3__420unreachable_sentinelE - _ZN34_INTERNAL_c2e247cb_4_k_cu_021c7cc04cuda3std6ranges3__45__cpo4cendE)
_ZN34_INTERNAL_c2e247cb_4_k_cu_021c7cc04cuda3std6ranges3__45__cpo4cendE:
	.zero		1
	.type		_ZN34_INTERNAL_c2e247cb_4_k_cu_021c7cc04cuda3std3__420unreachable_sentinelE,@object
	.size		_ZN34_INTERNAL_c2e247cb_4_k_cu_021c7cc04cuda3std3__420unreachable_sentinelE,(_ZN34_INTERNAL_c2e247cb_4_k_cu_021c7cc04cuda3std6ranges3__45__cpo5ssizeE - _ZN34_INTERNAL_c2e247cb_4_k_cu_021c7cc04cuda3std3__420unreachable_sentinelE)
_ZN34_INTERNAL_c2e247cb_4_k_cu_021c7cc04cuda3std3__420unreachable_sentinelE:
	.zero		1
	.type		_ZN34_INTERNAL_c2e247cb_4_k_cu_021c7cc04cuda3std6ranges3__45__cpo5ssizeE,@object
	.size		_ZN34_INTERNAL_c2e247cb_4_k_cu_021c7cc04cuda3std6ranges3__45__cpo5ssizeE,(_ZN34_INTERNAL_c2e247cb_4_k_cu_021c7cc06thrust24THRUST_300001_SM_1000_NS12placeholders2_8E - _ZN34_INTERNAL_c2e247cb_4_k_cu_021c7cc04cuda3std6ranges3__45__cpo5ssizeE)
_ZN34_INTERNAL_c2e247cb_4_k_cu_021c7cc04cuda3std6ranges3__45__cpo5ssizeE:
	.zero		1
	.type		_ZN34_INTERNAL_c2e247cb_4_k_cu_021c7cc06thrust24THRUST_300001_SM_1000_NS12placeholders2_8E,@object
	.size		_ZN34_INTERNAL_c2e247cb_4_k_cu_021c7cc06thrust24THRUST_300001_SM_1000_NS12placeholders2_8E,(_ZN34_INTERNAL_c2e247cb_4_k_cu_021c7cc04cuda3std3__45__cpo5crendE - _ZN34_INTERNAL_c2e247cb_4_k_cu_021c7cc06thrust24THRUST_300001_SM_1000_NS12placeholders2_8E)
_ZN34_INTERNAL_c2e247cb_4_k_cu_021c7cc06thrust24THRUST_300001_SM_1000_NS12placeholders2_8E:
	.zero		1
	.type		_ZN34_INTERNAL_c2e247cb_4_k_cu_021c7cc04cuda3std3__45__cpo5crendE,@object
	.size		_ZN34_INTERNAL_c2e247cb_4_k_cu_021c7cc04cuda3std3__45__cpo5crendE,(_ZN34_INTERNAL_c2e247cb_4_k_cu_021c7cc04cuda3std6ranges3__45__cpo4prevE - _ZN34_INTERNAL_c2e247cb_4_k_cu_021c7cc04cuda3std3__45__cpo5crendE)
_ZN34_INTERNAL_c2e247cb_4_k_cu_021c7cc04cuda3std3__45__cpo5crendE:
	.zero		1
	.type		_ZN34_INTERNAL_c2e247cb_4_k_cu_021c7cc04cuda3std6ranges3__45__cpo4prevE,@object
	.size		_ZN34_INTERNAL_c2e247cb_4_k_cu_021c7cc04cuda3std6ranges3__45__cpo4prevE,(_ZN34_INTERNAL_c2e247cb_4_k_cu_021c7cc04cuda3std6ranges3__45__cpo9iter_moveE - _ZN34_INTERNAL_c2e247cb_4_k_cu_021c7cc04cuda3std6ranges3__45__cpo4prevE)
_ZN34_INTERNAL_c2e247cb_4_k_cu_021c7cc04cuda3std6ranges3__45__cpo4prevE:
	.zero		1
	.type		_ZN34_INTERNAL_c2e247cb_4_k_cu_021c7cc04cuda3std6ranges3__45__cpo9iter_moveE,@object
	.size		_ZN34_INTERNAL_c2e247cb_4_k_cu_021c7cc04cuda3std6ranges3__45__cpo9iter_moveE,(_ZN34_INTERNAL_c2e247cb_4_k_cu_021c7cc06thrust24THRUST_300001_SM_1000_NS6system6detail10sequential3seqE - _ZN34_INTERNAL_c2e247cb_4_k_cu_021c7cc04cuda3std6ranges3__45__cpo9iter_moveE)
_ZN34_INTERNAL_c2e247cb_4_k_cu_021c7cc04cuda3std6ranges3__45__cpo9iter_moveE:
	.zero		1
	.type		_ZN34_INTERNAL_c2e247cb_4_k_cu_021c7cc06thrust24THRUST_300001_SM_1000_NS6system6detail10sequential3seqE,@object
	.size		_ZN34_INTERNAL_c2e247cb_4_k_cu_021c7cc06thrust24THRUST_300001_SM_1000_NS6system6detail10sequential3seqE,(.L_31 - _ZN34_INTERNAL_c2e247cb_4_k_cu_021c7cc06thrust24THRUST_300001_SM_1000_NS6system6detail10sequential3seqE)
_ZN34_INTERNAL_c2e247cb_4_k_cu_021c7cc06thrust24THRUST_300001_SM_1000_NS6system6detail10sequential3seqE:
	.zero		1
.L_31:


//--------------------- .nv.shared._ZN3cub18CUB_300001_SM_10006detail6reduce18DeviceReduceKernelINS2_10policy_hubIfyN4cuda3std3__44plusIfEEE10Policy1000EN6thrust24THRUST_300001_SM_1000_NS6detail15normal_iteratorINSD_10device_ptrIfEEEEyS9_fNS7_10__identityEEEvT0_PT3_T1_NS0_13GridEvenShareISN_EET2_T4_ --------------------------
	.section	.nv.shared._ZN3cub18CUB_300001_SM_10006detail6reduce18DeviceReduceKernelINS2_10policy_hubIfyN4cuda3std3__44plusIfEEE10Policy1000EN6thrust24THRUST_300001_SM_1000_NS6detail15normal_iteratorINSD_10device_ptrIfEEEEyS9_fNS7_10__identityEEEvT0_PT3_T1_NS0_13GridEvenShareISN_EET2_T4_,"aw",@nobits
	.sectionflags	@""
	.align	4
.nv.shared._ZN3cub18CUB_300001_SM_10006detail6reduce18DeviceReduceKernelINS2_10policy_hubIfyN4cuda3std3__44plusIfEEE10Policy1000EN6thrust24THRUST_300001_SM_1000_NS6detail15normal_iteratorINSD_10device_ptrIfEEEEyS9_fNS7_10__identityEEEvT0_PT3_T1_NS0_13GridEvenShareISN_EET2_T4_:
	.zero		1068


//--------------------- .nv.shared._ZN3cub18CUB_300001_SM_10006detail6reduce28DeviceReduceSingleTileKernelINS2_10policy_hubIfyN4cuda3std3__44plusIfEEE10Policy1000EN6thrust24THRUST_300001_SM_1000_NS6detail15normal_iteratorINSD_10device_ptrIfEEEEPfyS9_ffNS7_10__identityEEEvT0_T1_T2_T3_T4_T6_ --------------------------
	.section	.nv.shared._ZN3cub18CUB_300001_SM_10006detail6reduce28DeviceReduceSingleTileKernelINS2_10policy_hubIfyN4cuda3std3__44plusIfEEE10Policy1000EN6thrust24THRUST_300001_SM_1000_NS6detail15normal_iteratorINSD_10device_ptrIfEEEEPfyS9_ffNS7_10__identityEEEvT0_T1_T2_T3_T4_T6_,"aw",@nobits
	.sectionflags	@""
	.align	4
.nv.shared._ZN3cub18CUB_300001_SM_10006detail6reduce28DeviceReduceSingleTileKernelINS2_10policy_hubIfyN4cuda3std3__44plusIfEEE10Policy1000EN6thrust24THRUST_300001_SM_1000_NS6detail15normal_iteratorINSD_10device_ptrIfEEEEPfyS9_ffNS7_10__identityEEEvT0_T1_T2_T3_T4_T6_:
	.zero		1068


//--------------------- .nv.shared._ZN3cub18CUB_300001_SM_10006detail6reduce28DeviceReduceSingleTileKernelINS2_10policy_hubIfjN4cuda3std3__44plusIfEEE10Policy1000EPfSC_iS9_ffNS7_10__identityEEEvT0_T1_T2_T3_T4_T6_ --------------------------
	.section	.nv.shared._ZN3cub18CUB_300001_SM_10006detail6reduce28DeviceReduceSingleTileKernelINS2_10policy_hubIfjN4cuda3std3__44plusIfEEE10Policy1000EPfSC_iS9_ffNS7_10__identityEEEvT0_T1_T2_T3_T4_T6_,"aw",@nobits
	.sectionflags	@""
	.align	4
.nv.shared._ZN3cub18CUB_300001_SM_10006detail6reduce28DeviceReduceSingleTileKernelINS2_10policy_hubIfjN4cuda3std3__44plusIfEEE10Policy1000EPfSC_iS9_ffNS7_10__identityEEEvT0_T1_T2_T3_T4_T6_:
	.zero		1108


//--------------------- .nv.shared._ZN3cub18CUB_300001_SM_10006detail6reduce18DeviceReduceKernelINS2_10policy_hubIfjN4cuda3std3__44plusIfEEE10Policy1000EN6thrust24THRUST_300001_SM_1000_NS6detail15normal_iteratorINSD_10device_ptrIfEEEEjS9_fNS7_10__identityEEEvT0_PT3_T1_NS0_13GridEvenShareISN_EET2_T4_ --------------------------
	.section	.nv.shared._ZN3cub18CUB_300001_SM_10006detail6reduce18DeviceReduceKernelINS2_10policy_hubIfjN4cuda3std3__44plusIfEEE10Policy1000EN6thrust24THRUST_300001_SM_1000_NS6detail15normal_iteratorINSD_10device_ptrIfEEEEjS9_fNS7_10__identityEEEvT0_PT3_T1_NS0_13GridEvenShareISN_EET2_T4_,"aw",@nobits
	.sectionflags	@""
	.align	4
.nv.shared._ZN3cub18CUB_300001_SM_10006detail6reduce18DeviceReduceKernelINS2_10policy_hubIfjN4cuda3std3__44plusIfEEE10Policy1000EN6thrust24THRUST_300001_SM_1000_NS6detail15normal_iteratorINSD_10device_ptrIfEEEEjS9_fNS7_10__identityEEEvT0_PT3_T1_NS0_13GridEvenShareISN_EET2_T4_:
	.zero		1108


//--------------------- .nv.shared._ZN3cub18CUB_300001_SM_10006detail6reduce28DeviceReduceSingleTileKernelINS2_10policy_hubIfjN4cuda3std3__44plusIfEEE10Policy1000EN6thrust24THRUST_300001_SM_1000_NS6detail15normal_iteratorINSD_10device_ptrIfEEEEPfjS9_ffNS7_10__identityEEEvT0_T1_T2_T3_T4_T6_ --------------------------
	.section	.nv.shared._ZN3cub18CUB_300001_SM_10006detail6reduce28DeviceReduceSingleTileKernelINS2_10policy_hubIfjN4cuda3std3__44plusIfEEE10Policy1000EN6thrust24THRUST_300001_SM_1000_NS6detail15normal_iteratorINSD_10device_ptrIfEEEEPfjS9_ffNS7_10__identityEEEvT0_T1_T2_T3_T4_T6_,"aw",@nobits
	.sectionflags	@""
	.align	4
.nv.shared._ZN3cub18CUB_300001_SM_10006detail6reduce28DeviceReduceSingleTileKernelINS2_10policy_hubIfjN4cuda3std3__44plusIfEEE10Policy1000EN6thrust24THRUST_300001_SM_1000_NS6detail15normal_iteratorINSD_10device_ptrIfEEEEPfjS9_ffNS7_10__identityEEEvT0_T1_T2_T3_T4_T6_:
	.zero		1108


//--------------------- .nv.constant0._ZN3cub18CUB_300001_SM_10006detail6reduce28DeviceReduceSingleTileKernelINS2_10policy_hubIfyN4cuda3std3__44plusIfEEE10Policy1000EPfSC_iS9_ffNS7_10__identityEEEvT0_T1_T2_T3_T4_T6_ --------------------------
	.section	.nv.constant0._ZN3cub18CUB_300001_SM_10006detail6reduce28DeviceReduceSingleTileKernelINS2_10policy_hubIfyN4cuda3std3__44plusIfEEE10Policy1000EPfSC_iS9_ffNS7_10__identityEEEvT0_T1_T2_T3_T4_T6_,"a",@progbits
	.sectionflags	@""
	.align	4
.nv.constant0._ZN3cub18CUB_300001_SM_10006detail6reduce28DeviceReduceSingleTileKernelINS2_10policy_hubIfyN4cuda3std3__44plusIfEEE10Policy1000EPfSC_iS9_ffNS7_10__identityEEEvT0_T1_T2_T3_T4_T6_:
	.zero		925


//--------------------- .nv.constant0._ZN3cub18CUB_300001_SM_10006detail6reduce18DeviceReduceKernelINS2_10policy_hubIfyN4cuda3std3__44plusIfEEE10Policy1000EN6thrust24THRUST_300001_SM_1000_NS6detail15normal_iteratorINSD_10device_ptrIfEEEEyS9_fNS7_10__identityEEEvT0_PT3_T1_NS0_13GridEvenShareISN_EET2_T4_ --------------------------
	.section	.nv.constant0._ZN3cub18CUB_300001_SM_10006detail6reduce18DeviceReduceKernelINS2_10policy_hubIfyN4cuda3std3__44plusIfEEE10Policy1000EN6thrust24THRUST_300001_SM_1000_NS6detail15normal_iteratorINSD_10device_ptrIfEEEEyS9_fNS7_10__identityEEEvT0_PT3_T1_NS0_13GridEvenShareISN_EET2_T4_,"a",@progbits
	.sectionflags	@""
	.align	4
.nv.constant0._ZN3cub18CUB_300001_SM_10006detail6reduce18DeviceReduceKernelINS2_10policy_hubIfyN4cuda3std3__44plusIfEEE10Policy1000EN6thrust24THRUST_300001_SM_1000_NS6detail15normal_iteratorINSD_10device_ptrIfEEEEyS9_fNS7_10__identityEEEvT0_PT3_T1_NS0_13GridEvenShareISN_EET2_T4_:
	.zero		994


//--------------------- .nv.constant0._ZN3cub18CUB_300001_SM_10006detail6reduce28DeviceReduceSingleTileKernelINS2_10policy_hubIfyN4cuda3std3__44plusIfEEE10Policy1000EN6thrust24THRUST_300001_SM_1000_NS6detail15normal_iteratorINSD_10device_ptrIfEEEEPfyS9_ffNS7_10__identityEEEvT0_T1_T2_T3_T4_T6_ --------------------------
	.section	.nv.constant0._ZN3cub18CUB_300001_SM_10006detail6reduce28DeviceReduceSingleTileKernelINS2_10policy_hubIfyN4cuda3std3__44plusIfEEE10Policy1000EN6thrust24THRUST_300001_SM_1000_NS6detail15normal_iteratorINSD_10device_ptrIfEEEEPfyS9_ffNS7_10__identityEEEvT0_T1_T2_T3_T4_T6_,"a",@progbits
	.sectionflags	@""
	.align	4
.nv.constant0._ZN3cub18CUB_300001_SM_10006detail6reduce28DeviceReduceSingleTileKernelINS2_10policy_hubIfyN4cuda3std3__44plusIfEEE10Policy1000EN6thrust24THRUST_300001_SM_1000_NS6detail15normal_iteratorINSD_10device_ptrIfEEEEPfyS9_ffNS7_10__identityEEEvT0_T1_T2_T3_T4_T6_:
	.zero		929


//--------------------- .nv.constant0._ZN3cub18CUB_300001_SM_10006detail6reduce28DeviceReduceSingleTileKernelINS2_10policy_hubIfjN4cuda3std3__44plusIfEEE10Policy1000EPfSC_iS9_ffNS7_10__identityEEEvT0_T1_T2_T3_T4_T6_ --------------------------
	.section	.nv.constant0._ZN3cub18CUB_300001_SM_10006detail6reduce28DeviceReduceSingleTileKernelINS2_10policy_hubIfjN4cuda3std3__44plusIfEEE10Policy1000EPfSC_iS9_ffNS7_10__identityEEEvT0_T1_T2_T3_T4_T6_,"a",@progbits
	.sectionflags	@""
	.align	4
.nv.constant0._ZN3cub18CUB_300001_SM_10006detail6reduce28DeviceReduceSingleTileKernelINS2_10policy_hubIfjN4cuda3std3__44plusIfEEE10Policy1000EPfSC_iS9_ffNS7_10__identityEEEvT0_T1_T2_T3_T4_T6_:
	.zero		925


//--------------------- .nv.constant0._ZN3cub18CUB_300001_SM_10006detail6reduce18DeviceReduceKernelINS2_10policy_hubIfjN4cuda3std3__44plusIfEEE10Policy1000EN6thrust24THRUST_300001_SM_1000_NS6detail15normal_iteratorINSD_10device_ptrIfEEEEjS9_fNS7_10__identityEEEvT0_PT3_T1_NS0_13GridEvenShareISN_EET2_T4_ --------------------------
	.section	.nv.constant0._ZN3cub18CUB_300001_SM_10006detail6reduce18DeviceReduceKernelINS2_10policy_hubIfjN4cuda3std3__44plusIfEEE10Policy1000EN6thrust24THRUST_300001_SM_1000_NS6detail15normal_iteratorINSD_10device_ptrIfEEEEjS9_fNS7_10__identityEEEvT0_PT3_T1_NS0_13GridEvenShareISN_EET2_T4_,"a",@progbits
	.sectionflags	@""
	.align	4
.nv.constant0._ZN3cub18CUB_300001_SM_10006detail6reduce18DeviceReduceKernelINS2_10policy_hubIfjN4cuda3std3__44plusIfEEE10Policy1000EN6thrust24THRUST_300001_SM_1000_NS6detail15normal_iteratorINSD_10device_ptrIfEEEEjS9_fNS7_10__identityEEEvT0_PT3_T1_NS0_13GridEvenShareISN_EET2_T4_:
	.zero		958


//--------------------- .nv.constant0._ZN3cub18CUB_300001_SM_10006detail6reduce28DeviceReduceSingleTileKernelINS2_10policy_hubIfjN4cuda3std3__44plusIfEEE10Policy1000EN6thrust24THRUST_300001_SM_1000_NS6detail15normal_iteratorINSD_10device_ptrIfEEEEPfjS9_ffNS7_10__identityEEEvT0_T1_T2_T3_T4_T6_ --------------------------
	.section	.nv.constant0._ZN3cub18CUB_300001_SM_10006detail6reduce28DeviceReduceSingleTileKernelINS2_10policy_hubIfjN4cuda3std3__44plusIfEEE10Policy1000EN6thrust24THRUST_300001_SM_1000_NS6detail15normal_iteratorINSD_10device_ptrIfEEEEPfjS9_ffNS7_10__identityEEEvT0_T1_T2_T3_T4_T6_,"a",@progbits
	.sectionflags	@""
	.align	4
.nv.constant0._ZN3cub18CUB_300001_SM_10006detail6reduce28DeviceReduceSingleTileKernelINS2_10policy_hubIfjN4cuda3std3__44plusIfEEE10Policy1000EN6thrust24THRUST_300001_SM_1000_NS6detail15normal_iteratorINSD_10device_ptrIfEEEEPfjS9_ffNS7_10__identityEEEvT0_T1_T2_T3_T4_T6_:
	.zero		925


//--------------------- .nv.constant0._ZN3cub18CUB_300001_SM_10006detail8for_each13static_kernelINS2_12policy_hub_t12policy_500_tEmN6thrust24THRUST_300001_SM_1000_NS8cuda_cub20__uninitialized_fill7functorINS7_10device_ptrIfEEfEEEEvT0_T1_ --------------------------
	.section	.nv.constant0._ZN3cub18CUB_300001_SM_10006detail8for_each13static_kernelINS2_12policy_hub_t12policy_500_tEmN6thrust24THRUST_300001_SM_1000_NS8cuda_cub20__uninitialized_fill7functorINS7_10device_ptrIfEEfEEEEvT0_T1_,"a",@progbits
	.sectionflags	@""
	.align	4
.nv.constant0._ZN3cub18CUB_300001_SM_10006detail8for_each13static_kernelINS2_12policy_hub_t12policy_500_tEmN6thrust24THRUST_300001_SM_1000_NS8cuda_cub20__uninitialized_fill7functorINS7_10device_ptrIfEEfEEEEvT0_T1_:
	.zero		920


//--------------------- .nv.constant0._ZN3cub18CUB_300001_SM_10006detail11EmptyKernelIvEEvv --------------------------
	.section	.nv.constant0._ZN3cub18CUB_300001_SM_10006detail11EmptyKernelIvEEvv,"a",@progbits
	.sectionflags	@""
	.align	4
.nv.constant0._ZN3cub18CUB_300001_SM_10006detail11EmptyKernelIvEEvv:
	.zero		896


//--------------------- .nv.constant0._Z8calc_mseP6float2S0_iiiPf --------------------------
	.section	.nv.constant0._Z8calc_mseP6float2S0_iiiPf,"a",@progbits
	.sectionflags	@""
	.align	4
.nv.constant0._Z8calc_mseP6float2S0_iiiPf:
	.zero		936


//--------------------- .nv.constant0._Z10backprop_kP6float2S0_S0_S0_PfS1_S0_S0_S1_S1_S0_S0_S1_S1_S0_S0_S1_S1_iiii --------------------------
	.section	.nv.constant0._Z10backprop_kP6float2S0_S0_S0_PfS1_S0_S0_S1_S1_S0_S0_S1_S1_S0_S0_S1_S1_iiii,"a",@progbits
	.sectionflags	@""
	.align	4
.nv.constant0._Z10backprop_kP6float2S0_S0_S0_PfS1_S0_S0_S1_S1_S0_S0_S1_S1_S0_S0_S1_S1_iiii:
	.zero		1056


//--------------------- .nv.constant0._Z9copy_realPfS_i --------------------------
	.section	.nv.constant0._Z9copy_realPfS_i,"a",@progbits
	.sectionflags	@""
	.align	4
.nv.constant0._Z9copy_realPfS_i:
	.zero		916


//--------------------- .nv.constant0._Z7copy_inPfP6float2iiii --------------------------
	.section	.nv.constant0._Z7copy_inPfP6float2iiii,"a",@progbits
	.sectionflags	@""
	.align	4
.nv.constant0._Z7copy_inPfP6float2iiii:
	.zero		928


//--------------------- .nv.constant0._Z8copy_outP6float2Pfiiii --------------------------
	.section	.nv.constant0._Z8copy_outP6float2Pfiiii,"a",@progbits
	.sectionflags	@""
	.align	4
.nv.constant0._Z8copy_outP6float2Pfiiii:
	.zero		928


//--------------------- .nv.constant0._Z9normalizeP6float2iiii --------------------------
	.section	.nv.constant0._Z9normalizeP6float2iiii,"a",@progbits
	.sectionflags	@""
	.align	4
.nv.constant0._Z9normalizeP6float2iiii:
	.zero		920


//--------------------- .nv.constant0._Z6conv_kP6float2S0_S0_Pfiiii --------------------------
	.section	.nv.constant0._Z6conv_kP6float2S0_S0_Pfiiii,"a",@progbits
	.sectionflags	@""
	.align	4
.nv.constant0._Z6conv_kP6float2S0_S0_Pfiiii:
	.zero		944


//--------------------- .nv.constant0._Z6resizeP6float2S0_iiiii --------------------------
	.section	.nv.constant0._Z6resizeP6float2S0_iiiii,"a",@progbits
	.sectionflags	@""
	.align	4
.nv.constant0._Z6resizeP6float2S0_iiiii:
	.zero		932


//--------------------- .nv.constant0._Z4poolP6float2iiii --------------------------
	.section	.nv.constant0._Z4poolP6float2iiii,"a",@progbits
	.sectionflags	@""
	.align	4
.nv.constant0._Z4poolP6float2iiii:
	.zero		920


//--------------------- .nv.constant0._Z9magnitudeP6float2Pfiii --------------------------
	.section	.nv.constant0._Z9magnitudeP6float2Pfiii,"a",@progbits
	.sectionflags	@""
	.align	4
.nv.constant0._Z9magnitudeP6float2Pfiii:
	.zero		924


//--------------------- .nv.constant0._Z15shift_magnitudePfS_iii --------------------------
	.section	.nv.constant0._Z15shift_magnitudePfS_iii,"a",@progbits
	.sectionflags	@""
	.align	4
.nv.constant0._Z15shift_magnitudePfS_iii:
	.zero		924


//--------------------- SYMBOLS --------------------------

	.type		.nv.reservedSmem.offset0,@object
	.size		.nv.reservedSmem.offset0,0x4
	.type		.nv.reservedSmem.cap,@object
	.size		.nv.reservedSmem.cap,0x4
